	.target	sm_90a

	.elftype	@"ET_EXEC"


//--------------------- .note.nv.tkinfo           --------------------------
	.section	.note.nv.tkinfo,"",@"SHT_NOTE"
	.sectionflags	@"SHF_NOTE_NV_TKINFO"
	.tkinfo
        /*0018*/ 	.word	0x00000002
        /*0030*/ 	.string	""
        /*0030*/ 	.string	"ptxas"
        /*0030*/ 	.string	"Cuda compilation tools, release 13.0, V13.0.88"
        /*0030*/ 	.string	"Build cuda_13.0.r13.0/compiler.36424714_0"
        /*0030*/ 	.string	"-v  -suppress-debug-info  -lineinfo  -arch sm_90a "



//--------------------- .note.nv.cuinfo           --------------------------
	.section	.note.nv.cuinfo,"",@"SHT_NOTE"
	.sectionflags	@"SHF_NOTE_NV_CUINFO"
        /*0018*/ 	.short	0x0002
        /*001a*/ 	.short	0x005a
        /*001c*/ 	.short	0x0082
	.zero		2


//--------------------- .nv.info                  --------------------------
	.section	.nv.info,"",@"SHT_CUDA_INFO"
	.align	4


	//----- nvinfo : EIATTR_REGCOUNT
	.align		4
        /*0000*/ 	.byte	0x04, 0x2f
        /*0002*/ 	.short	(.L_1 - .L_0)
	.align		4
.L_0:
        /*0004*/ 	.word	index@(matmul_kernel)
        /*0008*/ 	.word	0x00000020


	//----- nvinfo : EIATTR_FRAME_SIZE
	.align		4
.L_1:
        /*000c*/ 	.byte	0x04, 0x11
        /*000e*/ 	.short	(.L_3 - .L_2)
	.align		4
.L_2:
        /*0010*/ 	.word	index@(matmul_kernel)
        /*0014*/ 	.word	0x00001160


	//----- nvinfo : EIATTR_MIN_STACK_SIZE
	.align		4
.L_3:
        /*0018*/ 	.byte	0x04, 0x12
        /*001a*/ 	.short	(.L_5 - .L_4)
	.align		4
.L_4:
        /*001c*/ 	.word	index@(matmul_kernel)
        /*0020*/ 	.word	0x00001160
.L_5:


//--------------------- .nv.compat                --------------------------
	.section	.nv.compat,"",@"SHT_CUDA_COMPAT_INFO"
	.align	4
        /*0000*/ 	.byte	0x02, 0x09, 0x01, 0x00, 0x02, 0x02, 0x01, 0x00, 0x02, 0x05, 0x05, 0x00, 0x03, 0x07, 0x01, 0x01
        /*0010*/ 	.byte	0x02, 0x03, 0x00, 0x00, 0x02, 0x06, 0x01, 0x00, 0x04, 0x0b, 0x08, 0x00, 0x00, 0x00, 0x00, 0x00
        /*0020*/ 	.byte	0x00, 0x00, 0x00, 0x00


//--------------------- .nv.info.matmul_kernel    --------------------------
	.section	.nv.info.matmul_kernel,"",@"SHT_CUDA_INFO"
	.sectionflags	@""
	.align	4


	//----- nvinfo : EIATTR_CUDA_API_VERSION
	.align		4
        /*0000*/ 	.byte	0x04, 0x37
        /*0002*/ 	.short	(.L_7 - .L_6)
.L_6:
        /*0004*/ 	.word	0x00000082


	//----- nvinfo : EIATTR_KPARAM_INFO
	.align		4
.L_7:
        /*0008*/ 	.byte	0x04, 0x17
        /*000a*/ 	.short	(.L_9 - .L_8)
.L_8:
        /*000c*/ 	.word	0x00000000
        /*0010*/ 	.short	0x000d
        /*0012*/ 	.short	0x0048
        /*0014*/ 	.byte	0x00, 0xf4, 0x21, 0x00


	//----- nvinfo : EIATTR_KPARAM_INFO
	.align		4
.L_9:
        /*0018*/ 	.byte	0x04, 0x17
        /*001a*/ 	.short	(.L_11 - .L_10)
.L_10:
        /*001c*/ 	.word	0x00000000
        /*0020*/ 	.short	0x000c
        /*0022*/ 	.short	0x0040
        /*0024*/ 	.byte	0x00, 0xf4, 0x21, 0x00


	//----- nvinfo : EIATTR_KPARAM_INFO
	.align		4
.L_11:
        /*0028*/ 	.byte	0x04, 0x17
        /*002a*/ 	.short	(.L_13 - .L_12)
.L_12:
        /*002c*/ 	.word	0x00000000
        /*0030*/ 	.short	0x000b
        /*0032*/ 	.short	0x0038
        /*0034*/ 	.byte	0x00, 0xf0, 0x11, 0x00


	//----- nvinfo : EIATTR_KPARAM_INFO
	.align		4
.L_13:
        /*0038*/ 	.byte	0x04, 0x17
        /*003a*/ 	.short	(.L_15 - .L_14)
.L_14:
        /*003c*/ 	.word	0x00000000
        /*0040*/ 	.short	0x000a
        /*0042*/ 	.short	0x0034
        /*0044*/ 	.byte	0x00, 0xf0, 0x11, 0x00


	//----- nvinfo : EIATTR_KPARAM_INFO
	.align		4
.L_15:
        /*0048*/ 	.byte	0x04, 0x17
        /*004a*/ 	.short	(.L_17 - .L_16)
.L_16:
        /*004c*/ 	.word	0x00000000
        /*0050*/ 	.short	0x0009
        /*0052*/ 	.short	0x0030
        /*0054*/ 	.byte	0x00, 0xf0, 0x11, 0x00


	//----- nvinfo : EIATTR_KPARAM_INFO
	.align		4
.L_17:
        /*0058*/ 	.byte	0x04, 0x17
        /*005a*/ 	.short	(.L_19 - .L_18)
.L_18:
        /*005c*/ 	.word	0x00000000
        /*0060*/ 	.short	0x0008
        /*0062*/ 	.short	0x002c
        /*0064*/ 	.byte	0x00, 0xf0, 0x11, 0x00


	//----- nvinfo : EIATTR_KPARAM_INFO
	.align		4
.L_19:
        /*0068*/ 	.byte	0x04, 0x17
        /*006a*/ 	.short	(.L_21 - .L_20)
.L_20:
        /*006c*/ 	.word	0x00000000
        /*0070*/ 	.short	0x0007
        /*0072*/ 	.short	0x0028
        /*0074*/ 	.byte	0x00, 0xf0, 0x11, 0x00


	//----- nvinfo : EIATTR_KPARAM_INFO
	.align		4
.L_21:
        /*0078*/ 	.byte	0x04, 0x17
        /*007a*/ 	.short	(.L_23 - .L_22)
.L_22:
        /*007c*/ 	.word	0x00000000
        /*0080*/ 	.short	0x0006
        /*0082*/ 	.short	0x0024
        /*0084*/ 	.byte	0x00, 0xf0, 0x11, 0x00


	//----- nvinfo : EIATTR_KPARAM_INFO
	.align		4
.L_23:
        /*0088*/ 	.byte	0x04, 0x17
        /*008a*/ 	.short	(.L_25 - .L_24)
.L_24:
        /*008c*/ 	.word	0x00000000
        /*0090*/ 	.short	0x0005
        /*0092*/ 	.short	0x0020
        /*0094*/ 	.byte	0x00, 0xf0, 0x11, 0x00


	//----- nvinfo : EIATTR_KPARAM_INFO
	.align		4
.L_25:
        /*0098*/ 	.byte	0x04, 0x17
        /*009a*/ 	.short	(.L_27 - .L_26)
.L_26:
        /*009c*/ 	.word	0x00000000
        /*00a0*/ 	.short	0x0004
        /*00a2*/ 	.short	0x001c
        /*00a4*/ 	.byte	0x00, 0xf0, 0x11, 0x00


	//----- nvinfo : EIATTR_KPARAM_INFO
	.align		4
.L_27:
        /*00a8*/ 	.byte	0x04, 0x17
        /*00aa*/ 	.short	(.L_29 - .L_28)
.L_28:
        /*00ac*/ 	.word	0x00000000
        /*00b0*/ 	.short	0x0003
        /*00b2*/ 	.short	0x0018
        /*00b4*/ 	.byte	0x00, 0xf0, 0x11, 0x00


	//----- nvinfo : EIATTR_KPARAM_INFO
	.align		4
.L_29:
        /*00b8*/ 	.byte	0x04, 0x17
        /*00ba*/ 	.short	(.L_31 - .L_30)
.L_30:
        /*00bc*/ 	.word	0x00000000
        /*00c0*/ 	.short	0x0002
        /*00c2*/ 	.short	0x0010
        /*00c4*/ 	.byte	0x00, 0xf4, 0x21, 0x00


	//----- nvinfo : EIATTR_KPARAM_INFO
	.align		4
.L_31:
        /*00c8*/ 	.byte	0x04, 0x17
        /*00ca*/ 	.short	(.L_33 - .L_32)
.L_32:
        /*00cc*/ 	.word	0x00000000
        /*00d0*/ 	.short	0x0001
        /*00d2*/ 	.short	0x0008
        /*00d4*/ 	.byte	0x00, 0xf4, 0x21, 0x00


	//----- nvinfo : EIATTR_KPARAM_INFO
	.align		4
.L_33:
        /*00d8*/ 	.byte	0x04, 0x17
        /*00da*/ 	.short	(.L_35 - .L_34)
.L_34:
        /*00dc*/ 	.word	0x00000000
        /*00e0*/ 	.short	0x0000
        /*00e2*/ 	.short	0x0000
        /*00e4*/ 	.byte	0x00, 0xf4, 0x21, 0x00


	//----- nvinfo : EIATTR_SPARSE_MMA_MASK
	.align		4
.L_35:
        /*00e8*/ 	.byte	0x03, 0x50
        /*00ea*/ 	.short	0x0000


	//----- nvinfo : EIATTR_MAXREG_COUNT
	.align		4
        /*00ec*/ 	.byte	0x03, 0x1b
        /*00ee*/ 	.short	0x00ff


	//----- nvinfo : EIATTR_NUM_BARRIERS
	.align		4
        /*00f0*/ 	.byte	0x02, 0x4c
        /*00f2*/ 	.byte	0x01
	.zero		1


	//----- nvinfo : EIATTR_ANNOTATIONS
	.align		4
        /*00f4*/ 	.byte	0x04, 0x55
        /*00f6*/ 	.short	(.L_37 - .L_36)


	//   ....[0]....
.L_36:
        /*00f8*/ 	.word	0x00000001
        /*00fc*/ 	.byte	0x40, 0x06, 0x00, 0x00, 0x01, 0x00, 0x00, 0x00, 0x70, 0x06, 0x00, 0x00, 0x01, 0x00, 0x00, 0x00
        /* <DEDUP_REMOVED lines=1901> */
        /*77dc*/ 	.byte	0x40, 0x18, 0x02, 0x00, 0x01, 0x00, 0x00, 0x00, 0x60, 0x18, 0x02, 0x00


	//----- nvinfo : EIATTR_MERCURY_ISA_VERSION
	.align		4
.L_37:
        /*77e8*/ 	.byte	0x03, 0x5f
        /*77ea*/ 	.short	0x0101


	//----- nvinfo : EIATTR_EXIT_INSTR_OFFSETS
	.align		4
        /*77ec*/ 	.byte	0x04, 0x1c
        /*77ee*/ 	.short	(.L_39 - .L_38)


	//   ....[0]....
.L_38:
        /*77f0*/ 	.word	0x00021b70


	//   ....[1]....
        /*77f4*/ 	.word	0x00021ba0


	//----- nvinfo : EIATTR_REQNTID
	.align		4
.L_39:
        /*77f8*/ 	.byte	0x04, 0x10
        /*77fa*/ 	.short	(.L_41 - .L_40)
.L_40:
        /*77fc*/ 	.word	0x00000040
        /*7800*/ 	.word	0x00000001
        /*7804*/ 	.word	0x00000001


	//----- nvinfo : EIATTR_CBANK_PARAM_SIZE
	.align		4
.L_41:
        /*7808*/ 	.byte	0x03, 0x19
        /*780a*/ 	.short	0x0050


	//----- nvinfo : EIATTR_PARAM_CBANK
	.align		4
        /*780c*/ 	.byte	0x04, 0x0a
        /*780e*/ 	.short	(.L_43 - .L_42)
	.align		4
.L_42:
        /*7810*/ 	.word	index@(.nv.constant0.matmul_kernel)
        /*7814*/ 	.short	0x0210
        /*7816*/ 	.short	0x0050


	//----- nvinfo : EIATTR_SW_WAR
	.align		4
.L_43:
        /*7818*/ 	.byte	0x04, 0x36
        /*781a*/ 	.short	(.L_45 - .L_44)
.L_44:
        /*781c*/ 	.word	0x00000008
.L_45:


//--------------------- .nv.callgraph             --------------------------
	.section	.nv.callgraph,"",@"SHT_CUDA_CALLGRAPH"
	.align	4
	.sectionentsize	8
	.align		4
        /*0000*/ 	.word	0x00000000
	.align		4
        /*0004*/ 	.word	0xffffffff
	.align		4
        /*0008*/ 	.word	0x00000000
	.align		4
        /*000c*/ 	.word	0xfffffffe
	.align		4
        /*0010*/ 	.word	0x00000000
	.align		4
        /*0014*/ 	.word	0xfffffffd
	.align		4
        /*0018*/ 	.word	0x00000000
	.align		4
        /*001c*/ 	.word	0xfffffffc


//--------------------- .text.matmul_kernel       --------------------------
	.section	.text.matmul_kernel,"ax",@progbits
	.align	128
        .global         matmul_kernel
        .type           matmul_kernel,@function
        .size           matmul_kernel,(.L_x_4 - matmul_kernel)
        .other          matmul_kernel,@"STO_CUDA_ENTRY STV_DEFAULT"
matmul_kernel:
.text.matmul_kernel:
[----:B------:R-:W0:Y:S08]  /*0000*/  LDC R1, c[0x0][0x28] ;  /* 0x00000a00ff017b82 */ /* 0x000e300000000800 */
[----:B------:R-:W1:Y:S01]  /*0010*/  LDC.64 R2, c[0x0][0x228] ;  /* 0x00008a00ff027b82 */ /* 0x000e620000000a00 */
[----:B------:R-:W2:Y:S01]  /*0020*/  S2R R14, SR_TID.X ;  /* 0x00000000000e7919 */ /* 0x000ea20000002100 */
[----:B0-----:R-:W-:Y:S01]  /*0030*/  VIADD R1, R1, 0xffffeea0 ;  /* 0xffffeea001017836 */ /* 0x001fe20000000000 */
[----:B------:R-:W-:Y:S01]  /*0040*/  ULDC.64 UR8, c[0x0][0x208] ;  /* 0x0000820000087ab9 */ /* 0x000fe20000000a00 */
[----:B------:R-:W-:Y:S01]  /*0050*/  ULDC UR7, c[0x0][0x230] ;  /* 0x00008c0000077ab9 */ /* 0x000fe20000000800 */
[----:B-1----:R-:W-:-:S05]  /*0060*/  VIADD R0, R3, 0x7f ;  /* 0x0000007f03007836 */ /* 0x002fca0000000000 */
[----:B------:R-:W-:-:S04]  /*0070*/  SHF.R.S32.HI R5, RZ, 0x1f, R0 ;  /* 0x0000001fff057819 */ /* 0x000fc80000011400 */
[----:B------:R-:W-:-:S04]  /*0080*/  LEA.HI R5, R5, R0, RZ, 0x7 ;  /* 0x0000000005057211 */ /* 0x000fc800078f38ff */
[----:B------:R-:W-:Y:S02]  /*0090*/  SHF.R.S32.HI R0, RZ, 0x7, R5 ;  /* 0x00000007ff007819 */ /* 0x000fe40000011405 */
[----:B------:R-:W0:Y:S03]  /*00a0*/  S2R R5, SR_CTAID.X ;  /* 0x0000000000057919 */ /* 0x000e260000002500 */
[----:B------:R-:W-:-:S05]  /*00b0*/  IMAD.SHL.U32 R0, R0, 0x8, RZ ;  /* 0x0000000800007824 */ /* 0x000fca00078e00ff */
[-C--:B------:R-:W-:Y:S02]  /*00c0*/  IABS R9, R0.reuse ;  /* 0x0000000000097213 */ /* 0x080fe40000000000 */
[----:B------:R-:W-:Y:S02]  /*00d0*/  IABS R12, R0 ;  /* 0x00000000000c7213 */ /* 0x000fe40000000000 */
[----:B------:R-:W1:Y:S08]  /*00e0*/  I2F.RP R4, R9 ;  /* 0x0000000900047306 */ /* 0x000e700000209400 */
[----:B-1----:R-:W1:Y:S01]  /*00f0*/  MUFU.RCP R4, R4 ;  /* 0x0000000400047308 */ /* 0x002e620000001000 */
[----:B0-----:R-:W-:Y:S01]  /*0100*/  IABS R10, R5 ;  /* 0x00000005000a7213 */ /* 0x001fe20000000000 */
[----:B-1----:R-:W-:-:S02]  /*0110*/  VIADD R6, R4, 0xffffffe ;  /* 0x0ffffffe04067836 */ /* 0x002fc40000000000 */
[----:B------:R-:W-:-:S04]  /*0120*/  IMAD.MOV R4, RZ, RZ, -R12 ;  /* 0x000000ffff047224 */ /* 0x000fc800078e0a0c */
[----:B------:R0:W1:Y:S02]  /*0130*/  F2I.FTZ.U32.TRUNC.NTZ R7, R6 ;  /* 0x0000000600077305 */ /* 0x000064000021f000 */
[----:B0-----:R-:W-:Y:S02]  /*0140*/  IMAD.MOV.U32 R6, RZ, RZ, RZ ;  /* 0x000000ffff067224 */ /* 0x001fe400078e00ff */
[----:B-1----:R-:W-:-:S04]  /*0150*/  IMAD.MOV R8, RZ, RZ, -R7 ;  /* 0x000000ffff087224 */ /* 0x002fc800078e0a07 */
[----:B------:R-:W-:Y:S02]  /*0160*/  IMAD R11, R8, R9, RZ ;  /* 0x00000009080b7224 */ /* 0x000fe400078e02ff */
[----:B------:R-:W-:Y:S02]  /*0170*/  IMAD.MOV.U32 R8, RZ, RZ, R10 ;  /* 0x000000ffff087224 */ /* 0x000fe400078e000a */
[----:B------:R-:W-:-:S06]  /*0180*/  IMAD.HI.U32 R7, R7, R11, R6 ;  /* 0x0000000b07077227 */ /* 0x000fcc00078e0006 */
[----:B------:R-:W-:-:S04]  /*0190*/  IMAD.HI.U32 R7, R7, R8, RZ ;  /* 0x0000000807077227 */ /* 0x000fc800078e00ff */
[----:B------:R-:W-:-:S05]  /*01a0*/  IMAD R4, R7, R4, R8 ;  /* 0x0000000407047224 */ /* 0x000fca00078e0208 */
[----:B------:R-:W-:-:S13]  /*01b0*/  ISETP.GT.U32.AND P1, PT, R9, R4, PT ;  /* 0x000000040900720c */ /* 0x000fda0003f24070 */
[----:B------:R-:W-:Y:S02]  /*01c0*/  @!P1 IMAD.IADD R4, R4, 0x1, -R9 ;  /* 0x0000000104049824 */ /* 0x000fe400078e0a09 */
[----:B------:R-:W-:Y:S01]  /*01d0*/  @!P1 VIADD R7, R7, 0x1 ;  /* 0x0000000107079836 */ /* 0x000fe20000000000 */
[----:B------:R-:W-:Y:S02]  /*01e0*/  ISETP.NE.AND P1, PT, R0, RZ, PT ;  /* 0x000000ff0000720c */ /* 0x000fe40003f25270 */
[----:B------:R-:W-:Y:S02]  /*01f0*/  ISETP.GE.U32.AND P0, PT, R4, R9, PT ;  /* 0x000000090400720c */ /* 0x000fe40003f06070 */
[----:B------:R-:W-:-:S04]  /*0200*/  LOP3.LUT R4, R5, R0, RZ, 0x3c, !PT ;  /* 0x0000000005047212 */ /* 0x000fc800078e3cff */
[----:B------:R-:W-:Y:S01]  /*0210*/  ISETP.GE.AND P2, PT, R4, RZ, PT ;  /* 0x000000ff0400720c */ /* 0x000fe20003f46270 */
[----:B------:R-:W-:-:S06]  /*0220*/  VIADD R4, R2, 0x1f ;  /* 0x0000001f02047836 */ /* 0x000fcc0000000000 */
[----:B------:R-:W-:-:S04]  /*0230*/  @P0 VIADD R7, R7, 0x1 ;  /* 0x0000000107070836 */ /* 0x000fc80000000000 */
[----:B------:R-:W-:Y:S01]  /*0240*/  IMAD.MOV.U32 R6, RZ, RZ, R7 ;  /* 0x000000ffff067224 */ /* 0x000fe200078e0007 */
[----:B------:R-:W-:-:S03]  /*0250*/  SHF.R.S32.HI R7, RZ, 0x1f, R4 ;  /* 0x0000001fff077819 */ /* 0x000fc60000011404 */
[----:B------:R-:W-:Y:S01]  /*0260*/  @!P2 IMAD.MOV R6, RZ, RZ, -R6 ;  /* 0x000000ffff06a224 */ /* 0x000fe200078e0a06 */
[----:B------:R-:W-:Y:S02]  /*0270*/  @!P1 LOP3.LUT R6, RZ, R0, RZ, 0x33, !PT ;  /* 0x00000000ff069212 */ /* 0x000fe400078e33ff */
[----:B------:R-:W-:-:S03]  /*0280*/  LEA.HI R7, R7, R4, RZ, 0x5 ;  /* 0x0000000407077211 */ /* 0x000fc600078f28ff */
[----:B------:R-:W-:Y:S02]  /*0290*/  IMAD.SHL.U32 R4, R6, 0x8, RZ ;  /* 0x0000000806047824 */ /* 0x000fe400078e00ff */
[----:B------:R-:W-:-:S03]  /*02a0*/  IMAD.MOV R6, RZ, RZ, -R6 ;  /* 0x000000ffff067224 */ /* 0x000fc600078e0a06 */
[----:B------:R-:W-:Y:S01]  /*02b0*/  LEA.HI.SX32 R7, R7, -R4, 0x1b ;  /* 0x8000000407077211 */ /* 0x000fe200078fdaff */
[----:B------:R-:W-:Y:S02]  /*02c0*/  IMAD R13, R0, R6, R5 ;  /* 0x00000006000d7224 */ /* 0x000fe400078e0205 */
[----:B------:R-:W-:Y:S01]  /*02d0*/  IMAD.MOV.U32 R6, RZ, RZ, RZ ;  /* 0x000000ffff067224 */ /* 0x000fe200078e00ff */
[----:B------:R-:W-:-:S04]  /*02e0*/  VIMNMX R8, R7, 0x8, PT ;  /* 0x0000000807087848 */ /* 0x000fc80003fe0100 */
[-C--:B------:R-:W-:Y:S02]  /*02f0*/  IABS R10, R8.reuse ;  /* 0x00000008000a7213 */ /* 0x080fe40000000000 */
[----:B------:R-:W-:Y:S02]  /*0300*/  IABS R0, R8 ;  /* 0x0000000800007213 */ /* 0x000fe40000000000 */
[----:B------:R-:W0:Y:S08]  /*0310*/  I2F.RP R9, R10 ;  /* 0x0000000a00097306 */ /* 0x000e300000209400 */
[----:B0-----:R-:W0:Y:S02]  /*0320*/  MUFU.RCP R9, R9 ;  /* 0x0000000900097308 */ /* 0x001e240000001000 */
[----:B0-----:R-:W-:-:S06]  /*0330*/  VIADD R7, R9, 0xffffffe ;  /* 0x0ffffffe09077836 */ /* 0x001fcc0000000000 */
[----:B------:R-:W0:Y:S02]  /*0340*/  F2I.FTZ.U32.TRUNC.NTZ R7, R7 ;  /* 0x0000000700077305 */ /* 0x000e24000021f000 */
[----:B0-----:R-:W-:-:S04]  /*0350*/  IMAD.MOV R11, RZ, RZ, -R7 ;  /* 0x000000ffff0b7224 */ /* 0x001fc800078e0a07 */
[----:B------:R-:W-:Y:S01]  /*0360*/  IMAD.MOV.U32 R5, RZ, RZ, R11 ;  /* 0x000000ffff057224 */ /* 0x000fe200078e000b */
[----:B------:R-:W-:-:S03]  /*0370*/  IABS R11, R13 ;  /* 0x0000000d000b7213 */ /* 0x000fc60000000000 */
[----:B------:R-:W-:-:S04]  /*0380*/  IMAD R5, R5, R10, RZ ;  /* 0x0000000a05057224 */ /* 0x000fc800078e02ff */
[----:B------:R-:W-:Y:S01]  /*0390*/  IMAD.HI.U32 R6, R7, R5, R6 ;  /* 0x0000000507067227 */ /* 0x000fe200078e0006 */
[----:B--2---:R-:W-:-:S03]  /*03a0*/  SHF.R.U32.HI R7, RZ, 0x5, R14 ;  /* 0x00000005ff077819 */ /* 0x004fc6000001160e */
[----:B------:R-:W-:Y:S01]  /*03b0*/  IMAD.MOV R5, RZ, RZ, -R0 ;  /* 0x000000ffff057224 */ /* 0x000fe200078e0a00 */
[----:B------:R-:W-:Y:S01]  /*03c0*/  SGXT.U32 R15, R7, 0x1 ;  /* 0x00000001070f781a */ /* 0x000fe20000000000 */
[----:B------:R-:W-:Y:S02]  /*03d0*/  IMAD.HI.U32 R0, R6, R11, RZ ;  /* 0x0000000b06007227 */ /* 0x000fe400078e00ff */
[----:B------:R-:W0:Y:S01]  /*03e0*/  LDC R6, c[0x0][0x230] ;  /* 0x00008c00ff067b82 */ /* 0x000e220000000800 */
[C---:B------:R-:W-:Y:S01]  /*03f0*/  LOP3.LUT R7, R15.reuse, 0x2, RZ, 0xfc, !PT ;  /* 0x000000020f077812 */ /* 0x040fe200078efcff */
[----:B------:R-:W-:Y:S01]  /*0400*/  IMAD R5, R0, R5, R11 ;  /* 0x0000000500057224 */ /* 0x000fe200078e020b */
[C---:B------:R-:W-:Y:S02]  /*0410*/  LOP3.LUT R7, R15.reuse, 0x8, RZ, 0xfc, !PT ;  /* 0x000000080f077812 */ /* 0x040fe400078efcff */
[----:B------:R-:W-:Y:S02]  /*0420*/  LOP3.LUT R7, R15, 0xe, RZ, 0xfc, !PT ;  /* 0x0000000e0f077812 */ /* 0x000fe400078efcff */
[----:B------:R-:W-:-:S02]  /*0430*/  ISETP.GT.U32.AND P1, PT, R10, R5, PT ;  /* 0x000000050a00720c */ /* 0x000fc40003f24070 */
[C---:B------:R-:W-:Y:S02]  /*0440*/  LOP3.LUT R7, R15.reuse, 0x14, RZ, 0xfc, !PT ;  /* 0x000000140f077812 */ /* 0x040fe400078efcff */
[C---:B------:R-:W-:Y:S02]  /*0450*/  LOP3.LUT R7, R15.reuse, 0x1a, RZ, 0xfc, !PT ;  /* 0x0000001a0f077812 */ /* 0x040fe400078efcff */
[C---:B------:R-:W-:Y:S02]  /*0460*/  LOP3.LUT R7, R15.reuse, 0x20, RZ, 0xfc, !PT ;  /* 0x000000200f077812 */ /* 0x040fe400078efcff */
[C---:B------:R-:W-:Y:S02]  /*0470*/  LOP3.LUT R7, R15.reuse, 0x26, RZ, 0xfc, !PT ;  /* 0x000000260f077812 */ /* 0x040fe400078efcff */
[----:B------:R-:W-:-:S03]  /*0480*/  LOP3.LUT R7, R15, 0x2c, RZ, 0xfc, !PT ;  /* 0x0000002c0f077812 */ /* 0x000fc600078efcff */
[----:B------:R-:W-:Y:S02]  /*0490*/  @!P1 IMAD.IADD R5, R5, 0x1, -R10 ;  /* 0x0000000105059824 */ /* 0x000fe400078e0a0a */
[----:B------:R-:W-:Y:S01]  /*04a0*/  @!P1 VIADD R0, R0, 0x1 ;  /* 0x0000000100009836 */ /* 0x000fe20000000000 */
[----:B------:R-:W-:Y:S01]  /*04b0*/  ISETP.NE.AND P1, PT, R8, RZ, PT ;  /* 0x000000ff0800720c */ /* 0x000fe20003f25270 */
[----:B0-----:R-:W-:Y:S01]  /*04c0*/  VIADD R16, R6, 0x3f ;  /* 0x0000003f06107836 */ /* 0x001fe20000000000 */
[----:B------:R-:W-:Y:S02]  /*04d0*/  ISETP.GE.U32.AND P0, PT, R5, R10, PT ;  /* 0x0000000a0500720c */ /* 0x000fe40003f06070 */
[----:B------:R-:W-:Y:S02]  /*04e0*/  LOP3.LUT R5, R13, R8, RZ, 0x3c, !PT ;  /* 0x000000080d057212 */ /* 0x000fe400078e3cff */
[----:B------:R-:W-:Y:S02]  /*04f0*/  LOP3.LUT R6, R15, 0x4, RZ, 0xfc, !PT ;  /* 0x000000040f067812 */ /* 0x000fe400078efcff */
[----:B------:R-:W-:-:S02]  /*0500*/  ISETP.GE.AND P2, PT, R5, RZ, PT ;  /* 0x000000ff0500720c */ /* 0x000fc40003f46270 */
[C---:B------:R-:W-:Y:S02]  /*0510*/  LOP3.LUT R6, R15.reuse, 0xa, RZ, 0xfc, !PT ;  /* 0x0000000a0f067812 */ /* 0x040fe400078efcff */
[C---:B------:R-:W-:Y:S02]  /*0520*/  LOP3.LUT R6, R15.reuse, 0x10, RZ, 0xfc, !PT ;  /* 0x000000100f067812 */ /* 0x040fe400078efcff */
[C---:B------:R-:W-:Y:S01]  /*0530*/  LOP3.LUT R6, R15.reuse, 0x16, RZ, 0xfc, !PT ;  /* 0x000000160f067812 */ /* 0x040fe200078efcff */
[----:B------:R-:W-:Y:S01]  /*0540*/  @P0 VIADD R0, R0, 0x1 ;  /* 0x0000000100000836 */ /* 0x000fe20000000000 */
[----:B------:R-:W-:Y:S02]  /*0550*/  ISETP.GT.AND P0, PT, R16, 0x3f, PT ;  /* 0x0000003f1000780c */ /* 0x000fe40003f04270 */
[C---:B------:R-:W-:Y:S02]  /*0560*/  LOP3.LUT R6, R15.reuse, 0x1c, RZ, 0xfc, !PT ;  /* 0x0000001c0f067812 */ /* 0x040fe400078efcff */
[----:B------:R-:W-:Y:S01]  /*0570*/  LOP3.LUT R6, R15, 0x22, RZ, 0xfc, !PT ;  /* 0x000000220f067812 */ /* 0x000fe200078efcff */
[----:B------:R-:W-:Y:S01]  /*0580*/  @!P2 IMAD.MOV R0, RZ, RZ, -R0 ;  /* 0x000000ffff00a224 */ /* 0x000fe200078e0a00 */
[----:B------:R-:W-:-:S02]  /*0590*/  @!P1 LOP3.LUT R0, RZ, R8, RZ, 0x33, !PT ;  /* 0x00000008ff009212 */ /* 0x000fc400078e33ff */
[C---:B------:R-:W-:Y:S02]  /*05a0*/  LOP3.LUT R6, R15.reuse, 0x28, RZ, 0xfc, !PT ;  /* 0x000000280f067812 */ /* 0x040fe400078efcff */
[----:B------:R-:W-:Y:S01]  /*05b0*/  LOP3.LUT R6, R15, 0x2e, RZ, 0xfc, !PT ;  /* 0x0000002e0f067812 */ /* 0x000fe200078efcff */
[----:B------:R-:W-:Y:S02]  /*05c0*/  IMAD.MOV R5, RZ, RZ, -R0 ;  /* 0x000000ffff057224 */ /* 0x000fe400078e0a00 */
[----:B------:R-:W-:Y:S02]  /*05d0*/  IMAD.SHL.U32 R28, R0, 0x80, RZ ;  /* 0x00000080001c7824 */ /* 0x000fe400078e00ff */
[----:B------:R-:W-:-:S04]  /*05e0*/  IMAD R5, R8, R5, R13 ;  /* 0x0000000508057224 */ /* 0x000fc800078e020d */
[----:B------:R-:W-:Y:S01]  /*05f0*/  IMAD.IADD R5, R4, 0x1, R5 ;  /* 0x0000000104057824 */ /* 0x000fe200078e0205 */
[----:B------:R-:W-:-:S05]  /*0600*/  LOP3.LUT R4, R14, 0x1f, RZ, 0xc0, !PT ;  /* 0x0000001f0e047812 */ /* 0x000fca00078ec0ff */
[----:B------:R-:W-:Y:S01]  /*0610*/  IMAD R29, R5, 0x20, R4 ;  /* 0x00000020051d7824 */ /* 0x000fe200078e0204 */
[C---:B------:R-:W-:Y:S02]  /*0620*/  LOP3.LUT R5, R15.reuse, 0x6, RZ, 0xfc, !PT ;  /* 0x000000060f057812 */ /* 0x040fe400078efcff */
[C---:B------:R-:W-:Y:S02]  /*0630*/  LOP3.LUT R5, R15.reuse, 0xc, RZ, 0xfc, !PT ;  /* 0x0000000c0f057812 */ /* 0x040fe400078efcff */
[----:B------:R0:W-:Y:S01]  /*0640*/  STL [R1+0x724], R29 ;  /* 0x0007241d01007387 */ /* 0x0001e20000100800 */
[C---:B------:R-:W-:Y:S02]  /*0650*/  LOP3.LUT R5, R15.reuse, 0x12, RZ, 0xfc, !PT ;  /* 0x000000120f057812 */ /* 0x040fe400078efcff */
[C---:B------:R-:W-:Y:S01]  /*0660*/  LOP3.LUT R5, R15.reuse, 0x18, RZ, 0xfc, !PT ;  /* 0x000000180f057812 */ /* 0x040fe200078efcff */
[----:B------:R0:W-:Y:S01]  /*0670*/  STL [R1+0x498], R28 ;  /* 0x0004981c01007387 */ /* 0x0001e20000100800 */
[----:B------:R-:W-:-:S02]  /*0680*/  LOP3.LUT R5, R15, 0x1e, RZ, 0xfc, !PT ;  /* 0x0000001e0f057812 */ /* 0x000fc400078efcff */
[C---:B------:R-:W-:Y:S02]  /*0690*/  LOP3.LUT R5, R15.reuse, 0x24, RZ, 0xfc, !PT ;  /* 0x000000240f057812 */ /* 0x040fe400078efcff */
[C---:B------:R-:W-:Y:S02]  /*06a0*/  LOP3.LUT R5, R15.reuse, 0x2a, RZ, 0xfc, !PT ;  /* 0x0000002a0f057812 */ /* 0x040fe400078efcff */
[----:B------:R-:W-:Y:S02]  /*06b0*/  LOP3.LUT R4, R14, 0x20, RZ, 0xc0, !PT ;  /* 0x000000200e047812 */ /* 0x000fe400078ec0ff */
[----:B------:R-:W-:Y:S01]  /*06c0*/  LOP3.LUT R5, R15, 0x30, RZ, 0xfc, !PT ;  /* 0x000000300f057812 */ /* 0x000fe200078efcff */
[----:B0-----:R-:W-:Y:S06]  /*06d0*/  @P0 BRA `(.L_x_0) ;  /* 0x0000000000640947 */ /* 0x001fec0003800000 */
[----:B------:R-:W-:Y:S01]  /*06e0*/  IMAD.SHL.U32 R2, R4, 0x20, RZ ;  /* 0x0000002004027824 */ /* 0x000fe200078e00ff */
[----:B------:R-:W-:Y:S01]  /*06f0*/  CS2R R24, SRZ ;  /* 0x0000000000187805 */ /* 0x000fe2000001ff00 */
[----:B------:R-:W-:Y:S01]  /*0700*/  IMAD.SHL.U32 R0, R14, 0x8, RZ ;  /* 0x000000080e007824 */ /* 0x000fe200078e00ff */
[----:B------:R-:W-:Y:S02]  /*0710*/  CS2R R26, SRZ ;  /* 0x00000000001a7805 */ /* 0x000fe4000001ff00 */
[----:B------:R-:W-:Y:S01]  /*0720*/  CS2R R20, SRZ ;  /* 0x0000000000147805 */ /* 0x000fe2000001ff00 */
[----:B------:R0:W-:Y:S01]  /*0730*/  STL [R1+0x72c], R2 ;  /* 0x00072c0201007387 */ /* 0x0001e20000100800 */
[----:B------:R-:W-:Y:S02]  /*0740*/  CS2R R22, SRZ ;  /* 0x0000000000167805 */ /* 0x000fe4000001ff00 */
[----:B------:R-:W-:Y:S02]  /*0750*/  CS2R R16, SRZ ;  /* 0x0000000000107805 */ /* 0x000fe4000001ff00 */
[----:B------:R-:W-:Y:S01]  /*0760*/  CS2R R18, SRZ ;  /* 0x0000000000127805 */ /* 0x000fe2000001ff00 */
[----:B------:R0:W-:Y:S01]  /*0770*/  STL [R1+0x728], R0 ;  /* 0x0007280001007387 */ /* 0x0001e20000100800 */
[----:B------:R-:W-:-:S02]  /*0780*/  CS2R R12, SRZ ;  /* 0x00000000000c7805 */ /* 0x000fc4000001ff00 */
[----:B------:R-:W-:Y:S02]  /*0790*/  CS2R R14, SRZ ;  /* 0x00000000000e7805 */ /* 0x000fe4000001ff00 */
[----:B------:R-:W-:Y:S01]  /*07a0*/  CS2R R8, SRZ ;  /* 0x0000000000087805 */ /* 0x000fe2000001ff00 */
[----:B------:R0:W-:Y:S01]  /*07b0*/  STL [R1], RZ ;  /* 0x000000ff01007387 */ /* 0x0001e20000100800 */
[----:B------:R-:W-:Y:S02]  /*07c0*/  CS2R R10, SRZ ;  /* 0x00000000000a7805 */ /* 0x000fe4000001ff00 */
[----:B------:R-:W-:Y:S02]  /*07d0*/  CS2R R4, SRZ ;  /* 0x0000000000047805 */ /* 0x000fe4000001ff00 */
[----:B------:R-:W-:Y:S01]  /*07e0*/  CS2R R6, SRZ ;  /* 0x0000000000067805 */ /* 0x000fe2000001ff00 */
[----:B------:R0:W-:Y:S04]  /*07f0*/  STL [R1+0x4], RZ ;  /* 0x000004ff01007387 */ /* 0x0001e80000100800 */
[----:B------:R0:W-:Y:S04]  /*0800*/  STL [R1+0x8], RZ ;  /* 0x000008ff01007387 */ /* 0x0001e80000100800 */
[----:B------:R0:W-:Y:S04]  /*0810*/  STL [R1+0xc], RZ ;  /* 0x00000cff01007387 */ /* 0x0001e80000100800 */
[----:B------:R0:W-:Y:S04]  /*0820*/  STL [R1+0x10], RZ ;  /* 0x000010ff01007387 */ /* 0x0001e80000100800 */
[----:B------:R0:W-:Y:S04]  /*0830*/  STL [R1+0x14], RZ ;  /* 0x000014ff01007387 */ /* 0x0001e80000100800 */
[----:B------:R0:W-:Y:S04]  /*0840*/  STL [R1+0x18], RZ ;  /* 0x000018ff01007387 */ /* 0x0001e80000100800 */
[----:B------:R0:W-:Y:S01]  /*0850*/  STL [R1+0x1c], RZ ;  /* 0x00001cff01007387 */ /* 0x0001e20000100800 */
[----:B------:R-:W-:Y:S05]  /*0860*/  BRA `(.L_x_1) ;  /* 0x000001e800bc7947 */ /* 0x000fea0003800000 */
.L_x_0:
[----:B------:R-:W-:Y:S01]  /*0870*/  IABS R0, R2 ;  /* 0x0000000200007213 */ /* 0x000fe20000000000 */
[C---:B------:R-:W-:Y:S01]  /*0880*/  VIADD R9, R28.reuse, 0x7d ;  /* 0x0000007d1c097836 */ /* 0x040fe20000000000 */
[----:B------:R-:W-:Y:S01]  /*0890*/  IABS R27, R3 ;  /* 0x00000003001b7213 */ /* 0x000fe20000000000 */
[----:B------:R0:W-:Y:S01]  /*08a0*/  STL [R1+0x920], R3 ;  /* 0x0009200301007387 */ /* 0x0001e20000100800 */
[----:B------:R-:W1:Y:S01]  /*08b0*/  I2F.RP R4, R0 ;  /* 0x0000000000047306 */ /* 0x000e620000209400 */
[----:B------:R-:W-:Y:S01]  /*08c0*/  ISETP.GE.AND P3, PT, R29, RZ, PT ;  /* 0x000000ff1d00720c */ /* 0x000fe20003f66270 */
[C---:B------:R-:W-:Y:S01]  /*08d0*/  VIADD R17, R28.reuse, 0x75 ;  /* 0x000000751c117836 */ /* 0x040fe20000000000 */
[----:B------:R-:W-:Y:S01]  /*08e0*/  ULDC UR4, c[0x0][0x240] ;  /* 0x0000900000047ab9 */ /* 0x000fe20000000800 */
[C---:B------:R-:W-:Y:S01]  /*08f0*/  VIADD R18, R28.reuse, 0x74 ;  /* 0x000000741c127836 */ /* 0x040fe20000000000 */
[----:B------:R-:W-:Y:S01]  /*0900*/  ULDC UR5, c[0x0][0x234] ;  /* 0x00008d0000057ab9 */ /* 0x000fe20000000800 */
[----:B------:R-:W-:Y:S01]  /*0910*/  VIADD R16, R28, 0x72 ;  /* 0x000000721c107836 */ /* 0x000fe20000000000 */
[----:B------:R-:W-:Y:S01]  /*0920*/  ULDC.64 UR10, c[0x0][0x210] ;  /* 0x00008400000a7ab9 */ /* 0x000fe20000000a00 */
[----:B------:R-:W2:Y:S01]  /*0930*/  I2F.RP R6, R27 ;  /* 0x0000001b00067306 */ /* 0x000ea20000209400 */
[----:B------:R-:W-:Y:S01]  /*0940*/  ULDC UR6, c[0x0][0x238] ;  /* 0x00008e0000067ab9 */ /* 0x000fe20000000800 */
[----:B------:R-:W-:Y:S01]  /*0950*/  ULDC UR13, c[0x0][0x238] ;  /* 0x00008e00000d7ab9 */ /* 0x000fe20000000800 */
[----:B------:R-:W-:Y:S01]  /*0960*/  ULDC UR14, c[0x0][0x238] ;  /* 0x00008e00000e7ab9 */ /* 0x000fe20000000800 */
[----:B------:R-:W-:Y:S01]  /*0970*/  ULDC UR12, c[0x0][0x238] ;  /* 0x00008e00000c7ab9 */ /* 0x000fe20000000800 */
[----:B------:R-:W-:Y:S01]  /*0980*/  ULDC UR16, c[0x0][0x238] ;  /* 0x00008e0000107ab9 */ /* 0x000fe20000000800 */
[----:B------:R-:W-:Y:S01]  /*0990*/  ULDC UR17, c[0x0][0x238] ;  /* 0x00008e0000117ab9 */ /* 0x000fe20000000800 */
[----:B------:R-:W-:Y:S01]  /*09a0*/  ULDC UR18, c[0x0][0x238] ;  /* 0x00008e0000127ab9 */ /* 0x000fe20000000800 */
[----:B-1----:R-:W1:Y:S01]  /*09b0*/  MUFU.RCP R4, R4 ;  /* 0x0000000400047308 */ /* 0x002e620000001000 */
[----:B------:R-:W-:Y:S01]  /*09c0*/  ULDC UR19, c[0x0][0x238] ;  /* 0x00008e0000137ab9 */ /* 0x000fe20000000800 */
[----:B------:R-:W-:Y:S01]  /*09d0*/  ULDC UR21, c[0x0][0x238] ;  /* 0x00008e0000157ab9 */ /* 0x000fe20000000800 */
[----:B------:R-:W-:Y:S01]  /*09e0*/  ULDC UR22, c[0x0][0x238] ;  /* 0x00008e0000167ab9 */ /* 0x000fe20000000800 */
[----:B------:R-:W-:Y:S01]  /*09f0*/  ULDC UR23, c[0x0][0x238] ;  /* 0x00008e0000177ab9 */ /* 0x000fe20000000800 */
[----:B------:R-:W-:Y:S01]  /*0a00*/  ULDC UR24, c[0x0][0x238] ;  /* 0x00008e0000187ab9 */ /* 0x000fe20000000800 */
[----:B------:R-:W-:Y:S01]  /*0a10*/  ULDC UR15, c[0x0][0x238] ;  /* 0x00008e00000f7ab9 */ /* 0x000fe20000000800 */
[----:B------:R-:W-:Y:S01]  /*0a20*/  ULDC UR20, c[0x0][0x238] ;  /* 0x00008e0000147ab9 */ /* 0x000fe20000000800 */
[----:B--2---:R-:W2:Y:S01]  /*0a30*/  MUFU.RCP R6, R6 ;  /* 0x0000000600067308 */ /* 0x004ea20000001000 */
[----:B------:R-:W-:Y:S01]  /*0a40*/  ULDC UR25, c[0x0][0x238] ;  /* 0x00008e0000197ab9 */ /* 0x000fe20000000800 */
[----:B------:R-:W-:Y:S01]  /*0a50*/  ULDC UR26, c[0x0][0x238] ;  /* 0x00008e00001a7ab9 */ /* 0x000fe20000000800 */
[----:B------:R-:W-:Y:S01]  /*0a60*/  ULDC UR27, c[0x0][0x238] ;  /* 0x00008e00001b7ab9 */ /* 0x000fe20000000800 */
[----:B------:R-:W-:Y:S01]  /*0a70*/  ULDC UR28, c[0x0][0x238] ;  /* 0x00008e00001c7ab9 */ /* 0x000fe20000000800 */
[----:B------:R-:W-:Y:S01]  /*0a80*/  ULDC UR29, c[0x0][0x238] ;  /* 0x00008e00001d7ab9 */ /* 0x000fe20000000800 */
[----:B------:R-:W-:Y:S01]  /*0a90*/  ULDC UR30, c[0x0][0x238] ;  /* 0x00008e00001e7ab9 */ /* 0x000fe20000000800 */
[----:B------:R-:W-:Y:S01]  /*0aa0*/  ULDC UR31, c[0x0][0x238] ;  /* 0x00008e00001f7ab9 */ /* 0x000fe20000000800 */
[----:B-1----:R-:W-:-:S04]  /*0ab0*/  VIADD R4, R4, 0xffffffe ;  /* 0x0ffffffe04047836 */ /* 0x002fc80000000000 */
[----:B------:R-:W1:Y:S01]  /*0ac0*/  F2I.FTZ.U32.TRUNC.NTZ R5, R4 ;  /* 0x0000000400057305 */ /* 0x000e62000021f000 */
[----:B--2---:R-:W-:-:S07]  /*0ad0*/  VIADD R6, R6, 0xffffffe ;  /* 0x0ffffffe06067836 */ /* 0x004fce0000000000 */
[----:B------:R2:W3:Y:S01]  /*0ae0*/  F2I.FTZ.U32.TRUNC.NTZ R7, R6 ;  /* 0x0000000600077305 */ /* 0x0004e2000021f000 */
[----:B-1----:R-:W-:Y:S01]  /*0af0*/  IMAD.MOV R4, RZ, RZ, -R5 ;  /* 0x000000ffff047224 */ /* 0x002fe200078e0a05 */
[----:B--2---:R-:W-:-:S03]  /*0b00*/  IABS R6, R29 ;  /* 0x0000001d00067213 */ /* 0x004fc60000000000 */
[----:B------:R-:W-:Y:S02]  /*0b10*/  IMAD R8, R4, R0, RZ ;  /* 0x0000000004087224 */ /* 0x000fe400078e02ff */
[----:B------:R-:W-:Y:S02]  /*0b20*/  IMAD.MOV.U32 R4, RZ, RZ, RZ ;  /* 0x000000ffff047224 */ /* 0x000fe400078e00ff */
[----:B---3--:R-:W-:Y:S02]  /*0b30*/  IMAD.MOV R23, RZ, RZ, -R7 ;  /* 0x000000ffff177224 */ /* 0x008fe400078e0a07 */
[----:B------:R-:W-:Y:S01]  /*0b40*/  IMAD.HI.U32 R8, R5, R8, R4 ;  /* 0x0000000805087227 */ /* 0x000fe200078e0004 */
[----:B------:R-:W-:-:S03]  /*0b50*/  IABS R4, R28 ;  /* 0x0000001c00047213 */ /* 0x000fc60000000000 */
[----:B------:R-:W-:Y:S02]  /*0b60*/  IMAD.MOV.U32 R5, RZ, RZ, R6 ;  /* 0x000000ffff057224 */ /* 0x000fe400078e0006 */
[----:B------:R-:W-:Y:S02]  /*0b70*/  IMAD R23, R23, R27, RZ ;  /* 0x0000001b17177224 */ /* 0x000fe400078e02ff */
[----:B------:R-:W-:-:S04]  /*0b80*/  IMAD.HI.U32 R6, R8, R5, RZ ;  /* 0x0000000508067227 */ /* 0x000fc800078e00ff */
[----:B------:R-:W-:Y:S02]  /*0b90*/  IMAD.MOV R6, RZ, RZ, -R6 ;  /* 0x000000ffff067224 */ /* 0x000fe400078e0a06 */
[----:B------:R-:W-:Y:S02]  /*0ba0*/  IMAD.MOV.U32 R20, RZ, RZ, R4 ;  /* 0x000000ffff147224 */ /* 0x000fe400078e0004 */
[----:B------:R-:W-:Y:S02]  /*0bb0*/  IMAD R5, R0, R6, R5 ;  /* 0x0000000600057224 */ /* 0x000fe400078e0205 */
[----:B------:R-:W-:Y:S02]  /*0bc0*/  IMAD.MOV.U32 R6, RZ, RZ, RZ ;  /* 0x000000ffff067224 */ /* 0x000fe400078e00ff */
[----:B------:R-:W-:Y:S01]  /*0bd0*/  VIADD R4, R28, 0x7f ;  /* 0x0000007f1c047836 */ /* 0x000fe20000000000 */
[----:B------:R-:W-:Y:S01]  /*0be0*/  ISETP.GT.U32.AND P0, PT, R0, R5, PT ;  /* 0x000000050000720c */ /* 0x000fe20003f04070 */
[----:B------:R-:W-:-:S03]  /*0bf0*/  IMAD.HI.U32 R23, R7, R23, R6 ;  /* 0x0000001707177227 */ /* 0x000fc600078e0006 */
[----:B------:R-:W-:Y:S02]  /*0c00*/  IABS R7, R4 ;  /* 0x0000000400077213 */ /* 0x000fe40000000000 */
[----:B------:R-:W-:Y:S01]  /*0c10*/  ISETP.GE.AND P5, PT, R4, RZ, PT ;  /* 0x000000ff0400720c */ /* 0x000fe20003fa6270 */
[----:B------:R-:W-:Y:S01]  /*0c20*/  IMAD.HI.U32 R6, R23, R20, RZ ;  /* 0x0000001417067227 */ /* 0x000fe200078e00ff */
[----:B------:R-:W-:-:S03]  /*0c30*/  IABS R4, R9 ;  /* 0x0000000900047213 */ /* 0x000fc60000000000 */
[----:B------:R-:W-:Y:S02]  /*0c40*/  IMAD.MOV R6, RZ, RZ, -R6 ;  /* 0x000000ffff067224 */ /* 0x000fe400078e0a06 */
[----:B------:R-:W-:Y:S02]  /*0c50*/  @!P0 IMAD.IADD R5, R5, 0x1, -R0 ;  /* 0x0000000105058824 */ /* 0x000fe400078e0a00 */
[----:B------:R-:W-:Y:S02]  /*0c60*/  IMAD R20, R27, R6, R20 ;  /* 0x000000061b147224 */ /* 0x000fe400078e0214 */
[----:B------:R-:W-:Y:S01]  /*0c70*/  IMAD.HI.U32 R10, R23, R7, RZ ;  /* 0x00000007170a7227 */ /* 0x000fe200078e00ff */
[----:B------:R-:W-:Y:S02]  /*0c80*/  ISETP.GT.U32.AND P0, PT, R0, R5, PT ;  /* 0x000000050000720c */ /* 0x000fe40003f04070 */
[----:B------:R-:W-:Y:S01]  /*0c90*/  ISETP.GT.U32.AND P1, PT, R27, R20, PT ;  /* 0x000000141b00720c */ /* 0x000fe20003f24070 */
[----:B------:R-:W-:-:S02]  /*0ca0*/  IMAD.MOV R10, RZ, RZ, -R10 ;  /* 0x000000ffff0a7224 */ /* 0x000fc400078e0a0a */
[----:B------:R-:W-:Y:S02]  /*0cb0*/  VIADD R6, R28, 0x7e ;  /* 0x0000007e1c067836 */ /* 0x000fe40000000000 */
[----:B------:R-:W-:Y:S02]  /*0cc0*/  IMAD R7, R27, R10, R7 ;  /* 0x0000000a1b077224 */ /* 0x000fe400078e0207 */
[----:B------:R-:W-:Y:S01]  /*0cd0*/  IMAD.HI.U32 R11, R23, R4, RZ ;  /* 0x00000004170b7227 */ /* 0x000fe200078e00ff */
[----:B------:R-:W-:Y:S02]  /*0ce0*/  IABS R8, R6 ;  /* 0x0000000600087213 */ /* 0x000fe40000000000 */
[----:B------:R-:W-:Y:S01]  /*0cf0*/  ISETP.GT.U32.AND P2, PT, R27, R7, PT ;  /* 0x000000071b00720c */ /* 0x000fe20003f44070 */
[----:B------:R-:W-:Y:S01]  /*0d00*/  IMAD.MOV R11, RZ, RZ, -R11 ;  /* 0x000000ffff0b7224 */ /* 0x000fe200078e0a0b */
[----:B------:R-:W-:Y:S01]  /*0d10*/  ISETP.GE.AND P4, PT, R6, RZ, PT ;  /* 0x000000ff0600720c */ /* 0x000fe20003f86270 */
[----:B------:R-:W-:-:S04]  /*0d20*/  IMAD.HI.U32 R10, R23, R8, RZ ;  /* 0x00000008170a7227 */ /* 0x000fc800078e00ff */
[----:B------:R-:W-:Y:S01]  /*0d30*/  @!P0 IMAD.IADD R5, R5, 0x1, -R0 ;  /* 0x0000000105058824 */ /* 0x000fe200078e0a00 */
[----:B------:R-:W-:Y:S01]  /*0d40*/  ISETP.NE.AND P0, PT, R2, RZ, PT ;  /* 0x000000ff0200720c */ /* 0x000fe20003f05270 */
[----:B------:R-:W-:Y:S02]  /*0d50*/  @!P1 IMAD.IADD R20, R20, 0x1, -R27 ;  /* 0x0000000114149824 */ /* 0x000fe400078e0a1b */
[C---:B------:R-:W-:Y:S02]  /*0d60*/  IMAD R4, R27.reuse, R11, R4 ;  /* 0x0000000b1b047224 */ /* 0x040fe400078e0204 */
[----:B------:R-:W-:Y:S01]  /*0d70*/  VIADD R6, R28, 0x7c ;  /* 0x0000007c1c067836 */ /* 0x000fe20000000000 */
[C---:B------:R-:W-:Y:S01]  /*0d80*/  ISETP.GT.U32.AND P1, PT, R27.reuse, R20, PT ;  /* 0x000000141b00720c */ /* 0x040fe20003f24070 */
[----:B------:R-:W-:Y:S01]  /*0d90*/  IMAD.MOV R10, RZ, RZ, -R10 ;  /* 0x000000ffff0a7224 */ /* 0x000fe200078e0a0a */
[----:B------:R-:W-:Y:S01]  /*0da0*/  ISETP.GT.U32.AND P6, PT, R27, R4, PT ;  /* 0x000000041b00720c */ /* 0x000fe20003fc4070 */
[----:B------:R-:W-:-:S02]  /*0db0*/  IMAD.MOV.U32 R0, RZ, RZ, R5 ;  /* 0x000000ffff007224 */ /* 0x000fc400078e0005 */
[----:B------:R-:W-:Y:S01]  /*0dc0*/  IMAD R5, R27, R10, R8 ;  /* 0x0000000a1b057224 */ /* 0x000fe200078e0208 */
[----:B------:R-:W-:Y:S01]  /*0dd0*/  IABS R8, R6 ;  /* 0x0000000600087213 */ /* 0x000fe20000000000 */
[----:B------:R-:W-:Y:S01]  /*0de0*/  @!P3 IMAD.MOV R0, RZ, RZ, -R0 ;  /* 0x000000ffff00b224 */ /* 0x000fe200078e0a00 */
[C---:B------:R-:W-:Y:S01]  /*0df0*/  ISETP.GE.AND P3, PT, R28.reuse, RZ, PT ;  /* 0x000000ff1c00720c */ /* 0x040fe20003f66270 */
[--C-:B------:R-:W-:Y:S01]  /*0e00*/  @!P2 IMAD.IADD R7, R7, 0x1, -R27.reuse ;  /* 0x000000010707a824 */ /* 0x100fe200078e0a1b */
[----:B------:R-:W-:Y:S01]  /*0e10*/  @!P0 LOP3.LUT R0, RZ, R2, RZ, 0x33, !PT ;  /* 0x00000002ff008212 */ /* 0x000fe200078e33ff */
[----:B------:R-:W-:Y:S01]  /*0e20*/  IMAD.MOV.U32 R11, RZ, RZ, R8 ;  /* 0x000000ffff0b7224 */ /* 0x000fe200078e0008 */
[C---:B------:R-:W-:Y:S01]  /*0e30*/  ISETP.GT.U32.AND P0, PT, R27.reuse, R5, PT ;  /* 0x000000051b00720c */ /* 0x040fe20003f04070 */
[C---:B------:R-:W-:Y:S01]  /*0e40*/  VIADD R8, R28.reuse, 0x7a ;  /* 0x0000007a1c087836 */ /* 0x040fe20000000000 */
[----:B------:R-:W-:Y:S01]  /*0e50*/  ISETP.GT.U32.AND P2, PT, R27, R7, PT ;  /* 0x000000071b00720c */ /* 0x000fe20003f44070 */
[----:B------:R-:W-:Y:S01]  /*0e60*/  VIADD R2, R28, 0x7b ;  /* 0x0000007b1c027836 */ /* 0x000fe20000000000 */
[----:B------:R-:W-:Y:S01]  /*0e70*/  STL [R1+0x898], R0 ;  /* 0x0008980001007387 */ /* 0x000fe20000100800 */
[--C-:B------:R-:W-:Y:S01]  /*0e80*/  @!P1 IMAD.IADD R20, R20, 0x1, -R27.reuse ;  /* 0x0000000114149824 */ /* 0x100fe200078e0a1b */
[----:B------:R-:W-:Y:S01]  /*0e90*/  IABS R12, R8 ;  /* 0x00000008000c7213 */ /* 0x000fe20000000000 */
[----:B------:R-:W-:Y:S01]  /*0ea0*/  @!P6 IMAD.IADD R4, R4, 0x1, -R27 ;  /* 0x000000010404e824 */ /* 0x000fe200078e0a1b */
[----:B------:R-:W-:Y:S01]  /*0eb0*/  IABS R10, R2 ;  /* 0x00000002000a7213 */ /* 0x000fe20000000000 */
[----:B------:R-:W-:Y:S01]  /*0ec0*/  IMAD.HI.U32 R13, R23, R11, RZ ;  /* 0x0000000b170d7227 */ /* 0x000fe200078e00ff */
[----:B------:R-:W-:-:S02]  /*0ed0*/  ISETP.GE.AND P1, PT, R9, RZ, PT ;  /* 0x000000ff0900720c */ /* 0x000fc40003f26270 */
[----:B------:R-:W-:Y:S01]  /*0ee0*/  ISETP.GE.AND P6, PT, R6, RZ, PT ;  /* 0x000000ff0600720c */ /* 0x000fe20003fc6270 */
[----:B------:R-:W-:Y:S01]  /*0ef0*/  @!P3 IMAD.MOV R20, RZ, RZ, -R20 ;  /* 0x000000ffff14b224 */ /* 0x000fe200078e0a14 */
[----:B------:R-:W-:Y:S01]  /*0f00*/  ISETP.GT.U32.AND P3, PT, R27, R4, PT ;  /* 0x000000041b00720c */ /* 0x000fe20003f64070 */
[----:B------:R-:W-:Y:S02]  /*0f10*/  IMAD.MOV R13, RZ, RZ, -R13 ;  /* 0x000000ffff0d7224 */ /* 0x000fe400078e0a0d */
[----:B------:R-:W-:Y:S01]  /*0f20*/  IMAD.MOV.U32 R9, RZ, RZ, R12 ;  /* 0x000000ffff097224 */ /* 0x000fe200078e000c */
[----:B------:R-:W-:Y:S01]  /*0f30*/  STL [R1+0x924], R20 ;  /* 0x0009241401007387 */ /* 0x000fe20000100800 */
[----:B------:R-:W-:-:S04]  /*0f40*/  IMAD.HI.U32 R12, R23, R10, RZ ;  /* 0x0000000a170c7227 */ /* 0x000fc800078e00ff */
[----:B------:R-:W-:Y:S02]  /*0f50*/  IMAD R11, R27, R13, R11 ;  /* 0x0000000d1b0b7224 */ /* 0x000fe400078e020b */
[--C-:B------:R-:W-:Y:S02]  /*0f60*/  @!P2 IMAD.IADD R7, R7, 0x1, -R27.reuse ;  /* 0x000000010707a824 */ /* 0x100fe400078e0a1b */
[----:B------:R-:W-:Y:S01]  /*0f70*/  IMAD.MOV R12, RZ, RZ, -R12 ;  /* 0x000000ffff0c7224 */ /* 0x000fe200078e0a0c */
[----:B------:R-:W-:Y:S01]  /*0f80*/  ISETP.GT.U32.AND P2, PT, R27, R11, PT ;  /* 0x0000000b1b00720c */ /* 0x000fe20003f44070 */
[----:B------:R-:W-:Y:S02]  /*0f90*/  @!P0 IMAD.IADD R5, R5, 0x1, -R27 ;  /* 0x0000000105058824 */ /* 0x000fe400078e0a1b */
[----:B0-----:R-:W-:Y:S02]  /*0fa0*/  IMAD.MOV.U32 R3, RZ, RZ, R7 ;  /* 0x000000ffff037224 */ /* 0x001fe400078e0007 */
[C---:B------:R-:W-:Y:S01]  /*0fb0*/  IMAD R7, R27.reuse, R12, R10 ;  /* 0x0000000c1b077224 */ /* 0x040fe200078e020a */
[----:B------:R-:W-:Y:S01]  /*0fc0*/  ISETP.GT.U32.AND P0, PT, R27, R5, PT ;  /* 0x000000051b00720c */ /* 0x000fe20003f04070 */
[----:B------:R-:W-:-:S02]  /*0fd0*/  @!P3 IMAD.IADD R4, R4, 0x1, -R27 ;  /* 0x000000010404b824 */ /* 0x000fc400078e0a1b */
[----:B------:R-:W-:Y:S01]  /*0fe0*/  @!P5 IMAD.MOV R3, RZ, RZ, -R3 ;  /* 0x000000ffff03d224 */ /* 0x000fe200078e0a03 */
[----:B------:R-:W-:Y:S01]  /*0ff0*/  ISETP.GT.U32.AND P3, PT, R27, R7, PT ;  /* 0x000000071b00720c */ /* 0x000fe20003f64070 */
[----:B------:R-:W-:Y:S01]  /*1000*/  IMAD.HI.U32 R13, R23, R9, RZ ;  /* 0x00000009170d7227 */ /* 0x000fe200078e00ff */
[----:B------:R-:W-:Y:S02]  /*1010*/  ISETP.GE.AND P5, PT, R2, RZ, PT ;  /* 0x000000ff0200720c */ /* 0x000fe40003fa6270 */
[----:B------:R0:W-:Y:S01]  /*1020*/  STL [R1+0x50], R3 ;  /* 0x0000500301007387 */ /* 0x0001e20000100800 */
[--C-:B------:R-:W-:Y:S02]  /*1030*/  @!P2 IMAD.IADD R11, R11, 0x1, -R27.reuse ;  /* 0x000000010b0ba824 */ /* 0x100fe400078e0a1b */
[----:B------:R-:W-:Y:S02]  /*1040*/  VIADD R2, R28, 0x79 ;  /* 0x000000791c027836 */ /* 0x000fe40000000000 */
[----:B------:R-:W-:Y:S01]  /*1050*/  @!P0 IMAD.IADD R5, R5, 0x1, -R27 ;  /* 0x0000000105058824 */ /* 0x000fe200078e0a1b */
[----:B------:R-:W-:Y:S01]  /*1060*/  ISETP.GE.AND P0, PT, R8, RZ, PT ;  /* 0x000000ff0800720c */ /* 0x000fe20003f06270 */
[----:B------:R-:W-:Y:S01]  /*1070*/  IMAD.MOV R13, RZ, RZ, -R13 ;  /* 0x000000ffff0d7224 */ /* 0x000fe200078e0a0d */
[----:B------:R-:W-:Y:S01]  /*1080*/  ISETP.GT.U32.AND P2, PT, R27, R11, PT ;  /* 0x0000000b1b00720c */ /* 0x000fe20003f44070 */
[----:B------:R-:W-:Y:S01]  /*1090*/  @!P3 IMAD.IADD R7, R7, 0x1, -R27 ;  /* 0x000000010707b824 */ /* 0x000fe200078e0a1b */
[----:B------:R-:W-:Y:S01]  /*10a0*/  IABS R8, R2 ;  /* 0x0000000200087213 */ /* 0x000fe20000000000 */
[----:B0-----:R-:W-:-:S02]  /*10b0*/  IMAD.MOV.U32 R3, RZ, RZ, R5 ;  /* 0x000000ffff037224 */ /* 0x001fc400078e0005 */
[----:B------:R-:W-:Y:S01]  /*10c0*/  VIADD R5, R28, 0x78 ;  /* 0x000000781c057836 */ /* 0x000fe20000000000 */
[----:B------:R-:W-:Y:S01]  /*10d0*/  ISETP.GT.U32.AND P3, PT, R27, R7, PT ;  /* 0x000000071b00720c */ /* 0x000fe20003f64070 */
[----:B------:R-:W-:-:S03]  /*10e0*/  IMAD.HI.U32 R6, R23, R8, RZ ;  /* 0x0000000817067227 */ /* 0x000fc600078e00ff */
[----:B------:R-:W-:Y:S01]  /*10f0*/  IABS R19, R5 ;  /* 0x0000000500137213 */ /* 0x000fe20000000000 */
[----:B------:R-:W-:Y:S01]  /*1100*/  IMAD R9, R27, R13, R9 ;  /* 0x0000000d1b097224 */ /* 0x000fe200078e0209 */
[----:B------:R-:W-:Y:S01]  /*1110*/  IABS R13, R18 ;  /* 0x00000012000d7213 */ /* 0x000fe20000000000 */
[----:B------:R-:W-:Y:S02]  /*1120*/  IMAD.MOV R6, RZ, RZ, -R6 ;  /* 0x000000ffff067224 */ /* 0x000fe400078e0a06 */
[----:B------:R-:W-:Y:S01]  /*1130*/  @!P2 IMAD.IADD R11, R11, 0x1, -R27 ;  /* 0x000000010b0ba824 */ /* 0x000fe200078e0a1b */
[C---:B------:R-:W-:Y:S01]  /*1140*/  ISETP.GT.U32.AND P2, PT, R27.reuse, R9, PT ;  /* 0x000000091b00720c */ /* 0x040fe20003f44070 */
[----:B------:R-:W-:Y:S01]  /*1150*/  @!P4 IMAD.MOV R3, RZ, RZ, -R3 ;  /* 0x000000ffff03c224 */ /* 0x000fe200078e0a03 */
[----:B------:R-:W-:Y:S01]  /*1160*/  ISETP.GE.AND P4, PT, R2, RZ, PT ;  /* 0x000000ff0200720c */ /* 0x000fe20003f86270 */
[----:B------:R-:W-:Y:S02]  /*1170*/  IMAD R8, R27, R6, R8 ;  /* 0x000000061b087224 */ /* 0x000fe400078e0208 */
[----:B------:R-:W-:Y:S01]  /*1180*/  IMAD.HI.U32 R2, R23, R19, RZ ;  /* 0x0000001317027227 */ /* 0x000fe200078e00ff */
[----:B------:R0:W-:Y:S03]  /*1190*/  STL [R1+0x4c], R3 ;  /* 0x00004c0301007387 */ /* 0x0001e60000100800 */
[----:B------:R-:W-:Y:S01]  /*11a0*/  @!P3 IMAD.IADD R7, R7, 0x1, -R27 ;  /* 0x000000010707b824 */ /* 0x000fe200078e0a1b */
[----:B------:R-:W-:Y:S01]  /*11b0*/  ISETP.GT.U32.AND P3, PT, R27, R8, PT ;  /* 0x000000081b00720c */ /* 0x000fe20003f64070 */
[----:B------:R-:W-:-:S02]  /*11c0*/  IMAD.MOV R2, RZ, RZ, -R2 ;  /* 0x000000ffff027224 */ /* 0x000fc400078e0a02 */
[----:B------:R-:W-:Y:S02]  /*11d0*/  IMAD.MOV.U32 R0, RZ, RZ, R4 ;  /* 0x000000ffff007224 */ /* 0x000fe400078e0004 */
[----:B------:R-:W-:Y:S02]  /*11e0*/  IMAD R19, R27, R2, R19 ;  /* 0x000000021b137224 */ /* 0x000fe400078e0213 */
[----:B0-----:R-:W-:Y:S02]  /*11f0*/  IMAD.MOV.U32 R3, RZ, RZ, R11 ;  /* 0x000000ffff037224 */ /* 0x001fe400078e000b */
[----:B------:R-:W-:Y:S02]  /*1200*/  @!P2 IMAD.IADD R9, R9, 0x1, -R27 ;  /* 0x000000010909a824 */ /* 0x000fe400078e0a1b */
[----:B------:R-:W-:Y:S02]  /*1210*/  VIADD R4, R28, 0x77 ;  /* 0x000000771c047836 */ /* 0x000fe40000000000 */
[----:B------:R-:W-:Y:S01]  /*1220*/  @!P6 IMAD.MOV R3, RZ, RZ, -R3 ;  /* 0x000000ffff03e224 */ /* 0x000fe200078e0a03 */
[C---:B------:R-:W-:Y:S01]  /*1230*/  ISETP.GT.U32.AND P6, PT, R27.reuse, R19, PT ;  /* 0x000000131b00720c */ /* 0x040fe20003fc4070 */
[----:B------:R-:W-:Y:S01]  /*1240*/  @!P3 IMAD.IADD R8, R8, 0x1, -R27 ;  /* 0x000000010808b824 */ /* 0x000fe200078e0a1b */
[----:B------:R-:W-:Y:S01]  /*1250*/  ISETP.GT.U32.AND P2, PT, R27, R9, PT ;  /* 0x000000091b00720c */ /* 0x000fe20003f44070 */
[----:B------:R-:W-:Y:S01]  /*1260*/  @!P1 IMAD.MOV R0, RZ, RZ, -R0 ;  /* 0x000000ffff009224 */ /* 0x000fe200078e0a00 */
[----:B------:R-:W-:Y:S01]  /*1270*/  IABS R10, R4 ;  /* 0x00000004000a7213 */ /* 0x000fe20000000000 */
[----:B------:R-:W-:Y:S01]  /*1280*/  IMAD.HI.U32 R22, R23, R13, RZ ;  /* 0x0000000d17167227 */ /* 0x000fe200078e00ff */
[----:B------:R-:W-:-:S02]  /*1290*/  ISETP.GE.AND P1, PT, R5, RZ, PT ;  /* 0x000000ff0500720c */ /* 0x000fc40003f26270 */
[----:B------:R-:W-:Y:S01]  /*12a0*/  ISETP.GT.U32.AND P3, PT, R27, R8, PT ;  /* 0x000000081b00720c */ /* 0x000fe20003f64070 */
[----:B------:R-:W-:Y:S01]  /*12b0*/  VIADD R5, R28, 0x76 ;  /* 0x000000761c057836 */ /* 0x000fe20000000000 */
[----:B------:R0:W-:Y:S01]  /*12c0*/  STL [R1+0x44], R0 ;  /* 0x0000440001007387 */ /* 0x0001e20000100800 */
[----:B------:R-:W-:-:S03]  /*12d0*/  IMAD.HI.U32 R6, R23, R10, RZ ;  /* 0x0000000a17067227 */ /* 0x000fc600078e00ff */
[----:B------:R-:W-:Y:S01]  /*12e0*/  IABS R14, R5 ;  /* 0x00000005000e7213 */ /* 0x000fe20000000000 */
[----:B------:R-:W-:Y:S01]  /*12f0*/  IMAD.MOV R6, RZ, RZ, -R6 ;  /* 0x000000ffff067224 */ /* 0x000fe200078e0a06 */
[----:B------:R-:W-:Y:S01]  /*1300*/  STL [R1+0x1d8], R3 ;  /* 0x0001d80301007387 */ /* 0x000fe20000100800 */
[--C-:B------:R-:W-:Y:S02]  /*1310*/  @!P6 IMAD.IADD R19, R19, 0x1, -R27.reuse ;  /* 0x000000011313e824 */ /* 0x100fe400078e0a1b */
[----:B------:R-:W-:Y:S01]  /*1320*/  @!P2 IMAD.IADD R9, R9, 0x1, -R27 ;  /* 0x000000010909a824 */ /* 0x000fe200078e0a1b */
[----:B------:R-:W-:Y:S01]  /*1330*/  ISETP.GE.AND P2, PT, R5, RZ, PT ;  /* 0x000000ff0500720c */ /* 0x000fe20003f46270 */
[----:B------:R-:W-:Y:S01]  /*1340*/  IMAD R10, R27, R6, R10 ;  /* 0x000000061b0a7224 */ /* 0x000fe200078e020a */
[----:B------:R-:W-:Y:S01]  /*1350*/  IABS R5, R17 ;  /* 0x0000001100057213 */ /* 0x000fe20000000000 */
[----:B------:R-:W-:Y:S01]  /*1360*/  IMAD.HI.U32 R2, R23, R14, RZ ;  /* 0x0000000e17027227 */ /* 0x000fe200078e00ff */
[----:B------:R-:W-:-:S02]  /*1370*/  ISETP.GT.U32.AND P6, PT, R27, R19, PT ;  /* 0x000000131b00720c */ /* 0x000fc40003fc4070 */
[----:B------:R-:W-:Y:S01]  /*1380*/  IABS R6, R16 ;  /* 0x0000001000067213 */ /* 0x000fe20000000000 */
[----:B------:R-:W-:Y:S01]  /*1390*/  @!P3 IMAD.IADD R8, R8, 0x1, -R27 ;  /* 0x000000010808b824 */ /* 0x000fe200078e0a1b */
[----:B------:R-:W-:Y:S01]  /*13a0*/  ISETP.GT.U32.AND P3, PT, R27, R10, PT ;  /* 0x0000000a1b00720c */ /* 0x000fe20003f64070 */
[----:B0-----:R-:W-:Y:S02]  /*13b0*/  IMAD.MOV.U32 R0, RZ, RZ, R7 ;  /* 0x000000ffff007224 */ /* 0x001fe400078e0007 */
[----:B------:R-:W-:Y:S02]  /*13c0*/  IMAD.MOV R2, RZ, RZ, -R2 ;  /* 0x000000ffff027224 */ /* 0x000fe400078e0a02 */
[----:B------:R-:W-:-:S04]  /*13d0*/  IMAD.HI.U32 R7, R23, R5, RZ ;  /* 0x0000000517077227 */ /* 0x000fc800078e00ff */
[----:B------:R-:W-:Y:S02]  /*13e0*/  IMAD R14, R27, R2, R14 ;  /* 0x000000021b0e7224 */ /* 0x000fe400078e020e */
[----:B------:R-:W-:Y:S02]  /*13f0*/  IMAD.MOV R7, RZ, RZ, -R7 ;  /* 0x000000ffff077224 */ /* 0x000fe400078e0a07 */
[----:B------:R-:W-:Y:S01]  /*1400*/  @!P5 IMAD.MOV R0, RZ, RZ, -R0 ;  /* 0x000000ffff00d224 */ /* 0x000fe200078e0a00 */
[----:B------:R-:W-:Y:S01]  /*1410*/  ISETP.GE.AND P5, PT, R4, RZ, PT ;  /* 0x000000ff0400720c */ /* 0x000fe20003fa6270 */
[----:B------:R-:W-:Y:S01]  /*1420*/  @!P6 IMAD.IADD R19, R19, 0x1, -R27 ;  /* 0x000000011313e824 */ /* 0x000fe200078e0a1b */
[C---:B------:R-:W-:Y:S01]  /*1430*/  ISETP.GT.U32.AND P6, PT, R27.reuse, R14, PT ;  /* 0x0000000e1b00720c */ /* 0x040fe20003fc4070 */
[----:B------:R-:W-:Y:S01]  /*1440*/  IMAD R5, R27, R7, R5 ;  /* 0x000000071b057224 */ /* 0x000fe200078e0205 */
[----:B------:R0:W-:Y:S01]  /*1450*/  STL [R1+0x1dc], R0 ;  /* 0x0001dc0001007387 */ /* 0x0001e20000100800 */
[----:B------:R-:W-:-:S02]  /*1460*/  @!P3 IMAD.IADD R10, R10, 0x1, -R27 ;  /* 0x000000010a0ab824 */ /* 0x000fc400078e0a1b */
[----:B------:R-:W-:Y:S01]  /*1470*/  IMAD.MOV R22, RZ, RZ, -R22 ;  /* 0x000000ffff167224 */ /* 0x000fe200078e0a16 */
[C---:B------:R-:W-:Y:S01]  /*1480*/  ISETP.GT.U32.AND P3, PT, R27.reuse, R5, PT ;  /* 0x000000051b00720c */ /* 0x040fe20003f64070 */
[C---:B------:R-:W-:Y:S02]  /*1490*/  VIADD R4, R28.reuse, 0x73 ;  /* 0x000000731c047836 */ /* 0x040fe40000000000 */
[C---:B------:R-:W-:Y:S02]  /*14a0*/  IMAD R13, R27.reuse, R22, R13 ;  /* 0x000000161b0d7224 */ /* 0x040fe400078e020d */
[----:B------:R-:W-:Y:S01]  /*14b0*/  VIADD R11, R28, 0x71 ;  /* 0x000000711c0b7836 */ /* 0x000fe20000000000 */
[----:B------:R-:W-:Y:S01]  /*14c0*/  IABS R15, R4 ;  /* 0x00000004000f7213 */ /* 0x000fe20000000000 */
[----:B0-----:R-:W-:Y:S02]  /*14d0*/  IMAD.MOV.U32 R0, RZ, RZ, R9 ;  /* 0x000000ffff007224 */ /* 0x001fe400078e0009 */
[----:B------:R-:W-:Y:S01]  /*14e0*/  @!P6 IMAD.IADD R14, R14, 0x1, -R27 ;  /* 0x000000010e0ee824 */ /* 0x000fe200078e0a1b */
[----:B------:R-:W-:Y:S01]  /*14f0*/  ISETP.GT.U32.AND P6, PT, R27, R13, PT ;  /* 0x0000000d1b00720c */ /* 0x000fe20003fc4070 */
[----:B------:R-:W-:Y:S01]  /*1500*/  @!P0 IMAD.MOV R0, RZ, RZ, -R0 ;  /* 0x000000ffff008224 */ /* 0x000fe200078e0a00 */
[----:B------:R-:W-:Y:S01]  /*1510*/  IABS R2, R11 ;  /* 0x0000000b00027213 */ /* 0x000fe20000000000 */
[----:B------:R-:W-:Y:S01]  /*1520*/  IMAD.HI.U32 R21, R23, R15, RZ ;  /* 0x0000000f17157227 */ /* 0x000fe200078e00ff */
[----:B------:R-:W-:-:S02]  /*1530*/  ISETP.GT.U32.AND P0, PT, R27, R14, PT ;  /* 0x0000000e1b00720c */ /* 0x000fc40003f04070 */
[----:B------:R0:W-:Y:S01]  /*1540*/  STL [R1+0x40], R0 ;  /* 0x0000400001007387 */ /* 0x0001e20000100800 */
[----:B------:R-:W-:Y:S01]  /*1550*/  @!P3 IMAD.IADD R5, R5, 0x1, -R27 ;  /* 0x000000010505b824 */ /* 0x000fe200078e0a1b */
[----:B------:R-:W-:Y:S01]  /*1560*/  ISETP.GT.U32.AND P3, PT, R27, R10, PT ;  /* 0x0000000a1b00720c */ /* 0x000fe20003f64070 */
[----:B------:R-:W-:-:S04]  /*1570*/  IMAD.HI.U32 R7, R23, R6, RZ ;  /* 0x0000000617077227 */ /* 0x000fc800078e00ff */
[----:B------:R-:W-:Y:S02]  /*1580*/  IMAD.MOV R21, RZ, RZ, -R21 ;  /* 0x000000ffff157224 */ /* 0x000fe400078e0a15 */
[----:B------:R-:W-:Y:S02]  /*1590*/  IMAD.MOV R22, RZ, RZ, -R7 ;  /* 0x000000ffff167224 */ /* 0x000fe400078e0a07 */
[----:B0-----:R-:W-:Y:S02]  /*15a0*/  IMAD.MOV.U32 R0, RZ, RZ, R8 ;  /* 0x000000ffff007224 */ /* 0x001fe400078e0008 */
[C---:B------:R-:W-:Y:S02]  /*15b0*/  IMAD R7, R27.reuse, R21, R15 ;  /* 0x000000151b077224 */ /* 0x040fe400078e020f */
[----:B------:R-:W-:Y:S02]  /*15c0*/  @!P4 IMAD.MOV R0, RZ, RZ, -R0 ;  /* 0x000000ffff00c224 */ /* 0x000fe400078e0a00 */
[----:B------:R-:W-:-:S02]  /*15d0*/  IMAD R6, R27, R22, R6 ;  /* 0x000000161b067224 */ /* 0x000fc400078e0206 */
[--C-:B------:R-:W-:Y:S01]  /*15e0*/  @!P6 IMAD.IADD R13, R13, 0x1, -R27.reuse ;  /* 0x000000010d0de824 */ /* 0x100fe200078e0a1b */
[----:B------:R0:W-:Y:S01]  /*15f0*/  STL [R1+0x74], R0 ;  /* 0x0000740001007387 */ /* 0x0001e20000100800 */
[----:B------:R-:W-:Y:S01]  /*1600*/  ISETP.GT.U32.AND P6, PT, R27, R5, PT ;  /* 0x000000051b00720c */ /* 0x000fe20003fc4070 */
[----:B------:R-:W-:Y:S02]  /*1610*/  IMAD.HI.U32 R12, R23, R2, RZ ;  /* 0x00000002170c7227 */ /* 0x000fe400078e00ff */
[C---:B------:R-:W-:Y:S02]  /*1620*/  ISETP.GT.U32.AND P4, PT, R27.reuse, R13, PT ;  /* 0x0000000d1b00720c */ /* 0x040fe40003f84070 */
[----:B------:R-:W-:Y:S01]  /*1630*/  @!P3 IMAD.IADD R10, R10, 0x1, -R27 ;  /* 0x000000010a0ab824 */ /* 0x000fe200078e0a1b */
[----:B------:R-:W-:Y:S01]  /*1640*/  ISETP.GT.U32.AND P3, PT, R27, R6, PT ;  /* 0x000000061b00720c */ /* 0x000fe20003f64070 */
[----:B------:R-:W-:Y:S02]  /*1650*/  IMAD.MOV R15, RZ, RZ, -R12 ;  /* 0x000000ffff0f7224 */ /* 0x000fe400078e0a0c */
[----:B0-----:R-:W-:-:S02]  /*1660*/  IMAD.MOV.U32 R0, RZ, RZ, R19 ;  /* 0x000000ffff007224 */ /* 0x001fc400078e0013 */
[C---:B------:R-:W-:Y:S02]  /*1670*/  IMAD R2, R27.reuse, R15, R2 ;  /* 0x0000000f1b027224 */ /* 0x040fe400078e0202 */
[----:B------:R-:W-:Y:S01]  /*1680*/  @!P1 IMAD.MOV R0, RZ, RZ, -R0 ;  /* 0x000000ffff009224 */ /* 0x000fe200078e0a00 */
[----:B------:R-:W-:Y:S01]  /*1690*/  ISETP.GT.U32.AND P1, PT, R27, R7, PT ;  /* 0x000000071b00720c */ /* 0x000fe20003f24070 */
[C---:B------:R-:W-:Y:S02]  /*16a0*/  VIADD R9, R28.reuse, 0x6f ;  /* 0x0000006f1c097836 */ /* 0x040fe40000000000 */
[----:B------:R-:W-:Y:S01]  /*16b0*/  VIADD R12, R28, 0x70 ;  /* 0x000000701c0c7836 */ /* 0x000fe20000000000 */
[----:B------:R0:W-:Y:S01]  /*16c0*/  STL [R1+0x1d4], R0 ;  /* 0x0001d40001007387 */ /* 0x0001e20000100800 */
[--C-:B------:R-:W-:Y:S01]  /*16d0*/  @!P0 IMAD.IADD R14, R14, 0x1, -R27.reuse ;  /* 0x000000010e0e8824 */ /* 0x100fe200078e0a1b */
[----:B------:R-:W-:Y:S01]  /*16e0*/  IABS R8, R9 ;  /* 0x0000000900087213 */ /* 0x000fe20000000000 */
[--C-:B------:R-:W-:Y:S01]  /*16f0*/  @!P6 IMAD.IADD R5, R5, 0x1, -R27.reuse ;  /* 0x000000010505e824 */ /* 0x100fe200078e0a1b */
[----:B------:R-:W-:Y:S01]  /*1700*/  ISETP.GT.U32.AND P6, PT, R27, R2, PT ;  /* 0x000000021b00720c */ /* 0x000fe20003fc4070 */
[----:B------:R-:W-:Y:S01]  /*1710*/  IMAD.MOV.U32 R3, RZ, RZ, R10 ;  /* 0x000000ffff037224 */ /* 0x000fe200078e000a */
[----:B------:R-:W-:Y:S01]  /*1720*/  IABS R15, R12 ;  /* 0x0000000c000f7213 */ /* 0x000fe20000000000 */
[--C-:B------:R-:W-:Y:S01]  /*1730*/  @!P3 IMAD.IADD R6, R6, 0x1, -R27.reuse ;  /* 0x000000010606b824 */ /* 0x100fe200078e0a1b */
[----:B------:R-:W-:Y:S01]  /*1740*/  ISETP.GE.AND P0, PT, R17, RZ, PT ;  /* 0x000000ff1100720c */ /* 0x000fe20003f06270 */
[--C-:B------:R-:W-:Y:S01]  /*1750*/  @!P1 IMAD.IADD R7, R7, 0x1, -R27.reuse ;  /* 0x0000000107079824 */ /* 0x100fe200078e0a1b */
[----:B------:R-:W-:Y:S01]  /*1760*/  ISETP.GE.AND P1, PT, R4, RZ, PT ;  /* 0x000000ff0400720c */ /* 0x000fe20003f26270 */
[----:B0-----:R-:W-:Y:S01]  /*1770*/  IMAD.MOV.U32 R0, RZ, RZ, R14 ;  /* 0x000000ffff007224 */ /* 0x001fe200078e000e */
[----:B------:R-:W-:Y:S01]  /*1780*/  ISETP.GE.AND P3, PT, R16, RZ, PT ;  /* 0x000000ff1000720c */ /* 0x000fe20003f66270 */
[----:B------:R-:W-:Y:S01]  /*1790*/  @!P4 IMAD.IADD R13, R13, 0x1, -R27 ;  /* 0x000000010d0dc824 */ /* 0x000fe200078e0a1b */
[----:B------:R-:W-:Y:S01]  /*17a0*/  ISETP.GE.AND P4, PT, R18, RZ, PT ;  /* 0x000000ff1200720c */ /* 0x000fe20003f86270 */
[----:B------:R-:W-:Y:S01]  /*17b0*/  @!P5 IMAD.MOV R3, RZ, RZ, -R3 ;  /* 0x000000ffff03d224 */ /* 0x000fe200078e0a03 */
[----:B------:R-:W-:Y:S01]  /*17c0*/  ISETP.GT.U32.AND P5, PT, R27, R7, PT ;  /* 0x000000071b00720c */ /* 0x000fe20003fa4070 */
[----:B------:R-:W-:-:S03]  /*17d0*/  IMAD.HI.U32 R17, R23, R8, RZ ;  /* 0x0000000817117227 */ /* 0x000fc600078e00ff */
[----:B------:R0:W-:Y:S01]  /*17e0*/  STL [R1+0x78], R3 ;  /* 0x0000780301007387 */ /* 0x0001e20000100800 */
[----:B------:R-:W-:Y:S01]  /*17f0*/  @!P2 IMAD.MOV R0, RZ, RZ, -R0 ;  /* 0x000000ffff00a224 */ /* 0x000fe200078e0a00 */
[----:B------:R-:W-:Y:S01]  /*1800*/  ISETP.GT.U32.AND P2, PT, R27, R6, PT ;  /* 0x000000061b00720c */ /* 0x000fe20003f44070 */
[----:B------:R-:W-:-:S03]  /*1810*/  IMAD.HI.U32 R19, R23, R15, RZ ;  /* 0x0000000f17137227 */ /* 0x000fc600078e00ff */
[----:B------:R1:W-:Y:S01]  /*1820*/  STL [R1+0x88], R0 ;  /* 0x0000880001007387 */ /* 0x0003e20000100800 */
[----:B------:R-:W-:Y:S02]  /*1830*/  IMAD.MOV R17, RZ, RZ, -R17 ;  /* 0x000000ffff117224 */ /* 0x000fe400078e0a11 */
[----:B------:R-:W-:Y:S02]  /*1840*/  IMAD.MOV R19, RZ, RZ, -R19 ;  /* 0x000000ffff137224 */ /* 0x000fe400078e0a13 */
[----:B------:R-:W-:Y:S02]  /*1850*/  @!P6 IMAD.IADD R2, R2, 0x1, -R27 ;  /* 0x000000010202e824 */ /* 0x000fe400078e0a1b */
[----:B0-----:R-:W-:Y:S02]  /*1860*/  IMAD.MOV.U32 R3, RZ, RZ, R5 ;  /* 0x000000ffff037224 */ /* 0x001fe400078e0005 */
[C---:B------:R-:W-:Y:S01]  /*1870*/  IMAD R8, R27.reuse, R17, R8 ;  /* 0x000000111b087224 */ /* 0x040fe200078e0208 */
[----:B------:R-:W-:Y:S01]  /*1880*/  ISETP.GT.U32.AND P6, PT, R27, R2, PT ;  /* 0x000000021b00720c */ /* 0x000fe20003fc4070 */
[----:B-1----:R-:W-:-:S02]  /*1890*/  IMAD.MOV.U32 R0, RZ, RZ, R13 ;  /* 0x000000ffff007224 */ /* 0x002fc400078e000d */
[C---:B------:R-:W-:Y:S02]  /*18a0*/  IMAD R4, R27.reuse, R19, R15 ;  /* 0x000000131b047224 */ /* 0x040fe400078e020f */
[----:B------:R-:W-:Y:S02]  /*18b0*/  VIADD R10, R28, 0x6e ;  /* 0x0000006e1c0a7836 */ /* 0x000fe40000000000 */
[----:B------:R-:W-:Y:S01]  /*18c0*/  @!P0 IMAD.MOV R3, RZ, RZ, -R3 ;  /* 0x000000ffff038224 */ /* 0x000fe200078e0a03 */
[----:B------:R-:W-:Y:S01]  /*18d0*/  ISETP.GT.U32.AND P0, PT, R27, R4, PT ;  /* 0x000000041b00720c */ /* 0x000fe20003f04070 */
[----:B------:R-:W-:Y:S01]  /*18e0*/  @!P4 IMAD.MOV R0, RZ, RZ, -R0 ;  /* 0x000000ffff00c224 */ /* 0x000fe200078e0a00 */
[----:B------:R-:W-:Y:S01]  /*18f0*/  IABS R14, R10 ;  /* 0x0000000a000e7213 */ /* 0x000fe20000000000 */
[--C-:B------:R-:W-:Y:S01]  /*1900*/  @!P5 IMAD.IADD R7, R7, 0x1, -R27.reuse ;  /* 0x000000010707d824 */ /* 0x100fe200078e0a1b */
[----:B------:R-:W-:Y:S01]  /*1910*/  ISETP.GT.U32.AND P5, PT, R27, R8, PT ;  /* 0x000000081b00720c */ /* 0x000fe20003fa4070 */
[----:B------:R-:W-:Y:S01]  /*1920*/  @!P2 IMAD.IADD R6, R6, 0x1, -R27 ;  /* 0x000000010606a824 */ /* 0x000fe200078e0a1b */
[----:B------:R0:W-:Y:S01]  /*1930*/  STL [R1+0x90], R3 ;  /* 0x0000900301007387 */ /* 0x0001e20000100800 */
[----:B------:R-:W-:Y:S01]  /*1940*/  ISETP.GE.AND P4, PT, R11, RZ, PT ;  /* 0x000000ff0b00720c */ /* 0x000fe20003f86270 */
[----:B------:R-:W-:Y:S01]  /*1950*/  VIADD R5, R28, 0x6d ;  /* 0x0000006d1c057836 */ /* 0x000fe20000000000 */
[----:B------:R-:W-:Y:S01]  /*1960*/  ISETP.GE.AND P2, PT, R12, RZ, PT ;  /* 0x000000ff0c00720c */ /* 0x000fe20003f46270 */
[----:B------:R1:W-:Y:S01]  /*1970*/  STL [R1+0xa4], R0 ;  /* 0x0000a40001007387 */ /* 0x0003e20000100800 */
[----:B------:R-:W-:-:S02]  /*1980*/  IMAD.HI.U32 R12, R23, R14, RZ ;  /* 0x0000000e170c7227 */ /* 0x000fc400078e00ff */
[----:B------:R-:W-:Y:S02]  /*1990*/  IABS R11, R5 ;  /* 0x00000005000b7213 */ /* 0x000fe40000000000 */
[----:B------:R-:W-:Y:S01]  /*19a0*/  @!P6 IMAD.IADD R2, R2, 0x1, -R27 ;  /* 0x000000010202e824 */ /* 0x000fe200078e0a1b */
[----:B------:R-:W-:Y:S01]  /*19b0*/  ISETP.GE.AND P6, PT, R9, RZ, PT ;  /* 0x000000ff0900720c */ /* 0x000fe20003fc6270 */
[----:B0-----:R-:W-:Y:S02]  /*19c0*/  IMAD.MOV.U32 R3, RZ, RZ, R7 ;  /* 0x000000ffff037224 */ /* 0x001fe400078e0007 */
[----:B------:R-:W-:Y:S02]  /*19d0*/  IMAD.MOV R12, RZ, RZ, -R12 ;  /* 0x000000ffff0c7224 */ /* 0x000fe400078e0a0c */
[----:B-1----:R-:W-:Y:S02]  /*19e0*/  IMAD.MOV.U32 R0, RZ, RZ, R6 ;  /* 0x000000ffff007224 */ /* 0x002fe400078e0006 */
[----:B------:R-:W-:-:S02]  /*19f0*/  @!P1 IMAD.MOV R3, RZ, RZ, -R3 ;  /* 0x000000ffff039224 */ /* 0x000fc400078e0a03 */
[----:B------:R-:W-:Y:S01]  /*1a00*/  @!P3 IMAD.MOV R0, RZ, RZ, -R0 ;  /* 0x000000ffff00b224 */ /* 0x000fe200078e0a00 */
[----:B------:R-:W-:Y:S01]  /*1a10*/  ISETP.GE.AND P3, PT, R5, RZ, PT ;  /* 0x000000ff0500720c */ /* 0x000fe20003f66270 */
[--C-:B------:R-:W-:Y:S01]  /*1a20*/  @!P5 IMAD.IADD R8, R8, 0x1, -R27.reuse ;  /* 0x000000010808d824 */ /* 0x100fe200078e0a1b */
[----:B------:R-:W-:Y:S01]  /*1a30*/  STL [R1+0xa8], R3 ;  /* 0x0000a80301007387 */ /* 0x000fe20000100800 */
[----:B------:R-:W-:Y:S01]  /*1a40*/  @!P0 IMAD.IADD R4, R4, 0x1, -R27 ;  /* 0x0000000104048824 */ /* 0x000fe200078e0a1b */
[----:B------:R-:W-:Y:S01]  /*1a50*/  ISETP.GE.AND P0, PT, R10, RZ, PT ;  /* 0x000000ff0a00720c */ /* 0x000fe20003f06270 */
[C---:B------:R-:W-:Y:S01]  /*1a60*/  IMAD R14, R27.reuse, R12, R14 ;  /* 0x0000000c1b0e7224 */ /* 0x040fe200078e020e */
[----:B------:R0:W-:Y:S01]  /*1a70*/  STL [R1+0xb0], R0 ;  /* 0x0000b00001007387 */ /* 0x0001e20000100800 */
[----:B------:R-:W-:Y:S01]  /*1a80*/  ISETP.GT.U32.AND P5, PT, R27, R8, PT ;  /* 0x000000081b00720c */ /* 0x000fe20003fa4070 */
[----:B------:R-:W-:Y:S01]  /*1a90*/  IMAD.HI.U32 R9, R23, R11, RZ ;  /* 0x0000000b17097227 */ /* 0x000fe200078e00ff */
[----:B------:R-:W-:-:S03]  /*1aa0*/  ISETP.GT.U32.AND P1, PT, R27, R4, PT ;  /* 0x000000041b00720c */ /* 0x000fc60003f24070 */
[----:B------:R-:W-:Y:S02]  /*1ab0*/  IMAD.MOV R9, RZ, RZ, -R9 ;  /* 0x000000ffff097224 */ /* 0x000fe400078e0a09 */
[----:B------:R-:W-:Y:S02]  /*1ac0*/  VIADD R13, R28, 0x6c ;  /* 0x0000006c1c0d7836 */ /* 0x000fe40000000000 */
[----:B0-----:R-:W-:Y:S02]  /*1ad0*/  IMAD.MOV.U32 R0, RZ, RZ, R2 ;  /* 0x000000ffff007224 */ /* 0x001fe400078e0002 */
[C---:B------:R-:W-:Y:S02]  /*1ae0*/  IMAD R11, R27.reuse, R9, R11 ;  /* 0x000000091b0b7224 */ /* 0x040fe400078e020b */
[----:B------:R-:W-:Y:S01]  /*1af0*/  @!P4 IMAD.MOV R0, RZ, RZ, -R0 ;  /* 0x000000ffff00c224 */ /* 0x000fe200078e0a00 */
[C---:B------:R-:W-:Y:S01]  /*1b00*/  ISETP.GT.U32.AND P4, PT, R27.reuse, R14, PT ;  /* 0x0000000e1b00720c */ /* 0x040fe20003f84070 */
[--C-:B------:R-:W-:Y:S01]  /*1b10*/  @!P5 IMAD.IADD R8, R8, 0x1, -R27.reuse ;  /* 0x000000010808d824 */ /* 0x100fe200078e0a1b */
[----:B------:R-:W-:Y:S01]  /*1b20*/  ISETP.GT.U32.AND P5, PT, R27, R11, PT ;  /* 0x0000000b1b00720c */ /* 0x000fe20003fa4070 */
[----:B------:R-:W-:Y:S01]  /*1b30*/  @!P1 IMAD.IADD R4, R4, 0x1, -R27 ;  /* 0x0000000104049824 */ /* 0x000fe200078e0a1b */
[----:B------:R-:W-:Y:S01]  /*1b40*/  ISETP.GE.AND P1, PT, R13, RZ, PT ;  /* 0x000000ff0d00720c */ /* 0x000fe20003f26270 */
[----:B------:R0:W-:Y:S01]  /*1b50*/  STL [R1+0x1a8], R0 ;  /* 0x0001a80001007387 */ /* 0x0001e20000100800 */
[----:B------:R-:W-:Y:S01]  /*1b60*/  IABS R13, R13 ;  /* 0x0000000d000d7213 */ /* 0x000fe20000000000 */
[----:B------:R-:W-:-:S02]  /*1b70*/  VIADD R2, R28, 0x6b ;  /* 0x0000006b1c027836 */ /* 0x000fc40000000000 */
[----:B------:R-:W-:Y:S02]  /*1b80*/  VIADD R6, R28, 0x6a ;  /* 0x0000006a1c067836 */ /* 0x000fe40000000000 */
[----:B------:R-:W-:Y:S01]  /*1b90*/  IMAD.HI.U32 R7, R23, R13, RZ ;  /* 0x0000000d17077227 */ /* 0x000fe200078e00ff */
[----:B------:R-:W-:Y:S02]  /*1ba0*/  IABS R5, R2 ;  /* 0x0000000200057213 */ /* 0x000fe40000000000 */
[----:B------:R-:W-:Y:S01]  /*1bb0*/  IABS R9, R6 ;  /* 0x0000000600097213 */ /* 0x000fe20000000000 */
[----:B------:R-:W-:Y:S02]  /*1bc0*/  @!P4 IMAD.IADD R14, R14, 0x1, -R27 ;  /* 0x000000010e0ec824 */ /* 0x000fe400078e0a1b */
[----:B0-----:R-:W-:Y:S02]  /*1bd0*/  IMAD.MOV.U32 R0, RZ, RZ, R4 ;  /* 0x000000ffff007224 */ /* 0x001fe400078e0004 */
[----:B------:R-:W-:Y:S01]  /*1be0*/  IMAD.MOV R7, RZ, RZ, -R7 ;  /* 0x000000ffff077224 */ /* 0x000fe200078e0a07 */
[----:B------:R-:W-:Y:S01]  /*1bf0*/  ISETP.GT.U32.AND P4, PT, R27, R14, PT ;  /* 0x0000000e1b00720c */ /* 0x000fe20003f84070 */
[----:B------:R-:W-:Y:S01]  /*1c00*/  @!P2 IMAD.MOV R0, RZ, RZ, -R0 ;  /* 0x000000ffff00a224 */ /* 0x000fe200078e0a00 */
[----:B------:R-:W-:Y:S01]  /*1c10*/  ISETP.GE.AND P2, PT, R2, RZ, PT ;  /* 0x000000ff0200720c */ /* 0x000fe20003f46270 */
[----:B------:R-:W-:-:S02]  /*1c20*/  @!P5 IMAD.IADD R11, R11, 0x1, -R27 ;  /* 0x000000010b0bd824 */ /* 0x000fc400078e0a1b */
[----:B------:R-:W-:Y:S01]  /*1c30*/  IMAD.MOV.U32 R4, RZ, RZ, R5 ;  /* 0x000000ffff047224 */ /* 0x000fe200078e0005 */
[----:B------:R0:W-:Y:S01]  /*1c40*/  STL [R1+0x1d0], R0 ;  /* 0x0001d00001007387 */ /* 0x0001e20000100800 */
[C---:B------:R-:W-:Y:S01]  /*1c50*/  IMAD R13, R27.reuse, R7, R13 ;  /* 0x000000071b0d7224 */ /* 0x040fe200078e020d */
[----:B------:R-:W-:Y:S01]  /*1c60*/  ISETP.GT.U32.AND P5, PT, R27, R11, PT ;  /* 0x0000000b1b00720c */ /* 0x000fe20003fa4070 */
[----:B------:R-:W-:-:S04]  /*1c70*/  IMAD.HI.U32 R2, R23, R9, RZ ;  /* 0x0000000917027227 */ /* 0x000fc800078e00ff */
[----:B------:R-:W-:-:S04]  /*1c80*/  IMAD.HI.U32 R5, R23, R4, RZ ;  /* 0x0000000417057227 */ /* 0x000fc800078e00ff */
[----:B0-----:R-:W-:Y:S02]  /*1c90*/  IMAD.MOV.U32 R0, RZ, RZ, R8 ;  /* 0x000000ffff007224 */ /* 0x001fe400078e0008 */
[----:B------:R-:W-:Y:S01]  /*1ca0*/  @!P4 IMAD.IADD R14, R14, 0x1, -R27 ;  /* 0x000000010e0ec824 */ /* 0x000fe200078e0a1b */
[C---:B------:R-:W-:Y:S01]  /*1cb0*/  ISETP.GT.U32.AND P4, PT, R27.reuse, R13, PT ;  /* 0x0000000d1b00720c */ /* 0x040fe20003f84070 */
[----:B------:R-:W-:Y:S01]  /*1cc0*/  @!P6 IMAD.MOV R0, RZ, RZ, -R0 ;  /* 0x000000ffff00e224 */ /* 0x000fe200078e0a00 */
[----:B------:R-:W-:Y:S01]  /*1cd0*/  ISETP.GE.AND P6, PT, R6, RZ, PT ;  /* 0x000000ff0600720c */ /* 0x000fe20003fc6270 */
[----:B------:R-:W-:Y:S02]  /*1ce0*/  IMAD.MOV R6, RZ, RZ, -R2 ;  /* 0x000000ffff067224 */ /* 0x000fe400078e0a02 */
[----:B------:R-:W-:Y:S01]  /*1cf0*/  IMAD.MOV R5, RZ, RZ, -R5 ;  /* 0x000000ffff057224 */ /* 0x000fe200078e0a05 */
[----:B------:R0:W-:Y:S01]  /*1d00*/  STL [R1+0x1cc], R0 ;  /* 0x0001cc0001007387 */ /* 0x0001e20000100800 */
[----:B------:R-:W-:-:S02]  /*1d10*/  IMAD R9, R27, R6, R9 ;  /* 0x000000061b097224 */ /* 0x000fc400078e0209 */
[----:B------:R-:W-:Y:S02]  /*1d20*/  IMAD R4, R27, R5, R4 ;  /* 0x000000051b047224 */ /* 0x000fe400078e0204 */
[C---:B------:R-:W-:Y:S02]  /*1d30*/  VIADD R10, R28.reuse, 0x68 ;  /* 0x000000681c0a7836 */ /* 0x040fe40000000000 */
[C---:B------:R-:W-:Y:S02]  /*1d40*/  VIADD R2, R28.reuse, 0x69 ;  /* 0x000000691c027836 */ /* 0x040fe40000000000 */
[--C-:B------:R-:W-:Y:S01]  /*1d50*/  @!P5 IMAD.IADD R11, R11, 0x1, -R27.reuse ;  /* 0x000000010b0bd824 */ /* 0x100fe200078e0a1b */
[----:B------:R-:W-:Y:S01]  /*1d60*/  ISETP.GT.U32.AND P5, PT, R27, R4, PT ;  /* 0x000000041b00720c */ /* 0x000fe20003fa4070 */
[----:B0-----:R-:W-:Y:S01]  /*1d70*/  IMAD.MOV.U32 R0, RZ, RZ, R14 ;  /* 0x000000ffff007224 */ /* 0x001fe200078e000e */
[----:B------:R-:W-:Y:S01]  /*1d80*/  IABS R15, R10 ;  /* 0x0000000a000f7213 */ /* 0x000fe20000000000 */
[----:B------:R-:W-:Y:S01]  /*1d90*/  @!P4 IMAD.IADD R13, R13, 0x1, -R27 ;  /* 0x000000010d0dc824 */ /* 0x000fe200078e0a1b */
[----:B------:R-:W-:Y:S01]  /*1da0*/  IABS R8, R2 ;  /* 0x0000000200087213 */ /* 0x000fe20000000000 */
[----:B------:R-:W-:Y:S01]  /*1db0*/  @!P0 IMAD.MOV R0, RZ, RZ, -R0 ;  /* 0x000000ffff008224 */ /* 0x000fe200078e0a00 */
[C---:B------:R-:W-:Y:S01]  /*1dc0*/  ISETP.GT.U32.AND P0, PT, R27.reuse, R9, PT ;  /* 0x000000091b00720c */ /* 0x040fe20003f04070 */
[----:B------:R-:W-:Y:S01]  /*1dd0*/  VIADD R7, R28, 0x67 ;  /* 0x000000671c077836 */ /* 0x000fe20000000000 */
[----:B------:R-:W-:Y:S01]  /*1de0*/  ISETP.GT.U32.AND P4, PT, R27, R13, PT ;  /* 0x0000000d1b00720c */ /* 0x000fe20003f84070 */
[----:B------:R-:W-:Y:S01]  /*1df0*/  IMAD.MOV.U32 R14, RZ, RZ, R15 ;  /* 0x000000ffff0e7224 */ /* 0x000fe200078e000f */
[----:B------:R0:W-:Y:S01]  /*1e00*/  STL [R1+0x1c0], R0 ;  /* 0x0001c00001007387 */ /* 0x0001e20000100800 */
[----:B------:R-:W-:Y:S01]  /*1e10*/  IMAD.HI.U32 R15, R23, R8, RZ ;  /* 0x00000008170f7227 */ /* 0x000fe200078e00ff */
[----:B------:R-:W-:-:S03]  /*1e20*/  IABS R12, R7 ;  /* 0x00000007000c7213 */ /* 0x000fc60000000000 */
[----:B------:R-:W-:Y:S02]  /*1e30*/  IMAD.MOV R15, RZ, RZ, -R15 ;  /* 0x000000ffff0f7224 */ /* 0x000fe400078e0a0f */
[--C-:B------:R-:W-:Y:S02]  /*1e40*/  @!P5 IMAD.IADD R4, R4, 0x1, -R27.reuse ;  /* 0x000000010404d824 */ /* 0x100fe400078e0a1b */
[----:B------:R-:W-:Y:S02]  /*1e50*/  @!P0 IMAD.IADD R9, R9, 0x1, -R27 ;  /* 0x0000000109098824 */ /* 0x000fe400078e0a1b */
[----:B0-----:R-:W-:Y:S01]  /*1e60*/  IMAD.MOV.U32 R0, RZ, RZ, R11 ;  /* 0x000000ffff007224 */ /* 0x001fe200078e000b */
[C---:B------:R-:W-:Y:S01]  /*1e70*/  ISETP.GT.U32.AND P5, PT, R27.reuse, R4, PT ;  /* 0x000000041b00720c */ /* 0x040fe20003fa4070 */
[----:B------:R-:W-:Y:S01]  /*1e80*/  VIADD R5, R28, 0x66 ;  /* 0x000000661c057836 */ /* 0x000fe20000000000 */
[C---:B------:R-:W-:Y:S01]  /*1e90*/  ISETP.GT.U32.AND P0, PT, R27.reuse, R9, PT ;  /* 0x000000091b00720c */ /* 0x040fe20003f04070 */
[----:B------:R-:W-:Y:S01]  /*1ea0*/  @!P3 IMAD.MOV R0, RZ, RZ, -R0 ;  /* 0x000000ffff00b224 */ /* 0x000fe200078e0a00 */
[----:B------:R-:W-:Y:S01]  /*1eb0*/  ISETP.GE.AND P3, PT, R2, RZ, PT ;  /* 0x000000ff0200720c */ /* 0x000fe20003f66270 */
[----:B------:R-:W-:Y:S01]  /*1ec0*/  IMAD R2, R27, R15, R8 ;  /* 0x0000000f1b027224 */ /* 0x000fe200078e0208 */
[----:B------:R-:W-:Y:S01]  /*1ed0*/  IABS R6, R5 ;  /* 0x0000000500067213 */ /* 0x000fe20000000000 */
[----:B------:R-:W-:Y:S01]  /*1ee0*/  IMAD.MOV.U32 R11, RZ, RZ, R12 ;  /* 0x000000ffff0b7224 */ /* 0x000fe200078e000c */
[----:B------:R0:W-:Y:S01]  /*1ef0*/  STL [R1+0xb4], R0 ;  /* 0x0000b40001007387 */ /* 0x0001e20000100800 */
[----:B------:R-:W-:Y:S01]  /*1f00*/  @!P4 IMAD.IADD R13, R13, 0x1, -R27 ;  /* 0x000000010d0dc824 */ /* 0x000fe200078e0a1b */
[----:B------:R-:W-:Y:S01]  /*1f10*/  ISETP.GT.U32.AND P4, PT, R27, R2, PT ;  /* 0x000000021b00720c */ /* 0x000fe20003f84070 */
[----:B------:R-:W-:-:S04]  /*1f20*/  IMAD.HI.U32 R8, R23, R11, RZ ;  /* 0x0000000b17087227 */ /* 0x000fc800078e00ff */
[----:B------:R-:W-:-:S04]  /*1f30*/  IMAD.HI.U32 R15, R23, R14, RZ ;  /* 0x0000000e170f7227 */ /* 0x000fc800078e00ff */
[----:B0-----:R-:W-:Y:S02]  /*1f40*/  IMAD.MOV.U32 R0, RZ, RZ, R13 ;  /* 0x000000ffff007224 */ /* 0x001fe400078e000d */
[----:B------:R-:W-:-:S04]  /*1f50*/  IMAD.HI.U32 R12, R23, R6, RZ ;  /* 0x00000006170c7227 */ /* 0x000fc800078e00ff */
[----:B------:R-:W-:Y:S02]  /*1f60*/  IMAD.MOV R8, RZ, RZ, -R8 ;  /* 0x000000ffff087224 */ /* 0x000fe400078e0a08 */
[----:B------:R-:W-:Y:S02]  /*1f70*/  @!P1 IMAD.MOV R0, RZ, RZ, -R0 ;  /* 0x000000ffff009224 */ /* 0x000fe400078e0a00 */
[----:B------:R-:W-:Y:S02]  /*1f80*/  IMAD.MOV R15, RZ, RZ, -R15 ;  /* 0x000000ffff0f7224 */ /* 0x000fe400078e0a0f */
[----:B------:R-:W-:Y:S01]  /*1f90*/  IMAD.MOV R12, RZ, RZ, -R12 ;  /* 0x000000ffff0c7224 */ /* 0x000fe200078e0a0c */
[----:B------:R0:W-:Y:S01]  /*1fa0*/  STL [R1+0xb8], R0 ;  /* 0x0000b80001007387 */ /* 0x0001e20000100800 */
[----:B------:R-:W-:Y:S02]  /*1fb0*/  IMAD R11, R27, R8, R11 ;  /* 0x000000081b0b7224 */ /* 0x000fe400078e020b */
[----:B------:R-:W-:-:S02]  /*1fc0*/  @!P0 IMAD.IADD R9, R9, 0x1, -R27 ;  /* 0x0000000109098824 */ /* 0x000fc400078e0a1b */
[----:B------:R-:W-:Y:S01]  /*1fd0*/  VIADD R8, R28, 0x65 ;  /* 0x000000651c087836 */ /* 0x000fe20000000000 */
[C---:B------:R-:W-:Y:S01]  /*1fe0*/  ISETP.GT.U32.AND P0, PT, R27.reuse, R11, PT ;  /* 0x0000000b1b00720c */ /* 0x040fe20003f04070 */
[----:B------:R-:W-:Y:S01]  /*1ff0*/  @!P5 IMAD.IADD R4, R4, 0x1, -R27 ;  /* 0x000000010404d824 */ /* 0x000fe200078e0a1b */
[----:B------:R-:W-:Y:S01]  /*2000*/  ISETP.GE.AND P5, PT, R10, RZ, PT ;  /* 0x000000ff0a00720c */ /* 0x000fe20003fa6270 */
[C---:B------:R-:W-:Y:S02]  /*2010*/  IMAD R10, R27.reuse, R15, R14 ;  /* 0x0000000f1b0a7224 */ /* 0x040fe400078e020e */
[C---:B------:R-:W-:Y:S01]  /*2020*/  IMAD R6, R27.reuse, R12, R6 ;  /* 0x0000000c1b067224 */ /* 0x040fe200078e0206 */
[----:B------:R-:W-:Y:S01]  /*2030*/  IABS R12, R8 ;  /* 0x00000008000c7213 */ /* 0x000fe20000000000 */
[----:B0-----:R-:W-:Y:S01]  /*2040*/  IMAD.MOV.U32 R0, RZ, RZ, R9 ;  /* 0x000000ffff007224 */ /* 0x001fe200078e0009 */
[----:B------:R-:W-:Y:S01]  /*2050*/  ISETP.GT.U32.AND P1, PT, R27, R10, PT ;  /* 0x0000000a1b00720c */ /* 0x000fe20003f24070 */
[----:B------:R-:W-:-:S02]  /*2060*/  @!P4 IMAD.IADD R2, R2, 0x1, -R27 ;  /* 0x000000010202c824 */ /* 0x000fc400078e0a1b */
[----:B------:R-:W-:Y:S02]  /*2070*/  IMAD.MOV.U32 R3, RZ, RZ, R4 ;  /* 0x000000ffff037224 */ /* 0x000fe400078e0004 */
[----:B------:R-:W-:Y:S01]  /*2080*/  @!P6 IMAD.MOV R0, RZ, RZ, -R0 ;  /* 0x000000ffff00e224 */ /* 0x000fe200078e0a00 */
[C---:B------:R-:W-:Y:S01]  /*2090*/  ISETP.GT.U32.AND P6, PT, R27.reuse, R6, PT ;  /* 0x000000061b00720c */ /* 0x040fe20003fc4070 */
[----:B------:R-:W-:Y:S01]  /*20a0*/  IMAD.MOV.U32 R4, RZ, RZ, R12 ;  /* 0x000000ffff047224 */ /* 0x000fe200078e000c */
[----:B------:R-:W-:Y:S01]  /*20b0*/  ISETP.GT.U32.AND P4, PT, R27, R2, PT ;  /* 0x000000021b00720c */ /* 0x000fe20003f84070 */
[----:B------:R-:W-:Y:S01]  /*20c0*/  @!P2 IMAD.MOV R3, RZ, RZ, -R3 ;  /* 0x000000ffff03a224 */ /* 0x000fe200078e0a03 */
[----:B------:R-:W-:Y:S01]  /*20d0*/  ISETP.GE.AND P2, PT, R7, RZ, PT ;  /* 0x000000ff0700720c */ /* 0x000fe20003f46270 */
[----:B------:R-:W-:Y:S02]  /*20e0*/  VIADD R7, R28, 0x64 ;  /* 0x000000641c077836 */ /* 0x000fe40000000000 */
[----:B------:R-:W-:Y:S01]  /*20f0*/  IMAD.HI.U32 R9, R23, R4, RZ ;  /* 0x0000000417097227 */ /* 0x000fe200078e00ff */
[----:B------:R-:W-:Y:S02]  /*2100*/  STL [R1+0xc0], R3 ;  /* 0x0000c00301007387 */ /* 0x000fe40000100800 */
[----:B------:R-:W-:Y:S01]  /*2110*/  IABS R12, R7 ;  /* 0x00000007000c7213 */ /* 0x000fe20000000000 */
[----:B------:R-:W-:Y:S01]  /*2120*/  @!P0 IMAD.IADD R11, R11, 0x1, -R27 ;  /* 0x000000010b0b8824 */ /* 0x000fe200078e0a1b */
[----:B------:R0:W-:Y:S01]  /*2130*/  STL [R1+0xc8], R0 ;  /* 0x0000c80001007387 */ /* 0x0001e20000100800 */
[----:B------:R-:W-:-:S02]  /*2140*/  IMAD.MOV R9, RZ, RZ, -R9 ;  /* 0x000000ffff097224 */ /* 0x000fc400078e0a09 */
[--C-:B------:R-:W-:Y:S01]  /*2150*/  @!P1 IMAD.IADD R10, R10, 0x1, -R27.reuse ;  /* 0x000000010a0a9824 */ /* 0x100fe200078e0a1b */
[----:B------:R-:W-:Y:S01]  /*2160*/  ISETP.GE.AND P1, PT, R8, RZ, PT ;  /* 0x000000ff0800720c */ /* 0x000fe20003f26270 */
[--C-:B------:R-:W-:Y:S01]  /*2170*/  @!P6 IMAD.IADD R6, R6, 0x1, -R27.reuse ;  /* 0x000000010606e824 */ /* 0x100fe200078e0a1b */
[C---:B------:R-:W-:Y:S01]  /*2180*/  ISETP.GT.U32.AND P6, PT, R27.reuse, R11, PT ;  /* 0x0000000b1b00720c */ /* 0x040fe20003fc4070 */
[----:B------:R-:W-:Y:S01]  /*2190*/  @!P4 IMAD.IADD R2, R2, 0x1, -R27 ;  /* 0x000000010202c824 */ /* 0x000fe200078e0a1b */
[C---:B------:R-:W-:Y:S01]  /*21a0*/  ISETP.GT.U32.AND P0, PT, R27.reuse, R10, PT ;  /* 0x0000000a1b00720c */ /* 0x040fe20003f04070 */
[----:B------:R-:W-:Y:S01]  /*21b0*/  IMAD R4, R27, R9, R4 ;  /* 0x000000091b047224 */ /* 0x000fe200078e0204 */
[----:B------:R-:W-:Y:S01]  /*21c0*/  ISETP.GE.AND P4, PT, R5, RZ, PT ;  /* 0x000000ff0500720c */ /* 0x000fe20003f86270 */
[----:B------:R-:W-:-:S04]  /*21d0*/  IMAD.HI.U32 R9, R23, R12, RZ ;  /* 0x0000000c17097227 */ /* 0x000fc800078e00ff */
[----:B0-----:R-:W-:Y:S02]  /*21e0*/  IMAD.MOV.U32 R0, RZ, RZ, R2 ;  /* 0x000000ffff007224 */ /* 0x001fe400078e0002 */
[----:B------:R-:W-:Y:S02]  /*21f0*/  IMAD.MOV R9, RZ, RZ, -R9 ;  /* 0x000000ffff097224 */ /* 0x000fe400078e0a09 */
[----:B------:R-:W-:Y:S01]  /*2200*/  @!P3 IMAD.MOV R0, RZ, RZ, -R0 ;  /* 0x000000ffff00b224 */ /* 0x000fe200078e0a00 */
[C---:B------:R-:W-:Y:S01]  /*2210*/  ISETP.GT.U32.AND P3, PT, R27.reuse, R6, PT ;  /* 0x000000061b00720c */ /* 0x040fe20003f64070 */
[----:B------:R-:W-:Y:S02]  /*2220*/  IMAD R12, R27, R9, R12 ;  /* 0x000000091b0c7224 */ /* 0x000fe400078e020c */
[----:B------:R-:W-:Y:S01]  /*2230*/  @!P6 IMAD.IADD R11, R11, 0x1, -R27 ;  /* 0x000000010b0be824 */ /* 0x000fe200078e0a1b */
[----:B------:R0:W-:Y:S01]  /*2240*/  STL [R1+0xd4], R0 ;  /* 0x0000d40001007387 */ /* 0x0001e20000100800 */
[C---:B------:R-:W-:Y:S01]  /*2250*/  VIADD R8, R28.reuse, 0x61 ;  /* 0x000000611c087836 */ /* 0x040fe20000000000 */
[----:B------:R-:W-:Y:S01]  /*2260*/  ISETP.GT.U32.AND P6, PT, R27, R12, PT ;  /* 0x0000000c1b00720c */ /* 0x000fe20003fc4070 */
[----:B------:R-:W-:-:S02]  /*2270*/  VIADD R5, R28, 0x63 ;  /* 0x000000631c057836 */ /* 0x000fc40000000000 */
[--C-:B------:R-:W-:Y:S01]  /*2280*/  @!P0 IMAD.IADD R10, R10, 0x1, -R27.reuse ;  /* 0x000000010a0a8824 */ /* 0x100fe200078e0a1b */
[----:B------:R-:W-:Y:S01]  /*2290*/  ISETP.GT.U32.AND P0, PT, R27, R4, PT ;  /* 0x000000041b00720c */ /* 0x000fe20003f04070 */
[----:B------:R-:W-:Y:S01]  /*22a0*/  VIADD R2, R28, 0x62 ;  /* 0x000000621c027836 */ /* 0x000fe20000000000 */
[----:B------:R-:W-:Y:S01]  /*22b0*/  IABS R14, R8 ;  /* 0x00000008000e7213 */ /* 0x000fe20000000000 */
[----:B------:R-:W-:Y:S01]  /*22c0*/  @!P3 IMAD.IADD R6, R6, 0x1, -R27 ;  /* 0x000000010606b824 */ /* 0x000fe200078e0a1b */
[----:B------:R-:W-:Y:S01]  /*22d0*/  IABS R13, R5 ;  /* 0x00000005000d7213 */ /* 0x000fe20000000000 */
[----:B0-----:R-:W-:Y:S01]  /*22e0*/  IMAD.MOV.U32 R0, RZ, RZ, R10 ;  /* 0x000000ffff007224 */ /* 0x001fe200078e000a */
[----:B------:R-:W-:Y:S01]  /*22f0*/  ISETP.GE.AND P3, PT, R7, RZ, PT ;  /* 0x000000ff0700720c */ /* 0x000fe20003f66270 */
[----:B------:R-:W-:Y:S01]  /*2300*/  IMAD.MOV.U32 R7, RZ, RZ, R14 ;  /* 0x000000ffff077224 */ /* 0x000fe200078e000e */
[----:B------:R-:W-:Y:S01]  /*2310*/  IABS R9, R2 ;  /* 0x0000000200097213 */ /* 0x000fe20000000000 */
[----:B------:R-:W-:-:S04]  /*2320*/  IMAD.HI.U32 R14, R23, R13, RZ ;  /* 0x0000000d170e7227 */ /* 0x000fc800078e00ff */
[----:B------:R-:W-:Y:S02]  /*2330*/  @!P6 IMAD.IADD R12, R12, 0x1, -R27 ;  /* 0x000000010c0ce824 */ /* 0x000fe400078e0a1b */
[----:B------:R-:W-:-:S03]  /*2340*/  IMAD.HI.U32 R15, R23, R9, RZ ;  /* 0x00000009170f7227 */ /* 0x000fc600078e00ff */
[----:B------:R-:W-:Y:S01]  /*2350*/  ISETP.GT.U32.AND P6, PT, R27, R12, PT ;  /* 0x0000000c1b00720c */ /* 0x000fe20003fc4070 */
[----:B------:R-:W-:Y:S02]  /*2360*/  IMAD.MOV R14, RZ, RZ, -R14 ;  /* 0x000000ffff0e7224 */ /* 0x000fe400078e0a0e */
[----:B------:R-:W-:Y:S01]  /*2370*/  @!P0 IMAD.IADD R4, R4, 0x1, -R27 ;  /* 0x0000000104048824 */ /* 0x000fe200078e0a1b */
[----:B------:R-:W-:Y:S01]  /*2380*/  ISETP.GE.AND P0, PT, R5, RZ, PT ;  /* 0x000000ff0500720c */ /* 0x000fe20003f06270 */
[----:B------:R-:W-:Y:S02]  /*2390*/  @!P5 IMAD.MOV R0, RZ, RZ, -R0 ;  /* 0x000000ffff00d224 */ /* 0x000fe400078e0a00 */
[----:B------:R-:W-:Y:S01]  /*23a0*/  IMAD.HI.U32 R5, R23, R7, RZ ;  /* 0x0000000717057227 */ /* 0x000fe200078e00ff */
[----:B------:R-:W-:Y:S02]  /*23b0*/  ISETP.GT.U32.AND P5, PT, R27, R4, PT ;  /* 0x000000041b00720c */ /* 0x000fe40003fa4070 */
[----:B------:R0:W-:Y:S01]  /*23c0*/  STL [R1+0xdc], R0 ;  /* 0x0000dc0001007387 */ /* 0x0001e20000100800 */
[----:B------:R-:W-:-:S02]  /*23d0*/  IMAD.MOV R10, RZ, RZ, -R15 ;  /* 0x000000ffff0a7224 */ /* 0x000fc400078e0a0f */
[C---:B------:R-:W-:Y:S02]  /*23e0*/  IMAD R13, R27.reuse, R14, R13 ;  /* 0x0000000e1b0d7224 */ /* 0x040fe400078e020d */
[----:B------:R-:W-:Y:S02]  /*23f0*/  IMAD.MOV.U32 R3, RZ, RZ, R11 ;  /* 0x000000ffff037224 */ /* 0x000fe400078e000b */
[----:B------:R-:W-:Y:S02]  /*2400*/  IMAD.MOV R5, RZ, RZ, -R5 ;  /* 0x000000ffff057224 */ /* 0x000fe400078e0a05 */
[C---:B------:R-:W-:Y:S02]  /*2410*/  IMAD R9, R27.reuse, R10, R9 ;  /* 0x0000000a1b097224 */ /* 0x040fe400078e0209 */
[----:B0-----:R-:W-:Y:S02]  /*2420*/  IMAD.MOV.U32 R0, RZ, RZ, R6 ;  /* 0x000000ffff007224 */ /* 0x001fe400078e0006 */
[----:B------:R-:W-:Y:S01]  /*2430*/  @!P2 IMAD.MOV R3, RZ, RZ, -R3 ;  /* 0x000000ffff03a224 */ /* 0x000fe200078e0a03 */
[C---:B------:R-:W-:Y:S01]  /*2440*/  ISETP.GT.U32.AND P2, PT, R27.reuse, R13, PT ;  /* 0x0000000d1b00720c */ /* 0x040fe20003f44070 */
[----:B------:R-:W-:-:S02]  /*2450*/  IMAD R7, R27, R5, R7 ;  /* 0x000000051b077224 */ /* 0x000fc400078e0207 */
[----:B------:R-:W-:Y:S01]  /*2460*/  @!P4 IMAD.MOV R0, RZ, RZ, -R0 ;  /* 0x000000ffff00c224 */ /* 0x000fe200078e0a00 */
[C---:B------:R-:W-:Y:S01]  /*2470*/  ISETP.GT.U32.AND P4, PT, R27.reuse, R9, PT ;  /* 0x000000091b00720c */ /* 0x040fe20003f84070 */
[--C-:B------:R-:W-:Y:S01]  /*2480*/  @!P6 IMAD.IADD R12, R12, 0x1, -R27.reuse ;  /* 0x000000010c0ce824 */ /* 0x100fe200078e0a1b */
[----:B------:R-:W-:Y:S01]  /*2490*/  ISETP.GT.U32.AND P6, PT, R27, R7, PT ;  /* 0x000000071b00720c */ /* 0x000fe20003fc4070 */
[----:B------:R-:W-:Y:S01]  /*24a0*/  VIADD R14, R28, 0x60 ;  /* 0x000000601c0e7836 */ /* 0x000fe20000000000 */
[----:B------:R-:W-:Y:S01]  /*24b0*/  STL [R1+0xe0], R3 ;  /* 0x0000e00301007387 */ /* 0x000fe20000100800 */
[--C-:B------:R-:W-:Y:S01]  /*24c0*/  @!P5 IMAD.IADD R4, R4, 0x1, -R27.reuse ;  /* 0x000000010404d824 */ /* 0x100fe200078e0a1b */
[----:B------:R-:W-:Y:S01]  /*24d0*/  ISETP.GE.AND P5, PT, R2, RZ, PT ;  /* 0x000000ff0200720c */ /* 0x000fe20003fa6270 */
[----:B------:R-:W-:Y:S01]  /*24e0*/  VIADD R2, R28, 0x5f ;  /* 0x0000005f1c027836 */ /* 0x000fe20000000000 */
[----:B------:R-:W-:Y:S01]  /*24f0*/  IABS R5, R14 ;  /* 0x0000000e00057213 */ /* 0x000fe20000000000 */
[--C-:B------:R-:W-:Y:S01]  /*2500*/  @!P2 IMAD.IADD R13, R13, 0x1, -R27.reuse ;  /* 0x000000010d0da824 */ /* 0x100fe200078e0a1b */
[----:B------:R-:W-:Y:S01]  /*2510*/  ISETP.GE.AND P2, PT, R8, RZ, PT ;  /* 0x000000ff0800720c */ /* 0x000fe20003f46270 */
[----:B------:R0:W-:Y:S01]  /*2520*/  STL [R1+0xe4], R0 ;  /* 0x0000e40001007387 */ /* 0x0001e20000100800 */
[----:B------:R-:W-:Y:S01]  /*2530*/  IABS R6, R2 ;  /* 0x0000000200067213 */ /* 0x000fe20000000000 */
[----:B------:R-:W-:Y:S01]  /*2540*/  @!P4 IMAD.IADD R9, R9, 0x1, -R27 ;  /* 0x000000010909c824 */ /* 0x000fe200078e0a1b */
[----:B------:R-:W-:Y:S01]  /*2550*/  ISETP.GT.U32.AND P4, PT, R27, R13, PT ;  /* 0x0000000d1b00720c */ /* 0x000fe20003f84070 */
[----:B------:R-:W-:-:S04]  /*2560*/  IMAD.HI.U32 R8, R23, R5, RZ ;  /* 0x0000000517087227 */ /* 0x000fc800078e00ff */
[----:B------:R-:W-:Y:S01]  /*2570*/  @!P6 IMAD.IADD R7, R7, 0x1, -R27 ;  /* 0x000000010707e824 */ /* 0x000fe200078e0a1b */
[----:B------:R-:W-:Y:S01]  /*2580*/  ISETP.GT.U32.AND P6, PT, R27, R9, PT ;  /* 0x000000091b00720c */ /* 0x000fe20003fc4070 */
[----:B0-----:R-:W-:Y:S02]  /*2590*/  IMAD.MOV.U32 R0, RZ, RZ, R4 ;  /* 0x000000ffff007224 */ /* 0x001fe400078e0004 */
[----:B------:R-:W-:Y:S02]  /*25a0*/  IMAD.MOV R8, RZ, RZ, -R8 ;  /* 0x000000ffff087224 */ /* 0x000fe400078e0a08 */
[----:B------:R-:W-:-:S04]  /*25b0*/  IMAD.HI.U32 R4, R23, R6, RZ ;  /* 0x0000000617047227 */ /* 0x000fc800078e00ff */
[----:B------:R-:W-:Y:S02]  /*25c0*/  IMAD R5, R27, R8, R5 ;  /* 0x000000081b057224 */ /* 0x000fe400078e0205 */
[----:B------:R-:W-:Y:S02]  /*25d0*/  IMAD.MOV R4, RZ, RZ, -R4 ;  /* 0x000000ffff047224 */ /* 0x000fe400078e0a04 */
[--C-:B------:R-:W-:Y:S01]  /*25e0*/  @!P4 IMAD.IADD R13, R13, 0x1, -R27.reuse ;  /* 0x000000010d0dc824 */ /* 0x100fe200078e0a1b */
[C---:B------:R-:W-:Y:S01]  /*25f0*/  ISETP.GT.U32.AND P4, PT, R27.reuse, R5, PT ;  /* 0x000000051b00720c */ /* 0x040fe20003f84070 */
[----:B------:R-:W-:Y:S02]  /*2600*/  IMAD R6, R27, R4, R6 ;  /* 0x000000041b067224 */ /* 0x000fe400078e0206 */
[--C-:B------:R-:W-:Y:S02]  /*2610*/  @!P6 IMAD.IADD R9, R9, 0x1, -R27.reuse ;  /* 0x000000010909e824 */ /* 0x100fe400078e0a1b */
[C---:B------:R-:W-:Y:S01]  /*2620*/  VIADD R10, R28.reuse, 0x5e ;  /* 0x0000005e1c0a7836 */ /* 0x040fe20000000000 */
[C---:B------:R-:W-:Y:S01]  /*2630*/  ISETP.GT.U32.AND P6, PT, R27.reuse, R6, PT ;  /* 0x000000061b00720c */ /* 0x040fe20003fc4070 */
[----:B------:R-:W-:Y:S01]  /*2640*/  @!P1 IMAD.MOV R0, RZ, RZ, -R0 ;  /* 0x000000ffff009224 */ /* 0x000fe200078e0a00 */
[----:B------:R-:W-:Y:S01]  /*2650*/  ISETP.GT.U32.AND P1, PT, R27, R7, PT ;  /* 0x000000071b00720c */ /* 0x000fe20003f24070 */
[----:B------:R-:W-:Y:S01]  /*2660*/  VIADD R8, R28, 0x5d ;  /* 0x0000005d1c087836 */ /* 0x000fe20000000000 */
[----:B------:R-:W-:Y:S01]  /*2670*/  IABS R16, R10 ;  /* 0x0000000a00107213 */ /* 0x000fe20000000000 */
[----:B------:R-:W-:Y:S01]  /*2680*/  IMAD.MOV.U32 R3, RZ, RZ, R12 ;  /* 0x000000ffff037224 */ /* 0x000fe200078e000c */
[----:B------:R0:W-:Y:S01]  /*2690*/  STL [R1+0xe8], R0 ;  /* 0x0000e80001007387 */ /* 0x0001e20000100800 */
[----:B------:R-:W-:Y:S01]  /*26a0*/  @!P4 IMAD.IADD R5, R5, 0x1, -R27 ;  /* 0x000000010505c824 */ /* 0x000fe200078e0a1b */
[----:B------:R-:W-:Y:S01]  /*26b0*/  IABS R4, R8 ;  /* 0x0000000800047213 */ /* 0x000fe20000000000 */
[----:B------:R-:W-:Y:S01]  /*26c0*/  IMAD.HI.U32 R17, R23, R16, RZ ;  /* 0x0000001017117227 */ /* 0x000fe200078e00ff */
[----:B------:R-:W-:-:S03]  /*26d0*/  ISETP.GE.AND P4, PT, R2, RZ, PT ;  /* 0x000000ff0200720c */ /* 0x000fc60003f86270 */
[----:B------:R-:W-:Y:S01]  /*26e0*/  @!P6 IMAD.IADD R6, R6, 0x1, -R27 ;  /* 0x000000010606e824 */ /* 0x000fe200078e0a1b */
[----:B------:R-:W-:Y:S01]  /*26f0*/  ISETP.GT.U32.AND P6, PT, R27, R5, PT ;  /* 0x000000051b00720c */ /* 0x000fe20003fc4070 */
[----:B------:R-:W-:Y:S02]  /*2700*/  @!P3 IMAD.MOV R3, RZ, RZ, -R3 ;  /* 0x000000ffff03b224 */ /* 0x000fe400078e0a03 */
[----:B0-----:R-:W-:Y:S02]  /*2710*/  IMAD.MOV.U32 R0, RZ, RZ, R13 ;  /* 0x000000ffff007224 */ /* 0x001fe400078e000d */
[----:B------:R-:W-:Y:S01]  /*2720*/  IMAD.MOV R17, RZ, RZ, -R17 ;  /* 0x000000ffff117224 */ /* 0x000fe200078e0a11 */
[----:B------:R0:W-:Y:S01]  /*2730*/  STL [R1+0xf0], R3 ;  /* 0x0000f00301007387 */ /* 0x0001e20000100800 */
[----:B------:R-:W-:-:S04]  /*2740*/  IMAD.HI.U32 R15, R23, R4, RZ ;  /* 0x00000004170f7227 */ /* 0x000fc800078e00ff */
[----:B------:R-:W-:Y:S01]  /*2750*/  @!P0 IMAD.MOV R0, RZ, RZ, -R0 ;  /* 0x000000ffff008224 */ /* 0x000fe200078e0a00 */
[----:B------:R-:W-:Y:S01]  /*2760*/  ISETP.GT.U32.AND P0, PT, R27, R6, PT ;  /* 0x000000061b00720c */ /* 0x000fe20003f04070 */
[----:B------:R-:W-:Y:S01]  /*2770*/  @!P1 IMAD.IADD R7, R7, 0x1, -R27 ;  /* 0x0000000107079824 */ /* 0x000fe200078e0a1b */
[----:B------:R-:W-:Y:S01]  /*2780*/  ISETP.GE.AND P1, PT, R14, RZ, PT ;  /* 0x000000ff0e00720c */ /* 0x000fe20003f26270 */
[C---:B------:R-:W-:Y:S01]  /*2790*/  IMAD R2, R27.reuse, R17, R16 ;  /* 0x000000111b027224 */ /* 0x040fe200078e0210 */
[----:B------:R1:W-:Y:S01]  /*27a0*/  STL [R1+0xf8], R0 ;  /* 0x0000f80001007387 */ /* 0x0003e20000100800 */
[----:B------:R-:W-:Y:S02]  /*27b0*/  IMAD.MOV R15, RZ, RZ, -R15 ;  /* 0x000000ffff0f7224 */ /* 0x000fe400078e0a0f */
[----:B0-----:R-:W-:Y:S01]  /*27c0*/  IMAD.MOV.U32 R3, RZ, RZ, R9 ;  /* 0x000000ffff037224 */ /* 0x001fe200078e0009 */
[----:B------:R-:W-:Y:S01]  /*27d0*/  ISETP.GT.U32.AND P3, PT, R27, R2, PT ;  /* 0x000000021b00720c */ /* 0x000fe20003f64070 */
[----:B------:R-:W-:-:S02]  /*27e0*/  VIADD R11, R28, 0x5c ;  /* 0x0000005c1c0b7836 */ /* 0x000fc40000000000 */
[----:B------:R-:W-:Y:S01]  /*27f0*/  @!P5 IMAD.MOV R3, RZ, RZ, -R3 ;  /* 0x000000ffff03d224 */ /* 0x000fe200078e0a03 */
[----:B------:R-:W-:Y:S01]  /*2800*/  ISETP.GE.AND P5, PT, R10, RZ, PT ;  /* 0x000000ff0a00720c */ /* 0x000fe20003fa6270 */
[----:B------:R-:W-:Y:S01]  /*2810*/  @!P6 IMAD.IADD R5, R5, 0x1, -R27 ;  /* 0x000000010505e824 */ /* 0x000fe200078e0a1b */
[----:B------:R-:W-:Y:S01]  /*2820*/  IABS R14, R11 ;  /* 0x0000000b000e7213 */ /* 0x000fe20000000000 */
[----:B-1----:R-:W-:Y:S01]  /*2830*/  IMAD.MOV.U32 R0, RZ, RZ, R7 ;  /* 0x000000ffff007224 */ /* 0x002fe200078e0007 */
[----:B------:R-:W-:Y:S01]  /*2840*/  STL [R1+0xfc], R3 ;  /* 0x0000fc0301007387 */ /* 0x000fe20000100800 */
[----:B------:R-:W-:Y:S02]  /*2850*/  IMAD R7, R27, R15, R4 ;  /* 0x0000000f1b077224 */ /* 0x000fe400078e0204 */
[----:B------:R-:W-:Y:S01]  /*2860*/  @!P2 IMAD.MOV R0, RZ, RZ, -R0 ;  /* 0x000000ffff00a224 */ /* 0x000fe200078e0a00 */
[----:B------:R-:W-:Y:S01]  /*2870*/  ISETP.GE.AND P2, PT, R8, RZ, PT ;  /* 0x000000ff0800720c */ /* 0x000fe20003f46270 */
[----:B------:R-:W-:Y:S01]  /*2880*/  IMAD.HI.U32 R9, R23, R14, RZ ;  /* 0x0000000e17097227 */ /* 0x000fe200078e00ff */
[----:B------:R-:W-:-:S02]  /*2890*/  ISETP.GT.U32.AND P6, PT, R27, R7, PT ;  /* 0x000000071b00720c */ /* 0x000fc40003fc4070 */
[----:B------:R0:W-:Y:S01]  /*28a0*/  STL [R1+0x10c], R0 ;  /* 0x00010c0001007387 */ /* 0x0001e20000100800 */
[----:B------:R-:W-:Y:S02]  /*28b0*/  VIADD R4, R28, 0x5b ;  /* 0x0000005b1c047836 */ /* 0x000fe40000000000 */
[----:B------:R-:W-:Y:S02]  /*28c0*/  IMAD.MOV R9, RZ, RZ, -R9 ;  /* 0x000000ffff097224 */ /* 0x000fe400078e0a09 */
[--C-:B------:R-:W-:Y:S01]  /*28d0*/  @!P0 IMAD.IADD R6, R6, 0x1, -R27.reuse ;  /* 0x0000000106068824 */ /* 0x100fe200078e0a1b */
[----:B------:R-:W-:Y:S01]  /*28e0*/  ISETP.GE.AND P0, PT, R11, RZ, PT ;  /* 0x000000ff0b00720c */ /* 0x000fe20003f06270 */
[----:B------:R-:W-:Y:S01]  /*28f0*/  @!P3 IMAD.IADD R2, R2, 0x1, -R27 ;  /* 0x000000010202b824 */ /* 0x000fe200078e0a1b */
[----:B------:R-:W-:Y:S01]  /*2900*/  IABS R11, R4 ;  /* 0x00000004000b7213 */ /* 0x000fe20000000000 */
[----:B------:R-:W-:Y:S01]  /*2910*/  IMAD R16, R27, R9, R14 ;  /* 0x000000091b107224 */ /* 0x000fe200078e020e */
[----:B------:R-:W-:Y:S01]  /*2920*/  ISETP.GE.AND P3, PT, R4, RZ, PT ;  /* 0x000000ff0400720c */ /* 0x000fe20003f66270 */
[----:B0-----:R-:W-:-:S02]  /*2930*/  IMAD.MOV.U32 R0, RZ, RZ, R5 ;  /* 0x000000ffff007224 */ /* 0x001fc400078e0005 */
[----:B------:R-:W-:Y:S01]  /*2940*/  @!P6 IMAD.IADD R7, R7, 0x1, -R27 ;  /* 0x000000010707e824 */ /* 0x000fe200078e0a1b */
[----:B------:R-:W-:Y:S01]  /*2950*/  ISETP.GT.U32.AND P6, PT, R27, R2, PT ;  /* 0x000000021b00720c */ /* 0x000fe20003fc4070 */
[----:B------:R-:W-:Y:S02]  /*2960*/  @!P1 IMAD.MOV R0, RZ, RZ, -R0 ;  /* 0x000000ffff009224 */ /* 0x000fe400078e0a00 */
[----:B------:R-:W-:Y:S01]  /*2970*/  IMAD.HI.U32 R5, R23, R11, RZ ;  /* 0x0000000b17057227 */ /* 0x000fe200078e00ff */
[----:B------:R-:W-:Y:S02]  /*2980*/  ISETP.GT.U32.AND P1, PT, R27, R7, PT ;  /* 0x000000071b00720c */ /* 0x000fe40003f24070 */
[----:B------:R0:W-:Y:S01]  /*2990*/  STL [R1+0x114], R0 ;  /* 0x0001140001007387 */ /* 0x0001e20000100800 */
[----:B------:R-:W-:Y:S02]  /*29a0*/  IMAD.MOV R5, RZ, RZ, -R5 ;  /* 0x000000ffff057224 */ /* 0x000fe400078e0a05 */
[----:B------:R-:W-:-:S02]  /*29b0*/  VIADD R9, R28, 0x5a ;  /* 0x0000005a1c097836 */ /* 0x000fc40000000000 */
[C---:B------:R-:W-:Y:S02]  /*29c0*/  IMAD R11, R27.reuse, R5, R11 ;  /* 0x000000051b0b7224 */ /* 0x040fe400078e020b */
[----:B------:R-:W-:Y:S01]  /*29d0*/  VIADD R8, R28, 0x59 ;  /* 0x000000591c087836 */ /* 0x000fe20000000000 */
[----:B------:R-:W-:Y:S01]  /*29e0*/  IABS R12, R9 ;  /* 0x00000009000c7213 */ /* 0x000fe20000000000 */
[----:B------:R-:W-:Y:S01]  /*29f0*/  @!P6 IMAD.IADD R2, R2, 0x1, -R27 ;  /* 0x000000010202e824 */ /* 0x000fe200078e0a1b */
[----:B------:R-:W-:Y:S01]  /*2a00*/  ISETP.GT.U32.AND P6, PT, R27, R11, PT ;  /* 0x0000000b1b00720c */ /* 0x000fe20003fc4070 */
[----:B0-----:R-:W-:Y:S01]  /*2a10*/  IMAD.MOV.U32 R0, RZ, RZ, R6 ;  /* 0x000000ffff007224 */ /* 0x001fe200078e0006 */
[----:B------:R-:W-:Y:S01]  /*2a20*/  IABS R14, R8 ;  /* 0x00000008000e7213 */ /* 0x000fe20000000000 */
[----:B------:R-:W-:-:S04]  /*2a30*/  IMAD.HI.U32 R5, R23, R12, RZ ;  /* 0x0000000c17057227 */ /* 0x000fc800078e00ff */
[----:B------:R-:W-:Y:S01]  /*2a40*/  @!P4 IMAD.MOV R0, RZ, RZ, -R0 ;  /* 0x000000ffff00c224 */ /* 0x000fe200078e0a00 */
[----:B------:R-:W-:Y:S01]  /*2a50*/  ISETP.GT.U32.AND P4, PT, R27, R16, PT ;  /* 0x000000101b00720c */ /* 0x000fe20003f84070 */
[----:B------:R-:W-:Y:S01]  /*2a60*/  @!P1 IMAD.IADD R7, R7, 0x1, -R27 ;  /* 0x0000000107079824 */ /* 0x000fe200078e0a1b */
[----:B------:R-:W-:Y:S01]  /*2a70*/  ISETP.GE.AND P1, PT, R9, RZ, PT ;  /* 0x000000ff0900720c */ /* 0x000fe20003f26270 */
[----:B------:R-:W-:Y:S01]  /*2a80*/  IMAD.HI.U32 R6, R23, R14, RZ ;  /* 0x0000000e17067227 */ /* 0x000fe200078e00ff */
[----:B------:R0:W-:Y:S03]  /*2a90*/  STL [R1+0x118], R0 ;  /* 0x0001180001007387 */ /* 0x0001e60000100800 */
[----:B------:R-:W-:Y:S02]  /*2aa0*/  IMAD.MOV R9, RZ, RZ, -R5 ;  /* 0x000000ffff097224 */ /* 0x000fe400078e0a05 */
[----:B------:R-:W-:-:S02]  /*2ab0*/  VIADD R4, R28, 0x58 ;  /* 0x000000581c047836 */ /* 0x000fc40000000000 */
[----:B------:R-:W-:Y:S02]  /*2ac0*/  IMAD.MOV R6, RZ, RZ, -R6 ;  /* 0x000000ffff067224 */ /* 0x000fe400078e0a06 */
[--C-:B------:R-:W-:Y:S01]  /*2ad0*/  @!P4 IMAD.IADD R16, R16, 0x1, -R27.reuse ;  /* 0x000000011010c824 */ /* 0x100fe200078e0a1b */
[----:B------:R-:W-:Y:S01]  /*2ae0*/  IABS R13, R4 ;  /* 0x00000004000d7213 */ /* 0x000fe20000000000 */
[----:B0-----:R-:W-:Y:S01]  /*2af0*/  IMAD.MOV.U32 R0, RZ, RZ, R2 ;  /* 0x000000ffff007224 */ /* 0x001fe200078e0002 */
[----:B------:R-:W-:Y:S01]  /*2b00*/  ISETP.GE.AND P4, PT, R8, RZ, PT ;  /* 0x000000ff0800720c */ /* 0x000fe20003f86270 */
[C---:B------:R-:W-:Y:S02]  /*2b10*/  IMAD R12, R27.reuse, R9, R12 ;  /* 0x000000091b0c7224 */ /* 0x040fe400078e020c */
[----:B------:R-:W-:Y:S01]  /*2b20*/  @!P5 IMAD.MOV R0, RZ, RZ, -R0 ;  /* 0x000000ffff00d224 */ /* 0x000fe200078e0a00 */
[----:B------:R-:W-:Y:S01]  /*2b30*/  ISETP.GT.U32.AND P5, PT, R27, R16, PT ;  /* 0x000000101b00720c */ /* 0x000fe20003fa4070 */
[----:B------:R-:W-:-:S02]  /*2b40*/  @!P6 IMAD.IADD R11, R11, 0x1, -R27 ;  /* 0x000000010b0be824 */ /* 0x000fc400078e0a1b */
[----:B------:R-:W-:Y:S01]  /*2b50*/  IMAD R14, R27, R6, R14 ;  /* 0x000000061b0e7224 */ /* 0x000fe200078e020e */
[----:B------:R0:W-:Y:S01]  /*2b60*/  STL [R1+0x11c], R0 ;  /* 0x00011c0001007387 */ /* 0x0001e20000100800 */
[----:B------:R-:W-:Y:S01]  /*2b70*/  IMAD.HI.U32 R5, R23, R13, RZ ;  /* 0x0000000d17057227 */ /* 0x000fe200078e00ff */
[----:B------:R-:W-:-:S03]  /*2b80*/  ISETP.GT.U32.AND P6, PT, R27, R11, PT ;  /* 0x0000000b1b00720c */ /* 0x000fc60003fc4070 */
[----:B------:R-:W-:Y:S02]  /*2b90*/  IMAD.MOV R5, RZ, RZ, -R5 ;  /* 0x000000ffff057224 */ /* 0x000fe400078e0a05 */
[----:B------:R-:W-:Y:S02]  /*2ba0*/  VIADD R9, R28, 0x57 ;  /* 0x000000571c097836 */ /* 0x000fe40000000000 */
[----:B------:R-:W-:Y:S01]  /*2bb0*/  @!P5 IMAD.IADD R16, R16, 0x1, -R27 ;  /* 0x000000011010d824 */ /* 0x000fe200078e0a1b */
[C---:B------:R-:W-:Y:S01]  /*2bc0*/  ISETP.GT.U32.AND P5, PT, R27.reuse, R14, PT ;  /* 0x0000000e1b00720c */ /* 0x040fe20003fa4070 */
[----:B0-----:R-:W-:Y:S01]  /*2bd0*/  IMAD.MOV.U32 R0, RZ, RZ, R7 ;  /* 0x000000ffff007224 */ /* 0x001fe200078e0007 */
[----:B------:R-:W-:Y:S01]  /*2be0*/  IABS R15, R9 ;  /* 0x00000009000f7213 */ /* 0x000fe20000000000 */
[C---:B------:R-:W-:Y:S02]  /*2bf0*/  IMAD R13, R27.reuse, R5, R13 ;  /* 0x000000051b0d7224 */ /* 0x040fe400078e020d */
[----:B------:R-:W-:Y:S01]  /*2c00*/  @!P2 IMAD.MOV R0, RZ, RZ, -R0 ;  /* 0x000000ffff00a224 */ /* 0x000fe200078e0a00 */
[----:B------:R-:W-:Y:S01]  /*2c10*/  ISETP.GT.U32.AND P2, PT, R27, R12, PT ;  /* 0x0000000c1b00720c */ /* 0x000fe20003f44070 */
[--C-:B------:R-:W-:Y:S01]  /*2c20*/  @!P6 IMAD.IADD R11, R11, 0x1, -R27.reuse ;  /* 0x000000010b0be824 */ /* 0x100fe200078e0a1b */
[----:B------:R-:W-:Y:S01]  /*2c30*/  ISETP.GT.U32.AND P6, PT, R27, R13, PT ;  /* 0x0000000d1b00720c */ /* 0x000fe20003fc4070 */
[----:B------:R-:W-:Y:S01]  /*2c40*/  IMAD.HI.U32 R17, R23, R15, RZ ;  /* 0x0000000f17117227 */ /* 0x000fe200078e00ff */
[----:B------:R0:W-:Y:S03]  /*2c50*/  STL [R1+0x124], R0 ;  /* 0x0001240001007387 */ /* 0x0001e60000100800 */
[----:B------:R-:W-:-:S02]  /*2c60*/  @!P5 IMAD.IADD R14, R14, 0x1, -R27 ;  /* 0x000000010e0ed824 */ /* 0x000fc400078e0a1b */
[----:B------:R-:W-:Y:S02]  /*2c70*/  VIADD R6, R28, 0x56 ;  /* 0x000000561c067836 */ /* 0x000fe40000000000 */
[----:B------:R-:W-:Y:S02]  /*2c80*/  IMAD.MOV R17, RZ, RZ, -R17 ;  /* 0x000000ffff117224 */ /* 0x000fe400078e0a11 */
[----:B------:R-:W-:Y:S01]  /*2c90*/  @!P2 IMAD.IADD R12, R12, 0x1, -R27 ;  /* 0x000000010c0ca824 */ /* 0x000fe200078e0a1b */
[----:B------:R-:W-:Y:S01]  /*2ca0*/  IABS R7, R6 ;  /* 0x0000000600077213 */ /* 0x000fe20000000000 */
[----:B0-----:R-:W-:Y:S01]  /*2cb0*/  IMAD.MOV.U32 R0, RZ, RZ, R11 ;  /* 0x000000ffff007224 */ /* 0x001fe200078e000b */
[----:B------:R-:W-:Y:S01]  /*2cc0*/  ISETP.GE.AND P2, PT, R4, RZ, PT ;  /* 0x000000ff0400720c */ /* 0x000fe20003f46270 */
[----:B------:R-:W-:Y:S01]  /*2cd0*/  @!P6 IMAD.IADD R13, R13, 0x1, -R27 ;  /* 0x000000010d0de824 */ /* 0x000fe200078e0a1b */
[----:B------:R-:W-:Y:S01]  /*2ce0*/  ISETP.GT.U32.AND P5, PT, R27, R12, PT ;  /* 0x0000000c1b00720c */ /* 0x000fe20003fa4070 */
[----:B------:R-:W-:Y:S01]  /*2cf0*/  @!P3 IMAD.MOV R0, RZ, RZ, -R0 ;  /* 0x000000ffff00b224 */ /* 0x000fe200078e0a00 */
[----:B------:R-:W-:Y:S01]  /*2d00*/  ISETP.GE.AND P3, PT, R9, RZ, PT ;  /* 0x000000ff0900720c */ /* 0x000fe20003f66270 */
[C---:B------:R-:W-:Y:S01]  /*2d10*/  IMAD R9, R27.reuse, R17, R15 ;  /* 0x000000111b097224 */ /* 0x040fe200078e020f */
[----:B------:R-:W-:Y:S01]  /*2d20*/  ISETP.GT.U32.AND P6, PT, R27, R14, PT ;  /* 0x0000000e1b00720c */ /* 0x000fe20003fc4070 */
[----:B------:R-:W-:-:S02]  /*2d30*/  VIADD R10, R28, 0x54 ;  /* 0x000000541c0a7836 */ /* 0x000fc40000000000 */
[----:B------:R-:W-:-:S03]  /*2d40*/  IMAD.HI.U32 R4, R23, R7, RZ ;  /* 0x0000000717047227 */ /* 0x000fc600078e00ff */
[----:B------:R-:W-:Y:S01]  /*2d50*/  IABS R5, R10 ;  /* 0x0000000a00057213 */ /* 0x000fe20000000000 */
[----:B------:R-:W-:Y:S02]  /*2d60*/  IMAD.MOV.U32 R3, RZ, RZ, R16 ;  /* 0x000000ffff037224 */ /* 0x000fe400078e0010 */
[----:B------:R-:W-:Y:S01]  /*2d70*/  @!P5 IMAD.IADD R12, R12, 0x1, -R27 ;  /* 0x000000010c0cd824 */ /* 0x000fe200078e0a1b */
[C---:B------:R-:W-:Y:S01]  /*2d80*/  ISETP.GT.U32.AND P5, PT, R27.reuse, R9, PT ;  /* 0x000000091b00720c */ /* 0x040fe20003fa4070 */
[----:B------:R-:W-:Y:S02]  /*2d90*/  IMAD.MOV R4, RZ, RZ, -R4 ;  /* 0x000000ffff047224 */ /* 0x000fe400078e0a04 */
[----:B------:R-:W-:Y:S01]  /*2da0*/  @!P0 IMAD.MOV R3, RZ, RZ, -R3 ;  /* 0x000000ffff038224 */ /* 0x000fe200078e0a03 */
[C---:B------:R-:W-:Y:S01]  /*2db0*/  ISETP.GT.U32.AND P0, PT, R27.reuse, R13, PT ;  /* 0x0000000d1b00720c */ /* 0x040fe20003f04070 */
[----:B------:R-:W-:Y:S02]  /*2dc0*/  IMAD R7, R27, R4, R7 ;  /* 0x000000041b077224 */ /* 0x000fe400078e0207 */
[----:B------:R-:W-:Y:S01]  /*2dd0*/  IMAD.HI.U32 R15, R23, R5, RZ ;  /* 0x00000005170f7227 */ /* 0x000fe200078e00ff */
[----:B------:R0:W-:Y:S03]  /*2de0*/  STL [R1+0x12c], R3 ;  /* 0x00012c0301007387 */ /* 0x0001e60000100800 */
[----:B------:R-:W-:Y:S01]  /*2df0*/  VIADD R2, R28, 0x55 ;  /* 0x000000551c027836 */ /* 0x000fe20000000000 */
[----:B------:R1:W-:Y:S01]  /*2e00*/  STL [R1+0x14c], R0 ;  /* 0x00014c0001007387 */ /* 0x0003e20000100800 */
[----:B------:R-:W-:Y:S01]  /*2e10*/  @!P6 IMAD.IADD R14, R14, 0x1, -R27 ;  /* 0x000000010e0ee824 */ /* 0x000fe200078e0a1b */
[----:B------:R-:W-:Y:S01]  /*2e20*/  ISETP.GT.U32.AND P6, PT, R27, R7, PT ;  /* 0x000000071b00720c */ /* 0x000fe20003fc4070 */
[----:B------:R-:W-:Y:S01]  /*2e30*/  IMAD.MOV R15, RZ, RZ, -R15 ;  /* 0x000000ffff0f7224 */ /* 0x000fe200078e0a0f */
[----:B------:R-:W-:Y:S01]  /*2e40*/  IABS R8, R2 ;  /* 0x0000000200087213 */ /* 0x000fe20000000000 */
[----:B------:R-:W-:-:S02]  /*2e50*/  @!P5 IMAD.IADD R9, R9, 0x1, -R27 ;  /* 0x000000010909d824 */ /* 0x000fc400078e0a1b */
[----:B------:R-:W-:Y:S02]  /*2e60*/  IMAD R5, R27, R15, R5 ;  /* 0x0000000f1b057224 */ /* 0x000fe400078e0205 */
[----:B0-----:R-:W-:Y:S02]  /*2e70*/  IMAD.MOV.U32 R3, RZ, RZ, R14 ;  /* 0x000000ffff037224 */ /* 0x001fe400078e000e */
[----:B-1----:R-:W-:Y:S02]  /*2e80*/  IMAD.MOV.U32 R0, RZ, RZ, R12 ;  /* 0x000000ffff007224 */ /* 0x002fe400078e000c */
[----:B------:R-:W-:-:S04]  /*2e90*/  IMAD.HI.U32 R16, R23, R8, RZ ;  /* 0x0000000817107227 */ /* 0x000fc800078e00ff */
[----:B------:R-:W-:Y:S01]  /*2ea0*/  @!P1 IMAD.MOV R0, RZ, RZ, -R0 ;  /* 0x000000ffff009224 */ /* 0x000fe200078e0a00 */
[----:B------:R-:W-:Y:S01]  /*2eb0*/  ISETP.GT.U32.AND P1, PT, R27, R9, PT ;  /* 0x000000091b00720c */ /* 0x000fe20003f24070 */
[----:B------:R-:W-:Y:S02]  /*2ec0*/  VIADD R4, R28, 0x53 ;  /* 0x000000531c047836 */ /* 0x000fe40000000000 */
[----:B------:R-:W-:Y:S01]  /*2ed0*/  @!P0 IMAD.IADD R13, R13, 0x1, -R27 ;  /* 0x000000010d0d8824 */ /* 0x000fe200078e0a1b */
[----:B------:R0:W-:Y:S01]  /*2ee0*/  STL [R1+0x150], R0 ;  /* 0x0001500001007387 */ /* 0x0001e20000100800 */
[----:B------:R-:W-:Y:S01]  /*2ef0*/  @!P4 IMAD.MOV R3, RZ, RZ, -R3 ;  /* 0x000000ffff03c224 */ /* 0x000fe200078e0a03 */
[----:B------:R-:W-:Y:S01]  /*2f00*/  ISETP.GT.U32.AND P4, PT, R27, R5, PT ;  /* 0x000000051b00720c */ /* 0x000fe20003f84070 */
[----:B------:R-:W-:Y:S01]  /*2f10*/  IMAD.MOV R16, RZ, RZ, -R16 ;  /* 0x000000ffff107224 */ /* 0x000fe200078e0a10 */
[----:B------:R-:W-:Y:S01]  /*2f20*/  IABS R11, R4 ;  /* 0x00000004000b7213 */ /* 0x000fe20000000000 */
[----:B------:R-:W-:Y:S01]  /*2f30*/  @!P6 IMAD.IADD R7, R7, 0x1, -R27 ;  /* 0x000000010707e824 */ /* 0x000fe200078e0a1b */
[----:B------:R-:W-:Y:S01]  /*2f40*/  ISETP.GE.AND P0, PT, R6, RZ, PT ;  /* 0x000000ff0600720c */ /* 0x000fe20003f06270 */
[C---:B------:R-:W-:Y:S01]  /*2f50*/  IMAD R6, R27.reuse, R16, R8 ;  /* 0x000000101b067224 */ /* 0x040fe200078e0208 */
[----:B------:R-:W-:Y:S01]  /*2f60*/  STL [R1+0x154], R3 ;  /* 0x0001540301007387 */ /* 0x000fe20000100800 */
[----:B------:R-:W-:Y:S01]  /*2f70*/  VIADD R8, R28, 0x52 ;  /* 0x000000521c087836 */ /* 0x000fe20000000000 */
[C---:B------:R-:W-:Y:S01]  /*2f80*/  ISETP.GT.U32.AND P6, PT, R27.reuse, R7, PT ;  /* 0x000000071b00720c */ /* 0x040fe20003fc4070 */
[----:B0-----:R-:W-:Y:S01]  /*2f90*/  IMAD.MOV.U32 R0, RZ, RZ, R13 ;  /* 0x000000ffff007224 */ /* 0x001fe200078e000d */
[----:B------:R-:W-:Y:S01]  /*2fa0*/  ISETP.GT.U32.AND P5, PT, R27, R6, PT ;  /* 0x000000061b00720c */ /* 0x000fe20003fa4070 */
[----:B------:R-:W-:Y:S01]  /*2fb0*/  IMAD.HI.U32 R15, R23, R11, RZ ;  /* 0x0000000b170f7227 */ /* 0x000fe200078e00ff */
[----:B------:R-:W-:-:S03]  /*2fc0*/  IABS R12, R8 ;  /* 0x00000008000c7213 */ /* 0x000fc60000000000 */
[----:B------:R-:W-:Y:S01]  /*2fd0*/  @!P2 IMAD.MOV R0, RZ, RZ, -R0 ;  /* 0x000000ffff00a224 */ /* 0x000fe200078e0a00 */
[----:B------:R-:W-:Y:S01]  /*2fe0*/  ISETP.GE.AND P2, PT, R2, RZ, PT ;  /* 0x000000ff0200720c */ /* 0x000fe20003f46270 */
[----:B------:R-:W-:Y:S01]  /*2ff0*/  @!P1 IMAD.IADD R9, R9, 0x1, -R27 ;  /* 0x0000000109099824 */ /* 0x000fe200078e0a1b */
[----:B------:R-:W-:Y:S01]  /*3000*/  ISETP.GE.AND P1, PT, R10, RZ, PT ;  /* 0x000000ff0a00720c */ /* 0x000fe20003f26270 */
[----:B------:R-:W-:Y:S01]  /*3010*/  IMAD.MOV R14, RZ, RZ, -R15 ;  /* 0x000000ffff0e7224 */ /* 0x000fe200078e0a0f */
[----:B------:R0:W-:Y:S01]  /*3020*/  STL [R1+0x158], R0 ;  /* 0x0001580001007387 */ /* 0x0001e20000100800 */
[----:B------:R-:W-:Y:S01]  /*3030*/  @!P4 IMAD.IADD R5, R5, 0x1, -R27 ;  /* 0x000000010505c824 */ /* 0x000fe200078e0a1b */
[----:B------:R-:W-:Y:S01]  /*3040*/  ISETP.GE.AND P4, PT, R4, RZ, PT ;  /* 0x000000ff0400720c */ /* 0x000fe20003f86270 */
[----:B------:R-:W-:Y:S02]  /*3050*/  IMAD R2, R27, R14, R11 ;  /* 0x0000000e1b027224 */ /* 0x000fe400078e020b */
[----:B------:R-:W-:-:S04]  /*3060*/  IMAD.HI.U32 R10, R23, R12, RZ ;  /* 0x0000000c170a7227 */ /* 0x000fc800078e00ff */
[----:B------:R-:W-:Y:S01]  /*3070*/  @!P6 IMAD.IADD R7, R7, 0x1, -R27 ;  /* 0x000000010707e824 */ /* 0x000fe200078e0a1b */
[C---:B------:R-:W-:Y:S01]  /*3080*/  ISETP.GT.U32.AND P6, PT, R27.reuse, R2, PT ;  /* 0x000000021b00720c */ /* 0x040fe20003fc4070 */
[----:B0-----:R-:W-:Y:S02]  /*3090*/  IMAD.MOV.U32 R0, RZ, RZ, R9 ;  /* 0x000000ffff007224 */ /* 0x001fe400078e0009 */
[----:B------:R-:W-:Y:S02]  /*30a0*/  IMAD.MOV R10, RZ, RZ, -R10 ;  /* 0x000000ffff0a7224 */ /* 0x000fe400078e0a0a */
[----:B------:R-:W-:Y:S01]  /*30b0*/  @!P3 IMAD.MOV R0, RZ, RZ, -R0 ;  /* 0x000000ffff00b224 */ /* 0x000fe200078e0a00 */
[C---:B------:R-:W-:Y:S01]  /*30c0*/  ISETP.GT.U32.AND P3, PT, R27.reuse, R5, PT ;  /* 0x000000051b00720c */ /* 0x040fe20003f64070 */
[--C-:B------:R-:W-:Y:S02]  /*30d0*/  @!P5 IMAD.IADD R6, R6, 0x1, -R27.reuse ;  /* 0x000000010606d824 */ /* 0x100fe400078e0a1b */
[C---:B------:R-:W-:Y:S01]  /*30e0*/  IMAD R4, R27.reuse, R10, R12 ;  /* 0x0000000a1b047224 */ /* 0x040fe200078e020c */
[----:B------:R0:W-:Y:S01]  /*30f0*/  STL [R1+0x160], R0 ;  /* 0x0001600001007387 */ /* 0x0001e20000100800 */
[----:B------:R-:W-:Y:S01]  /*3100*/  VIADD R11, R28, 0x51 ;  /* 0x000000511c0b7836 */ /* 0x000fe20000000000 */
[----:B------:R-:W-:Y:S01]  /*3110*/  ISETP.GT.U32.AND P5, PT, R27, R6, PT ;  /* 0x000000061b00720c */ /* 0x000fe20003fa4070 */
[----:B------:R-:W-:-:S02]  /*3120*/  @!P6 IMAD.IADD R2, R2, 0x1, -R27 ;  /* 0x000000010202e824 */ /* 0x000fc400078e0a1b */
[C---:B------:R-:W-:Y:S01]  /*3130*/  VIADD R10, R28.reuse, 0x50 ;  /* 0x000000501c0a7836 */ /* 0x040fe20000000000 */
[----:B------:R-:W-:Y:S01]  /*3140*/  IABS R16, R11 ;  /* 0x0000000b00107213 */ /* 0x000fe20000000000 */
[----:B------:R-:W-:Y:S01]  /*3150*/  VIADD R9, R28, 0x4f ;  /* 0x0000004f1c097836 */ /* 0x000fe20000000000 */
[----:B------:R-:W-:Y:S01]  /*3160*/  ISETP.GT.U32.AND P6, PT, R27, R2, PT ;  /* 0x000000021b00720c */ /* 0x000fe20003fc4070 */
[----:B------:R-:W-:Y:S01]  /*3170*/  @!P3 IMAD.IADD R5, R5, 0x1, -R27 ;  /* 0x000000010505b824 */ /* 0x000fe200078e0a1b */
[----:B------:R-:W-:Y:S01]  /*3180*/  ISETP.GT.U32.AND P3, PT, R27, R4, PT ;  /* 0x000000041b00720c */ /* 0x000fe20003f64070 */
[----:B0-----:R-:W-:Y:S02]  /*3190*/  IMAD.MOV.U32 R0, RZ, RZ, R7 ;  /* 0x000000ffff007224 */ /* 0x001fe400078e0007 */
[----:B------:R-:W-:-:S04]  /*31a0*/  IMAD.HI.U32 R7, R23, R16, RZ ;  /* 0x0000001017077227 */ /* 0x000fc800078e00ff */
[----:B------:R-:W-:Y:S01]  /*31b0*/  @!P0 IMAD.MOV R0, RZ, RZ, -R0 ;  /* 0x000000ffff008224 */ /* 0x000fe200078e0a00 */
[----:B------:R-:W-:Y:S01]  /*31c0*/  ISETP.GE.AND P0, PT, R11, RZ, PT ;  /* 0x000000ff0b00720c */ /* 0x000fe20003f06270 */
[--C-:B------:R-:W-:Y:S01]  /*31d0*/  @!P5 IMAD.IADD R6, R6, 0x1, -R27.reuse ;  /* 0x000000010606d824 */ /* 0x100fe200078e0a1b */
[----:B------:R-:W-:Y:S01]  /*31e0*/  ISETP.GE.AND P5, PT, R8, RZ, PT ;  /* 0x000000ff0800720c */ /* 0x000fe20003fa6270 */
[--C-:B------:R-:W-:Y:S01]  /*31f0*/  @!P6 IMAD.IADD R2, R2, 0x1, -R27.reuse ;  /* 0x000000010202e824 */ /* 0x100fe200078e0a1b */
[----:B------:R0:W-:Y:S01]  /*3200*/  STL [R1+0x164], R0 ;  /* 0x0001640001007387 */ /* 0x0001e20000100800 */
[----:B------:R-:W-:Y:S02]  /*3210*/  @!P3 IMAD.IADD R4, R4, 0x1, -R27 ;  /* 0x000000010404b824 */ /* 0x000fe400078e0a1b */
[----:B------:R-:W-:Y:S02]  /*3220*/  IMAD.MOV.U32 R3, RZ, RZ, R6 ;  /* 0x000000ffff037224 */ /* 0x000fe400078e0006 */
[----:B------:R-:W-:Y:S01]  /*3230*/  IMAD.MOV R7, RZ, RZ, -R7 ;  /* 0x000000ffff077224 */ /* 0x000fe200078e0a07 */
[C---:B------:R-:W-:Y:S01]  /*3240*/  ISETP.GT.U32.AND P3, PT, R27.reuse, R4, PT ;  /* 0x000000041b00720c */ /* 0x040fe20003f64070 */
[----:B------:R-:W-:Y:S01]  /*3250*/  @!P2 IMAD.MOV R3, RZ, RZ, -R3 ;  /* 0x000000ffff03a224 */ /* 0x000fe200078e0a03 */
[----:B------:R-:W-:Y:S01]  /*3260*/  ISETP.GE.AND P2, PT, R10, RZ, PT ;  /* 0x000000ff0a00720c */ /* 0x000fe20003f46270 */
[----:B------:R-:W-:Y:S01]  /*3270*/  IMAD R16, R27, R7, R16 ;  /* 0x000000071b107224 */ /* 0x000fe200078e0210 */
[----:B------:R-:W-:Y:S01]  /*3280*/  IABS R10, R10 ;  /* 0x0000000a000a7213 */ /* 0x000fe20000000000 */
[----:B0-----:R-:W-:Y:S01]  /*3290*/  IMAD.MOV.U32 R0, RZ, RZ, R5 ;  /* 0x000000ffff007224 */ /* 0x001fe200078e0005 */
[----:B------:R-:W-:Y:S01]  /*32a0*/  STL [R1+0x16c], R3 ;  /* 0x00016c0301007387 */ /* 0x000fe20000100800 */
[----:B------:R-:W-:-:S02]  /*32b0*/  VIADD R8, R28, 0x4e ;  /* 0x0000004e1c087836 */ /* 0x000fc40000000000 */
[----:B------:R-:W-:Y:S01]  /*32c0*/  @!P1 IMAD.MOV R0, RZ, RZ, -R0 ;  /* 0x000000ffff009224 */ /* 0x000fe200078e0a00 */
[----:B------:R-:W-:Y:S01]  /*32d0*/  ISETP.GE.AND P1, PT, R9, RZ, PT ;  /* 0x000000ff0900720c */ /* 0x000fe20003f26270 */
[C---:B------:R-:W-:Y:S01]  /*32e0*/  IMAD.HI.U32 R6, R23.reuse, R10, RZ ;  /* 0x0000000a17067227 */ /* 0x040fe200078e00ff */
[----:B------:R-:W-:Y:S02]  /*32f0*/  IABS R9, R9 ;  /* 0x0000000900097213 */ /* 0x000fe40000000000 */
[----:B------:R0:W-:Y:S01]  /*3300*/  STL [R1+0x170], R0 ;  /* 0x0001700001007387 */ /* 0x0001e20000100800 */
[----:B------:R-:W-:Y:S01]  /*3310*/  IMAD.MOV R6, RZ, RZ, -R6 ;  /* 0x000000ffff067224 */ /* 0x000fe200078e0a06 */
[----:B------:R-:W-:Y:S01]  /*3320*/  ISETP.GE.AND P6, PT, R8, RZ, PT ;  /* 0x000000ff0800720c */ /* 0x000fe20003fc6270 */
[----:B------:R-:W-:Y:S01]  /*3330*/  IMAD.HI.U32 R5, R23, R9, RZ ;  /* 0x0000000917057227 */ /* 0x000fe200078e00ff */
[----:B------:R-:W-:-:S03]  /*3340*/  IABS R8, R8 ;  /* 0x0000000800087213 */ /* 0x000fc60000000000 */
[----:B------:R-:W-:Y:S02]  /*3350*/  IMAD.MOV R5, RZ, RZ, -R5 ;  /* 0x000000ffff057224 */ /* 0x000fe400078e0a05 */
[----:B------:R-:W-:Y:S02]  /*3360*/  @!P3 IMAD.IADD R4, R4, 0x1, -R27 ;  /* 0x000000010404b824 */ /* 0x000fe400078e0a1b */
[----:B0-----:R-:W-:Y:S02]  /*3370*/  IMAD.MOV.U32 R0, RZ, RZ, R2 ;  /* 0x000000ffff007224 */ /* 0x001fe400078e0002 */
[C---:B------:R-:W-:Y:S02]  /*3380*/  IMAD R10, R27.reuse, R6, R10 ;  /* 0x000000061b0a7224 */ /* 0x040fe400078e020a */
[----:B------:R-:W-:Y:S01]  /*3390*/  @!P4 IMAD.MOV R0, RZ, RZ, -R0 ;  /* 0x000000ffff00c224 */ /* 0x000fe200078e0a00 */
[C---:B------:R-:W-:Y:S01]  /*33a0*/  ISETP.GT.U32.AND P4, PT, R27.reuse, R16, PT ;  /* 0x000000101b00720c */ /* 0x040fe20003f84070 */
[C---:B------:R-:W-:Y:S01]  /*33b0*/  IMAD R9, R27.reuse, R5, R9 ;  /* 0x000000051b097224 */ /* 0x040fe200078e0209 */
[----:B------:R-:W-:Y:S01]  /*33c0*/  ISETP.GT.U32.AND P3, PT, R27, R10, PT ;  /* 0x0000000a1b00720c */ /* 0x000fe20003f64070 */
[----:B------:R-:W-:Y:S01]  /*33d0*/  IMAD.HI.U32 R2, R23, R8, RZ ;  /* 0x0000000817027227 */ /* 0x000fe200078e00ff */
[----:B------:R0:W-:Y:S03]  /*33e0*/  STL [R1+0x174], R0 ;  /* 0x0001740001007387 */ /* 0x0001e60000100800 */
[----:B------:R-:W-:-:S02]  /*33f0*/  IMAD.MOV R2, RZ, RZ, -R2 ;  /* 0x000000ffff027224 */ /* 0x000fc400078e0a02 */
[C---:B------:R-:W-:Y:S02]  /*3400*/  VIADD R17, R28.reuse, 0x4d ;  /* 0x0000004d1c117836 */ /* 0x040fe40000000000 */
[----:B------:R-:W-:Y:S02]  /*3410*/  VIADD R13, R28, 0x4c ;  /* 0x0000004c1c0d7836 */ /* 0x000fe40000000000 */
[--C-:B------:R-:W-:Y:S02]  /*3420*/  @!P4 IMAD.IADD R16, R16, 0x1, -R27.reuse ;  /* 0x000000011010c824 */ /* 0x100fe400078e0a1b */
[----:B0-----:R-:W-:Y:S01]  /*3430*/  IMAD.MOV.U32 R0, RZ, RZ, R4 ;  /* 0x000000ffff007224 */ /* 0x001fe200078e0004 */
[----:B------:R-:W-:Y:S01]  /*3440*/  IABS R15, R13 ;  /* 0x0000000d000f7213 */ /* 0x000fe20000000000 */
[C---:B------:R-:W-:Y:S01]  /*3450*/  IMAD R8, R27.reuse, R2, R8 ;  /* 0x000000021b087224 */ /* 0x040fe200078e0208 */
[C---:B------:R-:W-:Y:S01]  /*3460*/  ISETP.GT.U32.AND P4, PT, R27.reuse, R16, PT ;  /* 0x000000101b00720c */ /* 0x040fe20003f84070 */
[----:B------:R-:W-:Y:S01]  /*3470*/  @!P5 IMAD.MOV R0, RZ, RZ, -R0 ;  /* 0x000000ffff00d224 */ /* 0x000fe200078e0a00 */
[----:B------:R-:W-:Y:S01]  /*3480*/  ISETP.GT.U32.AND P5, PT, R27, R9, PT ;  /* 0x000000091b00720c */ /* 0x000fe20003fa4070 */
[----:B------:R-:W-:Y:S01]  /*3490*/  @!P3 IMAD.IADD R10, R10, 0x1, -R27 ;  /* 0x000000010a0ab824 */ /* 0x000fe200078e0a1b */
[----:B------:R-:W-:Y:S01]  /*34a0*/  IABS R2, R17 ;  /* 0x0000001100027213 */ /* 0x000fe20000000000 */
[----:B------:R-:W-:Y:S01]  /*34b0*/  IMAD.HI.U32 R5, R23, R15, RZ ;  /* 0x0000000f17057227 */ /* 0x000fe200078e00ff */
[----:B------:R0:W-:Y:S02]  /*34c0*/  STL [R1+0x180], R0 ;  /* 0x0001800001007387 */ /* 0x0001e40000100800 */
[----:B------:R-:W-:Y:S01]  /*34d0*/  ISETP.GT.U32.AND P3, PT, R27, R10, PT ;  /* 0x0000000a1b00720c */ /* 0x000fe20003f64070 */
[----:B------:R-:W-:-:S04]  /*34e0*/  IMAD.HI.U32 R11, R23, R2, RZ ;  /* 0x00000002170b7227 */ /* 0x000fc800078e00ff */
[----:B------:R-:W-:Y:S02]  /*34f0*/  IMAD.MOV R11, RZ, RZ, -R11 ;  /* 0x000000ffff0b7224 */ /* 0x000fe400078e0a0b */
[----:B------:R-:W-:Y:S02]  /*3500*/  @!P5 IMAD.IADD R9, R9, 0x1, -R27 ;  /* 0x000000010909d824 */ /* 0x000fe400078e0a1b */
[----:B------:R-:W-:Y:S02]  /*3510*/  IMAD.MOV R5, RZ, RZ, -R5 ;  /* 0x000000ffff057224 */ /* 0x000fe400078e0a05 */
[----:B------:R-:W-:Y:S01]  /*3520*/  @!P4 IMAD.IADD R16, R16, 0x1, -R27 ;  /* 0x000000011010c824 */ /* 0x000fe200078e0a1b */
[C---:B------:R-:W-:Y:S01]  /*3530*/  ISETP.GT.U32.AND P5, PT, R27.reuse, R9, PT ;  /* 0x000000091b00720c */ /* 0x040fe20003fa4070 */
[C---:B------:R-:W-:Y:S01]  /*3540*/  IMAD R2, R27.reuse, R11, R2 ;  /* 0x0000000b1b027224 */ /* 0x040fe200078e0202 */
[C---:B------:R-:W-:Y:S01]  /*3550*/  ISETP.GT.U32.AND P4, PT, R27.reuse, R8, PT ;  /* 0x000000081b00720c */ /* 0x040fe20003f84070 */
[----:B------:R-:W-:-:S02]  /*3560*/  IMAD R15, R27, R5, R15 ;  /* 0x000000051b0f7224 */ /* 0x000fc400078e020f */
[--C-:B------:R-:W-:Y:S01]  /*3570*/  @!P3 IMAD.IADD R10, R10, 0x1, -R27.reuse ;  /* 0x000000010a0ab824 */ /* 0x100fe200078e0a1b */
[----:B------:R-:W-:Y:S01]  /*3580*/  ISETP.GT.U32.AND P3, PT, R27, R2, PT ;  /* 0x000000021b00720c */ /* 0x000fe20003f64070 */
[C---:B------:R-:W-:Y:S02]  /*3590*/  VIADD R4, R28.reuse, 0x4b ;  /* 0x0000004b1c047836 */ /* 0x040fe40000000000 */
[----:B------:R-:W-:Y:S02]  /*35a0*/  VIADD R5, R28, 0x49 ;  /* 0x000000491c057836 */ /* 0x000fe40000000000 */
[----:B0-----:R-:W-:Y:S01]  /*35b0*/  IMAD.MOV.U32 R0, RZ, RZ, R16 ;  /* 0x000000ffff007224 */ /* 0x001fe200078e0010 */
[----:B------:R-:W-:Y:S01]  /*35c0*/  IABS R6, R4 ;  /* 0x0000000400067213 */ /* 0x000fe20000000000 */
[--C-:B------:R-:W-:Y:S01]  /*35d0*/  @!P5 IMAD.IADD R9, R9, 0x1, -R27.reuse ;  /* 0x000000010909d824 */ /* 0x100fe200078e0a1b */
[----:B------:R-:W-:Y:S01]  /*35e0*/  ISETP.GT.U32.AND P5, PT, R27, R15, PT ;  /* 0x0000000f1b00720c */ /* 0x000fe20003fa4070 */
[--C-:B------:R-:W-:Y:S01]  /*35f0*/  @!P4 IMAD.IADD R8, R8, 0x1, -R27.reuse ;  /* 0x000000010808c824 */ /* 0x100fe200078e0a1b */
[----:B------:R-:W-:Y:S01]  /*3600*/  IABS R16, R5 ;  /* 0x0000000500107213 */ /* 0x000fe20000000000 */
[----:B------:R-:W-:Y:S01]  /*3610*/  VIADD R7, R28, 0x4a ;  /* 0x0000004a1c077836 */ /* 0x000fe20000000000 */
[----:B------:R-:W-:Y:S01]  /*3620*/  ISETP.GE.AND P4, PT, R17, RZ, PT ;  /* 0x000000ff1100720c */ /* 0x000fe20003f86270 */
[----:B------:R-:W-:Y:S01]  /*3630*/  @!P0 IMAD.MOV R0, RZ, RZ, -R0 ;  /* 0x000000ffff008224 */ /* 0x000fe200078e0a00 */
[----:B------:R-:W-:Y:S01]  /*3640*/  ISETP.GT.U32.AND P0, PT, R27, R8, PT ;  /* 0x000000081b00720c */ /* 0x000fe20003f04070 */
[--C-:B------:R-:W-:Y:S01]  /*3650*/  @!P3 IMAD.IADD R2, R2, 0x1, -R27.reuse ;  /* 0x000000010202b824 */ /* 0x100fe200078e0a1b */
[----:B------:R-:W-:Y:S01]  /*3660*/  IABS R14, R7 ;  /* 0x00000007000e7213 */ /* 0x000fe20000000000 */
[----:B------:R-:W-:Y:S01]  /*3670*/  IMAD.HI.U32 R12, R23, R6, RZ ;  /* 0x00000006170c7227 */ /* 0x000fe200078e00ff */
[----:B------:R-:W-:Y:S01]  /*3680*/  ISETP.GE.AND P3, PT, R13, RZ, PT ;  /* 0x000000ff0d00720c */ /* 0x000fe20003f66270 */
[----:B------:R0:W-:Y:S02]  /*3690*/  STL [R1+0x188], R0 ;  /* 0x0001880001007387 */ /* 0x0001e40000100800 */
[----:B------:R-:W-:-:S02]  /*36a0*/  @!P5 IMAD.IADD R15, R15, 0x1, -R27 ;  /* 0x000000010f0fd824 */ /* 0x000fc400078e0a1b */
[----:B------:R-:W-:Y:S02]  /*36b0*/  IMAD.MOV.U32 R13, RZ, RZ, R16 ;  /* 0x000000ffff0d7224 */ /* 0x000fe400078e0010 */
[----:B------:R-:W-:Y:S01]  /*36c0*/  IMAD.MOV R12, RZ, RZ, -R12 ;  /* 0x000000ffff0c7224 */ /* 0x000fe200078e0a0c */
[----:B------:R-:W-:Y:S01]  /*36d0*/  ISETP.GT.U32.AND P5, PT, R27, R15, PT ;  /* 0x0000000f1b00720c */ /* 0x000fe20003fa4070 */
[----:B------:R-:W-:-:S04]  /*36e0*/  IMAD.HI.U32 R11, R23, R14, RZ ;  /* 0x0000000e170b7227 */ /* 0x000fc800078e00ff */
[----:B0-----:R-:W-:Y:S02]  /*36f0*/  IMAD.MOV.U32 R0, RZ, RZ, R10 ;  /* 0x000000ffff007224 */ /* 0x001fe400078e000a */
[----:B------:R-:W-:-:S04]  /*3700*/  IMAD.HI.U32 R10, R23, R13, RZ ;  /* 0x0000000d170a7227 */ /* 0x000fc800078e00ff */
[----:B------:R-:W-:Y:S01]  /*3710*/  @!P2 IMAD.MOV R0, RZ, RZ, -R0 ;  /* 0x000000ffff00a224 */ /* 0x000fe200078e0a00 */
[C---:B------:R-:W-:Y:S01]  /*3720*/  ISETP.GT.U32.AND P2, PT, R27.reuse, R2, PT ;  /* 0x000000021b00720c */ /* 0x040fe20003f44070 */
[C---:B------:R-:W-:Y:S02]  /*3730*/  IMAD R6, R27.reuse, R12, R6 ;  /* 0x0000000c1b067224 */ /* 0x040fe400078e0206 */
[----:B------:R-:W-:Y:S01]  /*3740*/  IMAD.MOV R11, RZ, RZ, -R11 ;  /* 0x000000ffff0b7224 */ /* 0x000fe200078e0a0b */
[----:B------:R0:W-:Y:S01]  /*3750*/  STL [R1+0x18c], R0 ;  /* 0x00018c0001007387 */ /* 0x0001e20000100800 */
[----:B------:R-:W-:Y:S01]  /*3760*/  @!P0 IMAD.IADD R8, R8, 0x1, -R27 ;  /* 0x0000000108088824 */ /* 0x000fe200078e0a1b */
[C---:B------:R-:W-:Y:S01]  /*3770*/  ISETP.GT.U32.AND P0, PT, R27.reuse, R6, PT ;  /* 0x000000061b00720c */ /* 0x040fe20003f04070 */
[----:B------:R-:W-:Y:S02]  /*3780*/  IMAD.MOV R10, RZ, RZ, -R10 ;  /* 0x000000ffff0a7224 */ /* 0x000fe400078e0a0a */
[----:B------:R-:W-:-:S02]  /*3790*/  IMAD R14, R27, R11, R14 ;  /* 0x0000000b1b0e7224 */ /* 0x000fc400078e020e */
[----:B------:R-:W-:Y:S02]  /*37a0*/  IMAD R13, R27, R10, R13 ;  /* 0x0000000a1b0d7224 */ /* 0x000fe400078e020d */
[----:B------:R-:W-:Y:S02]  /*37b0*/  IMAD.MOV.U32 R3, RZ, RZ, R9 ;  /* 0x000000ffff037224 */ /* 0x000fe400078e0009 */
[----:B0-----:R-:W-:Y:S02]  /*37c0*/  IMAD.MOV.U32 R0, RZ, RZ, R8 ;  /* 0x000000ffff007224 */ /* 0x001fe400078e0008 */
[----:B------:R-:W-:Y:S01]  /*37d0*/  @!P5 IMAD.IADD R15, R15, 0x1, -R27 ;  /* 0x000000010f0fd824 */ /* 0x000fe200078e0a1b */
[C---:B------:R-:W-:Y:S01]  /*37e0*/  ISETP.GT.U32.AND P5, PT, R27.reuse, R13, PT ;  /* 0x0000000d1b00720c */ /* 0x040fe20003fa4070 */
[----:B------:R-:W-:Y:S01]  /*37f0*/  @!P6 IMAD.MOV R0, RZ, RZ, -R0 ;  /* 0x000000ffff00e224 */ /* 0x000fe200078e0a00 */
[----:B------:R-:W-:Y:S01]  /*3800*/  ISETP.GT.U32.AND P6, PT, R27, R14, PT ;  /* 0x0000000e1b00720c */ /* 0x000fe20003fc4070 */
[----:B------:R-:W-:Y:S01]  /*3810*/  @!P1 IMAD.MOV R3, RZ, RZ, -R3 ;  /* 0x000000ffff039224 */ /* 0x000fe200078e0a03 */
[----:B------:R-:W-:Y:S01]  /*3820*/  ISETP.GE.AND P1, PT, R4, RZ, PT ;  /* 0x000000ff0400720c */ /* 0x000fe20003f26270 */
[----:B------:R-:W-:-:S02]  /*3830*/  VIADD R4, R28, 0x48 ;  /* 0x000000481c047836 */ /* 0x000fc40000000000 */
[----:B------:R-:W-:Y:S01]  /*3840*/  VIADD R9, R28, 0x47 ;  /* 0x000000471c097836 */ /* 0x000fe20000000000 */
[----:B------:R-:W-:Y:S01]  /*3850*/  STL [R1+0x198], R3 ;  /* 0x0001980301007387 */ /* 0x000fe20000100800 */
[--C-:B------:R-:W-:Y:S01]  /*3860*/  @!P0 IMAD.IADD R6, R6, 0x1, -R27.reuse ;  /* 0x0000000106068824 */ /* 0x100fe200078e0a1b */
[----:B------:R-:W-:Y:S01]  /*3870*/  ISETP.GE.AND P0, PT, R5, RZ, PT ;  /* 0x000000ff0500720c */ /* 0x000fe20003f06270 */
[--C-:B------:R-:W-:Y:S01]  /*3880*/  @!P2 IMAD.IADD R2, R2, 0x1, -R27.reuse ;  /* 0x000000010202a824 */ /* 0x100fe200078e0a1b */
[----:B------:R-:W-:Y:S01]  /*3890*/  IABS R8, R4 ;  /* 0x0000000400087213 */ /* 0x000fe20000000000 */
[----:B------:R0:W-:Y:S01]  /*38a0*/  STL [R1+0x1a0], R0 ;  /* 0x0001a00001007387 */ /* 0x0001e20000100800 */
[----:B------:R-:W-:Y:S01]  /*38b0*/  IABS R5, R9 ;  /* 0x0000000900057213 */ /* 0x000fe20000000000 */
[--C-:B------:R-:W-:Y:S01]  /*38c0*/  @!P6 IMAD.IADD R14, R14, 0x1, -R27.reuse ;  /* 0x000000010e0ee824 */ /* 0x100fe200078e0a1b */
[----:B------:R-:W-:Y:S01]  /*38d0*/  ISETP.GE.AND P2, PT, R7, RZ, PT ;  /* 0x000000ff0700720c */ /* 0x000fe20003f46270 */
[----:B------:R-:W-:Y:S01]  /*38e0*/  @!P5 IMAD.IADD R13, R13, 0x1, -R27 ;  /* 0x000000010d0dd824 */ /* 0x000fe200078e0a1b */
[----:B------:R-:W-:Y:S01]  /*38f0*/  ISETP.GT.U32.AND P6, PT, R27, R6, PT ;  /* 0x000000061b00720c */ /* 0x000fe20003fc4070 */
[----:B------:R-:W-:Y:S01]  /*3900*/  IMAD.HI.U32 R7, R23, R8, RZ ;  /* 0x0000000817077227 */ /* 0x000fe200078e00ff */
[----:B------:R-:W-:-:S03]  /*3910*/  ISETP.GT.U32.AND P5, PT, R27, R14, PT ;  /* 0x0000000e1b00720c */ /* 0x000fc60003fa4070 */
[----:B0-----:R-:W-:Y:S02]  /*3920*/  IMAD.MOV.U32 R0, RZ, RZ, R2 ;  /* 0x000000ffff007224 */ /* 0x001fe400078e0002 */
[----:B------:R-:W-:Y:S02]  /*3930*/  IMAD.MOV.U32 R2, RZ, RZ, R5 ;  /* 0x000000ffff027224 */ /* 0x000fe400078e0005 */
[----:B------:R-:W-:Y:S01]  /*3940*/  @!P4 IMAD.MOV R0, RZ, RZ, -R0 ;  /* 0x000000ffff00c224 */ /* 0x000fe200078e0a00 */
[----:B------:R-:W-:Y:S01]  /*3950*/  ISETP.GT.U32.AND P4, PT, R27, R13, PT ;  /* 0x0000000d1b00720c */ /* 0x000fe20003f84070 */
[----:B------:R-:W-:Y:S02]  /*3960*/  IMAD.MOV R7, RZ, RZ, -R7 ;  /* 0x000000ffff077224 */ /* 0x000fe400078e0a07 */
[----:B------:R-:W-:Y:S01]  /*3970*/  IMAD.HI.U32 R5, R23, R2, RZ ;  /* 0x0000000217057227 */ /* 0x000fe200078e00ff */
[----:B------:R0:W-:Y:S03]  /*3980*/  STL [R1+0x1a4], R0 ;  /* 0x0001a40001007387 */ /* 0x0001e60000100800 */
[----:B------:R-:W-:-:S02]  /*3990*/  IMAD R8, R27, R7, R8 ;  /* 0x000000071b087224 */ /* 0x000fc400078e0208 */
[----:B------:R-:W-:Y:S02]  /*39a0*/  IMAD.MOV R5, RZ, RZ, -R5 ;  /* 0x000000ffff057224 */ /* 0x000fe400078e0a05 */
[--C-:B------:R-:W-:Y:S01]  /*39b0*/  @!P6 IMAD.IADD R6, R6, 0x1, -R27.reuse ;  /* 0x000000010606e824 */ /* 0x100fe200078e0a1b */
[C---:B------:R-:W-:Y:S01]  /*39c0*/  ISETP.GT.U32.AND P6, PT, R27.reuse, R8, PT ;  /* 0x000000081b00720c */ /* 0x040fe20003fc4070 */
[----:B------:R-:W-:Y:S02]  /*39d0*/  IMAD R2, R27, R5, R2 ;  /* 0x000000051b027224 */ /* 0x000fe400078e0202 */
[C---:B------:R-:W-:Y:S02]  /*39e0*/  VIADD R12, R28.reuse, 0x46 ;  /* 0x000000461c0c7836 */ /* 0x040fe40000000000 */
[----:B------:R-:W-:Y:S01]  /*39f0*/  @!P4 IMAD.IADD R13, R13, 0x1, -R27 ;  /* 0x000000010d0dc824 */ /* 0x000fe200078e0a1b */
[----:B------:R-:W-:Y:S01]  /*3a00*/  ISETP.GT.U32.AND P4, PT, R27, R2, PT ;  /* 0x000000021b00720c */ /* 0x000fe20003f84070 */
[----:B------:R-:W-:Y:S01]  /*3a10*/  VIADD R10, R28, 0x45 ;  /* 0x000000451c0a7836 */ /* 0x000fe20000000000 */
[----:B------:R-:W-:Y:S01]  /*3a20*/  IABS R11, R12 ;  /* 0x0000000c000b7213 */ /* 0x000fe20000000000 */
[----:B------:R-:W-:-:S02]  /*3a30*/  IMAD.MOV.U32 R3, RZ, RZ, R15 ;  /* 0x000000ffff037224 */ /* 0x000fc400078e000f */
[----:B------:R-:W-:Y:S01]  /*3a40*/  @!P5 IMAD.IADD R14, R14, 0x1, -R27 ;  /* 0x000000010e0ed824 */ /* 0x000fe200078e0a1b */
[----:B------:R-:W-:Y:S01]  /*3a50*/  IABS R17, R10 ;  /* 0x0000000a00117213 */ /* 0x000fe20000000000 */
[----:B------:R-:W-:Y:S01]  /*3a60*/  IMAD.HI.U32 R5, R23, R11, RZ ;  /* 0x0000000b17057227 */ /* 0x000fe200078e00ff */
[----:B------:R-:W-:-:S03]  /*3a70*/  ISETP.GE.AND P5, PT, R4, RZ, PT ;  /* 0x000000ff0400720c */ /* 0x000fc60003fa6270 */
[----:B------:R-:W-:Y:S01]  /*3a80*/  @!P6 IMAD.IADD R8, R8, 0x1, -R27 ;  /* 0x000000010808e824 */ /* 0x000fe200078e0a1b */
[----:B------:R-:W-:Y:S01]  /*3a90*/  ISETP.GE.AND P6, PT, R9, RZ, PT ;  /* 0x000000ff0900720c */ /* 0x000fe20003fc6270 */
[----:B------:R-:W-:-:S04]  /*3aa0*/  IMAD.HI.U32 R7, R23, R17, RZ ;  /* 0x0000001117077227 */ /* 0x000fc800078e00ff */
[----:B------:R-:W-:Y:S02]  /*3ab0*/  VIADD R4, R28, 0x44 ;  /* 0x000000441c047836 */ /* 0x000fe40000000000 */
[----:B------:R-:W-:Y:S02]  /*3ac0*/  IMAD.MOV R5, RZ, RZ, -R5 ;  /* 0x000000ffff057224 */ /* 0x000fe400078e0a05 */
[----:B------:R-:W-:Y:S02]  /*3ad0*/  @!P4 IMAD.IADD R2, R2, 0x1, -R27 ;  /* 0x000000010202c824 */ /* 0x000fe400078e0a1b */
[----:B------:R-:W-:Y:S01]  /*3ae0*/  @!P3 IMAD.MOV R3, RZ, RZ, -R3 ;  /* 0x000000ffff03b224 */ /* 0x000fe200078e0a03 */
[C---:B------:R-:W-:Y:S01]  /*3af0*/  ISETP.GT.U32.AND P3, PT, R27.reuse, R8, PT ;  /* 0x000000081b00720c */ /* 0x040fe20003f64070 */
[----:B0-----:R-:W-:Y:S01]  /*3b00*/  IMAD.MOV.U32 R0, RZ, RZ, R6 ;  /* 0x000000ffff007224 */ /* 0x001fe200078e0006 */
[----:B------:R-:W-:Y:S01]  /*3b10*/  ISETP.GT.U32.AND P4, PT, R27, R2, PT ;  /* 0x000000021b00720c */ /* 0x000fe20003f84070 */
[----:B------:R-:W-:Y:S01]  /*3b20*/  IMAD.MOV R7, RZ, RZ, -R7 ;  /* 0x000000ffff077224 */ /* 0x000fe200078e0a07 */
[----:B------:R0:W-:Y:S01]  /*3b30*/  STL [R1+0x19c], R3 ;  /* 0x00019c0301007387 */ /* 0x0001e20000100800 */
[----:B------:R-:W-:-:S02]  /*3b40*/  VIADD R9, R28, 0x43 ;  /* 0x000000431c097836 */ /* 0x000fc40000000000 */
[C---:B------:R-:W-:Y:S01]  /*3b50*/  IMAD R11, R27.reuse, R5, R11 ;  /* 0x000000051b0b7224 */ /* 0x040fe200078e020b */
[----:B------:R-:W-:Y:S01]  /*3b60*/  IABS R5, R4 ;  /* 0x0000000400057213 */ /* 0x000fe20000000000 */
[----:B------:R-:W-:Y:S02]  /*3b70*/  @!P1 IMAD.MOV R0, RZ, RZ, -R0 ;  /* 0x000000ffff009224 */ /* 0x000fe400078e0a00 */
[----:B------:R-:W-:Y:S01]  /*3b80*/  IMAD R17, R27, R7, R17 ;  /* 0x000000071b117224 */ /* 0x000fe200078e0211 */
[----:B------:R-:W-:Y:S01]  /*3b90*/  IABS R7, R9 ;  /* 0x0000000900077213 */ /* 0x000fe20000000000 */
[----:B------:R-:W-:Y:S01]  /*3ba0*/  IMAD.HI.U32 R6, R23, R5, RZ ;  /* 0x0000000517067227 */ /* 0x000fe200078e00ff */
[----:B------:R-:W-:Y:S01]  /*3bb0*/  ISETP.GT.U32.AND P1, PT, R27, R11, PT ;  /* 0x0000000b1b00720c */ /* 0x000fe20003f24070 */
[----:B------:R1:W-:Y:S02]  /*3bc0*/  STL [R1+0x1b8], R0 ;  /* 0x0001b80001007387 */ /* 0x0003e40000100800 */
[----:B0-----:R-:W-:-:S02]  /*3bd0*/  IMAD.MOV.U32 R3, RZ, RZ, R14 ;  /* 0x000000ffff037224 */ /* 0x001fc400078e000e */
[----:B------:R-:W-:Y:S01]  /*3be0*/  @!P3 IMAD.IADD R8, R8, 0x1, -R27 ;  /* 0x000000010808b824 */ /* 0x000fe200078e0a1b */
[----:B------:R-:W-:Y:S01]  /*3bf0*/  ISETP.GE.AND P3, PT, R10, RZ, PT ;  /* 0x000000ff0a00720c */ /* 0x000fe20003f66270 */
[----:B------:R-:W-:Y:S01]  /*3c00*/  @!P2 IMAD.MOV R3, RZ, RZ, -R3 ;  /* 0x000000ffff03a224 */ /* 0x000fe200078e0a03 */
[----:B------:R-:W-:Y:S01]  /*3c10*/  ISETP.GT.U32.AND P2, PT, R27, R17, PT ;  /* 0x000000111b00720c */ /* 0x000fe20003f44070 */
[----:B------:R-:W-:Y:S02]  /*3c20*/  IMAD.MOV R6, RZ, RZ, -R6 ;  /* 0x000000ffff067224 */ /* 0x000fe400078e0a06 */
[----:B-1----:R-:W-:Y:S01]  /*3c30*/  IMAD.MOV.U32 R0, RZ, RZ, R13 ;  /* 0x000000ffff007224 */ /* 0x002fe200078e000d */
[----:B------:R0:W-:Y:S01]  /*3c40*/  STL [R1+0x1b0], R3 ;  /* 0x0001b00301007387 */ /* 0x0001e20000100800 */
[----:B------:R-:W-:-:S04]  /*3c50*/  IMAD.HI.U32 R13, R23, R7, RZ ;  /* 0x00000007170d7227 */ /* 0x000fc800078e00ff */
[----:B------:R-:W-:Y:S01]  /*3c60*/  @!P0 IMAD.MOV R0, RZ, RZ, -R0 ;  /* 0x000000ffff008224 */ /* 0x000fe200078e0a00 */
[----:B------:R-:W-:Y:S01]  /*3c70*/  ISETP.GE.AND P0, PT, R12, RZ, PT ;  /* 0x000000ff0c00720c */ /* 0x000fe20003f06270 */
[----:B------:R-:W-:Y:S02]  /*3c80*/  IMAD.MOV R13, RZ, RZ, -R13 ;  /* 0x000000ffff0d7224 */ /* 0x000fe400078e0a0d */
[----:B------:R-:W-:Y:S01]  /*3c90*/  @!P4 IMAD.IADD R2, R2, 0x1, -R27 ;  /* 0x000000010202c824 */ /* 0x000fe200078e0a1b */
[----:B------:R1:W-:Y:S01]  /*3ca0*/  STL [R1+0x1c4], R0 ;  /* 0x0001c40001007387 */ /* 0x0003e20000100800 */
[----:B------:R-:W-:Y:S01]  /*3cb0*/  IMAD R5, R27, R6, R5 ;  /* 0x000000061b057224 */ /* 0x000fe200078e0205 */
[----:B------:R-:W-:Y:S01]  /*3cc0*/  ISETP.GE.AND P4, PT, R4, RZ, PT ;  /* 0x000000ff0400720c */ /* 0x000fe20003f86270 */
[----:B0-----:R-:W-:Y:S02]  /*3cd0*/  IMAD.MOV.U32 R3, RZ, RZ, R8 ;  /* 0x000000ffff037224 */ /* 0x001fe400078e0008 */
[----:B------:R-:W-:-:S02]  /*3ce0*/  @!P1 IMAD.IADD R11, R11, 0x1, -R27 ;  /* 0x000000010b0b9824 */ /* 0x000fc400078e0a1b */
[C---:B------:R-:W-:Y:S02]  /*3cf0*/  IMAD R7, R27.reuse, R13, R7 ;  /* 0x0000000d1b077224 */ /* 0x040fe400078e0207 */
[----:B------:R-:W-:Y:S01]  /*3d00*/  @!P5 IMAD.MOV R3, RZ, RZ, -R3 ;  /* 0x000000ffff03d224 */ /* 0x000fe200078e0a03 */
[C---:B------:R-:W-:Y:S01]  /*3d10*/  ISETP.GT.U32.AND P5, PT, R27.reuse, R5, PT ;  /* 0x000000051b00720c */ /* 0x040fe20003fa4070 */
[----:B-1----:R-:W-:Y:S01]  /*3d20*/  IMAD.MOV.U32 R0, RZ, RZ, R2 ;  /* 0x000000ffff007224 */ /* 0x002fe200078e0002 */
[----:B------:R-:W-:Y:S01]  /*3d30*/  ISETP.GT.U32.AND P1, PT, R27, R11, PT ;  /* 0x0000000b1b00720c */ /* 0x000fe20003f24070 */
[--C-:B------:R-:W-:Y:S01]  /*3d40*/  @!P2 IMAD.IADD R17, R17, 0x1, -R27.reuse ;  /* 0x000000011111a824 */ /* 0x100fe200078e0a1b */
[----:B------:R-:W-:Y:S01]  /*3d50*/  STL [R1+0x1b4], R3 ;  /* 0x0001b40301007387 */ /* 0x000fe20000100800 */
[----:B------:R-:W-:Y:S01]  /*3d60*/  @!P6 IMAD.MOV R0, RZ, RZ, -R0 ;  /* 0x000000ffff00e224 */ /* 0x000fe200078e0a00 */
[C---:B------:R-:W-:Y:S01]  /*3d70*/  ISETP.GT.U32.AND P6, PT, R27.reuse, R7, PT ;  /* 0x000000071b00720c */ /* 0x040fe20003fc4070 */
[C---:B------:R-:W-:Y:S01]  /*3d80*/  VIADD R4, R28.reuse, 0x42 ;  /* 0x000000421c047836 */ /* 0x040fe20000000000 */
[----:B------:R-:W-:Y:S01]  /*3d90*/  ISETP.GT.U32.AND P2, PT, R27, R17, PT ;  /* 0x000000111b00720c */ /* 0x000fe20003f44070 */
[C---:B------:R-:W-:Y:S01]  /*3da0*/  VIADD R6, R28.reuse, 0x41 ;  /* 0x000000411c067836 */ /* 0x040fe20000000000 */
[----:B------:R0:W-:Y:S01]  /*3db0*/  STL [R1+0x1c8], R0 ;  /* 0x0001c80001007387 */ /* 0x0001e20000100800 */
[----:B------:R-:W-:Y:S01]  /*3dc0*/  VIADD R12, R28, 0x3e ;  /* 0x0000003e1c0c7836 */ /* 0x000fe20000000000 */
[----:B------:R-:W-:Y:S01]  /*3dd0*/  IABS R8, R4 ;  /* 0x0000000400087213 */ /* 0x000fe20000000000 */
[--C-:B------:R-:W-:Y:S01]  /*3de0*/  @!P5 IMAD.IADD R5, R5, 0x1, -R27.reuse ;  /* 0x000000010505d824 */ /* 0x100fe200078e0a1b */
[----:B------:R-:W-:Y:S01]  /*3df0*/  IABS R2, R6 ;  /* 0x0000000600027213 */ /* 0x000fe20000000000 */
[----:B------:R-:W-:Y:S01]  /*3e00*/  @!P1 IMAD.IADD R11, R11, 0x1, -R27 ;  /* 0x000000010b0b9824 */ /* 0x000fe200078e0a1b */
[----:B------:R-:W-:Y:S01]  /*3e10*/  ISETP.GE.AND P1, PT, R9, RZ, PT ;  /* 0x000000ff0900720c */ /* 0x000fe20003f26270 */
[----:B------:R-:W-:Y:S01]  /*3e20*/  IMAD.HI.U32 R9, R23, R8, RZ ;  /* 0x0000000817097227 */ /* 0x000fe200078e00ff */
[----:B------:R-:W-:-:S02]  /*3e30*/  ISETP.GT.U32.AND P5, PT, R27, R5, PT ;  /* 0x000000051b00720c */ /* 0x000fc40003fa4070 */
[----:B------:R-:W-:Y:S01]  /*3e40*/  IABS R13, R12 ;  /* 0x0000000c000d7213 */ /* 0x000fe20000000000 */
[--C-:B------:R-:W-:Y:S02]  /*3e50*/  @!P6 IMAD.IADD R7, R7, 0x1, -R27.reuse ;  /* 0x000000010707e824 */ /* 0x100fe400078e0a1b */
[----:B------:R-:W-:Y:S01]  /*3e60*/  @!P2 IMAD.IADD R17, R17, 0x1, -R27 ;  /* 0x000000011111a824 */ /* 0x000fe200078e0a1b */
[----:B------:R-:W-:Y:S01]  /*3e70*/  ISETP.GE.AND P2, PT, R4, RZ, PT ;  /* 0x000000ff0400720c */ /* 0x000fe20003f46270 */
[----:B------:R-:W-:Y:S01]  /*3e80*/  IMAD.HI.U32 R4, R23, R2, RZ ;  /* 0x0000000217047227 */ /* 0x000fe200078e00ff */
[----:B------:R-:W-:-:S03]  /*3e90*/  ISETP.GT.U32.AND P6, PT, R27, R7, PT ;  /* 0x000000071b00720c */ /* 0x000fc60003fc4070 */
[----:B------:R-:W-:Y:S02]  /*3ea0*/  IMAD.MOV R9, RZ, RZ, -R9 ;  /* 0x000000ffff097224 */ /* 0x000fe400078e0a09 */
[----:B------:R-:W-:Y:S02]  /*3eb0*/  IMAD.MOV R4, RZ, RZ, -R4 ;  /* 0x000000ffff047224 */ /* 0x000fe400078e0a04 */
[C---:B------:R-:W-:Y:S02]  /*3ec0*/  IMAD R8, R27.reuse, R9, R8 ;  /* 0x000000091b087224 */ /* 0x040fe400078e0208 */
[----:B------:R-:W-:Y:S02]  /*3ed0*/  IMAD R2, R27, R4, R2 ;  /* 0x000000041b027224 */ /* 0x000fe400078e0202 */
[--C-:B------:R-:W-:Y:S01]  /*3ee0*/  @!P5 IMAD.IADD R5, R5, 0x1, -R27.reuse ;  /* 0x000000010505d824 */ /* 0x100fe200078e0a1b */
[----:B------:R-:W-:Y:S01]  /*3ef0*/  ISETP.GT.U32.AND P5, PT, R27, R8, PT ;  /* 0x000000081b00720c */ /* 0x000fe20003fa4070 */
[----:B------:R-:W-:Y:S01]  /*3f00*/  @!P6 IMAD.IADD R7, R7, 0x1, -R27 ;  /* 0x000000010707e824 */ /* 0x000fe200078e0a1b */
[----:B------:R-:W-:Y:S01]  /*3f10*/  ISETP.GT.U32.AND P6, PT, R27, R2, PT ;  /* 0x000000021b00720c */ /* 0x000fe20003fc4070 */
[----:B0-----:R-:W-:-:S02]  /*3f20*/  IMAD.MOV.U32 R0, RZ, RZ, R11 ;  /* 0x000000ffff007224 */ /* 0x001fc400078e000b */
[----:B------:R-:W-:Y:S02]  /*3f30*/  VIADD R9, R28, 0x3f ;  /* 0x0000003f1c097836 */ /* 0x000fe40000000000 */
[----:B------:R-:W-:Y:S01]  /*3f40*/  @!P0 IMAD.MOV R0, RZ, RZ, -R0 ;  /* 0x000000ffff008224 */ /* 0x000fe200078e0a00 */
[----:B------:R-:W-:Y:S01]  /*3f50*/  ISETP.GE.AND P0, PT, R6, RZ, PT ;  /* 0x000000ff0600720c */ /* 0x000fe20003f06270 */
[C---:B------:R-:W-:Y:S01]  /*3f60*/  VIADD R10, R28.reuse, 0x40 ;  /* 0x000000401c0a7836 */ /* 0x040fe20000000000 */
[----:B------:R-:W-:Y:S01]  /*3f70*/  IABS R15, R9 ;  /* 0x00000009000f7213 */ /* 0x000fe20000000000 */
[----:B------:R-:W-:Y:S01]  /*3f80*/  VIADD R4, R28, 0x3d ;  /* 0x0000003d1c047836 */ /* 0x000fe20000000000 */
[----:B------:R0:W-:Y:S01]  /*3f90*/  STL [R1+0x1bc], R0 ;  /* 0x0001bc0001007387 */ /* 0x0001e20000100800 */
[--C-:B------:R-:W-:Y:S01]  /*3fa0*/  @!P5 IMAD.IADD R8, R8, 0x1, -R27.reuse ;  /* 0x000000010808d824 */ /* 0x100fe200078e0a1b */
[----:B------:R-:W-:Y:S01]  /*3fb0*/  IABS R14, R10 ;  /* 0x0000000a000e7213 */ /* 0x000fe20000000000 */
[----:B------:R-:W-:Y:S01]  /*3fc0*/  @!P6 IMAD.IADD R2, R2, 0x1, -R27 ;  /* 0x000000010202e824 */ /* 0x000fe200078e0a1b */
[----:B------:R-:W-:Y:S01]  /*3fd0*/  IABS R11, R4 ;  /* 0x00000004000b7213 */ /* 0x000fe20000000000 */
[----:B------:R-:W-:Y:S01]  /*3fe0*/  IMAD.HI.U32 R18, R23, R15, RZ ;  /* 0x0000000f17127227 */ /* 0x000fe200078e00ff */
[----:B------:R-:W-:-:S03]  /*3ff0*/  ISETP.GT.U32.AND P6, PT, R27, R8, PT ;  /* 0x000000081b00720c */ /* 0x000fc60003fc4070 */
[----:B------:R-:W-:-:S04]  /*4000*/  IMAD.HI.U32 R16, R23, R13, RZ ;  /* 0x0000000d17107227 */ /* 0x000fc800078e00ff */
[----:B0-----:R-:W-:Y:S02]  /*4010*/  IMAD.MOV.U32 R0, RZ, RZ, R17 ;  /* 0x000000ffff007224 */ /* 0x001fe400078e0011 */
[----:B------:R-:W-:Y:S02]  /*4020*/  IMAD.MOV R18, RZ, RZ, -R18 ;  /* 0x000000ffff127224 */ /* 0x000fe400078e0a12 */
[----:B------:R-:W-:Y:S01]  /*4030*/  @!P3 IMAD.MOV R0, RZ, RZ, -R0 ;  /* 0x000000ffff00b224 */ /* 0x000fe200078e0a00 */
[----:B------:R-:W-:Y:S01]  /*4040*/  ISETP.GE.AND P3, PT, R10, RZ, PT ;  /* 0x000000ff0a00720c */ /* 0x000fe20003f66270 */
[----:B------:R-:W-:Y:S02]  /*4050*/  IMAD.MOV R16, RZ, RZ, -R16 ;  /* 0x000000ffff107224 */ /* 0x000fe400078e0a10 */
[----:B------:R-:W-:Y:S01]  /*4060*/  IMAD R10, R27, R18, R15 ;  /* 0x000000121b0a7224 */ /* 0x000fe200078e020f */
[----:B------:R0:W-:Y:S01]  /*4070*/  STL [R1+0x1ac], R0 ;  /* 0x0001ac0001007387 */ /* 0x0001e20000100800 */
[----:B------:R-:W-:-:S02]  /*4080*/  @!P6 IMAD.IADD R8, R8, 0x1, -R27 ;  /* 0x000000010808e824 */ /* 0x000fc400078e0a1b */
[----:B------:R-:W-:Y:S01]  /*4090*/  IMAD.HI.U32 R6, R23, R14, RZ ;  /* 0x0000000e17067227 */ /* 0x000fe200078e00ff */
[----:B------:R-:W-:-:S03]  /*40a0*/  ISETP.GT.U32.AND P6, PT, R27, R10, PT ;  /* 0x0000000a1b00720c */ /* 0x000fc60003fc4070 */
[----:B------:R-:W-:Y:S02]  /*40b0*/  IMAD.MOV.U32 R17, RZ, RZ, R11 ;  /* 0x000000ffff117224 */ /* 0x000fe400078e000b */
[C---:B------:R-:W-:Y:S02]  /*40c0*/  IMAD R11, R27.reuse, R16, R13 ;  /* 0x000000101b0b7224 */ /* 0x040fe400078e020d */
[----:B0-----:R-:W-:Y:S02]  /*40d0*/  IMAD.MOV.U32 R0, RZ, RZ, R5 ;  /* 0x000000ffff007224 */ /* 0x001fe400078e0005 */
[----:B------:R-:W-:Y:S02]  /*40e0*/  IMAD.MOV R6, RZ, RZ, -R6 ;  /* 0x000000ffff067224 */ /* 0x000fe400078e0a06 */
[----:B------:R-:W-:Y:S01]  /*40f0*/  @!P4 IMAD.MOV R0, RZ, RZ, -R0 ;  /* 0x000000ffff00c224 */ /* 0x000fe200078e0a00 */
[----:B------:R-:W-:Y:S01]  /*4100*/  ISETP.GT.U32.AND P4, PT, R27, R2, PT ;  /* 0x000000021b00720c */ /* 0x000fe20003f84070 */
[----:B------:R-:W-:-:S03]  /*4110*/  IMAD.HI.U32 R5, R23, R17, RZ ;  /* 0x0000001117057227 */ /* 0x000fc600078e00ff */
[----:B------:R0:W-:Y:S01]  /*4120*/  STL [R1+0x194], R0 ;  /* 0x0001940001007387 */ /* 0x0001e20000100800 */
[C---:B------:R-:W-:Y:S02]  /*4130*/  IMAD R14, R27.reuse, R6, R14 ;  /* 0x000000061b0e7224 */ /* 0x040fe400078e020e */
[----:B------:R-:W-:Y:S02]  /*4140*/  IMAD.MOV.U32 R3, RZ, RZ, R7 ;  /* 0x000000ffff037224 */ /* 0x000fe400078e0007 */
[----:B------:R-:W-:Y:S01]  /*4150*/  IMAD.MOV R5, RZ, RZ, -R5 ;  /* 0x000000ffff057224 */ /* 0x000fe200078e0a05 */
[----:B------:R-:W-:Y:S01]  /*4160*/  ISETP.GT.U32.AND P5, PT, R27, R14, PT ;  /* 0x0000000e1b00720c */ /* 0x000fe20003fa4070 */
[----:B------:R-:W-:Y:S02]  /*4170*/  VIADD R6, R28, 0x3c ;  /* 0x0000003c1c067836 */ /* 0x000fe40000000000 */
[----:B------:R-:W-:Y:S01]  /*4180*/  @!P1 IMAD.MOV R3, RZ, RZ, -R3 ;  /* 0x000000ffff039224 */ /* 0x000fe200078e0a03 */
[----:B------:R-:W-:Y:S01]  /*4190*/  ISETP.GE.AND P1, PT, R9, RZ, PT ;  /* 0x000000ff0900720c */ /* 0x000fe20003f26270 */
[----:B0-----:R-:W-:Y:S01]  /*41a0*/  IMAD.MOV.U32 R0, RZ, RZ, R8 ;  /* 0x000000ffff007224 */ /* 0x001fe200078e0008 */
[----:B------:R-:W-:Y:S01]  /*41b0*/  IABS R15, R6 ;  /* 0x00000006000f7213 */ /* 0x000fe20000000000 */
[C---:B------:R-:W-:Y:S01]  /*41c0*/  IMAD R9, R27.reuse, R5, R17 ;  /* 0x000000051b097224 */ /* 0x040fe200078e0211 */
[----:B------:R-:W-:Y:S01]  /*41d0*/  STL [R1+0x190], R3 ;  /* 0x0001900301007387 */ /* 0x000fe20000100800 */
[----:B------:R-:W-:Y:S01]  /*41e0*/  @!P2 IMAD.MOV R0, RZ, RZ, -R0 ;  /* 0x000000ffff00a224 */ /* 0x000fe200078e0a00 */
[C---:B------:R-:W-:Y:S01]  /*41f0*/  ISETP.GT.U32.AND P2, PT, R27.reuse, R11, PT ;  /* 0x0000000b1b00720c */ /* 0x040fe20003f44070 */
[--C-:B------:R-:W-:Y:S01]  /*4200*/  @!P6 IMAD.IADD R10, R10, 0x1, -R27.reuse ;  /* 0x000000010a0ae824 */ /* 0x100fe200078e0a1b */
[----:B------:R-:W-:Y:S01]  /*4210*/  ISETP.GT.U32.AND P6, PT, R27, R9, PT ;  /* 0x000000091b00720c */ /* 0x000fe20003fc4070 */
[----:B------:R-:W-:Y:S01]  /*4220*/  IMAD.HI.U32 R7, R23, R15, RZ ;  /* 0x0000000f17077227 */ /* 0x000fe200078e00ff */
[----:B------:R0:W-:Y:S03]  /*4230*/  STL [R1+0x184], R0 ;  /* 0x0001840001007387 */ /* 0x0001e60000100800 */
[----:B------:R-:W-:-:S02]  /*4240*/  @!P5 IMAD.IADD R14, R14, 0x1, -R27 ;  /* 0x000000010e0ed824 */ /* 0x000fc400078e0a1b */
[----:B------:R-:W-:Y:S02]  /*4250*/  IMAD.MOV R7, RZ, RZ, -R7 ;  /* 0x000000ffff077224 */ /* 0x000fe400078e0a07 */
[--C-:B------:R-:W-:Y:S01]  /*4260*/  @!P4 IMAD.IADD R2, R2, 0x1, -R27.reuse ;  /* 0x000000010202c824 */ /* 0x100fe200078e0a1b */
[----:B------:R-:W-:Y:S01]  /*4270*/  ISETP.GT.U32.AND P5, PT, R27, R14, PT ;  /* 0x0000000e1b00720c */ /* 0x000fe20003fa4070 */
[----:B------:R-:W-:Y:S01]  /*4280*/  @!P2 IMAD.IADD R11, R11, 0x1, -R27 ;  /* 0x000000010b0ba824 */ /* 0x000fe200078e0a1b */
[C---:B------:R-:W-:Y:S01]  /*4290*/  ISETP.GT.U32.AND P2, PT, R27.reuse, R10, PT ;  /* 0x0000000a1b00720c */ /* 0x040fe20003f44070 */
[----:B------:R-:W-:Y:S01]  /*42a0*/  VIADD R5, R28, 0x3b ;  /* 0x0000003b1c057836 */ /* 0x000fe20000000000 */
[----:B------:R-:W-:Y:S01]  /*42b0*/  ISETP.GE.AND P4, PT, R12, RZ, PT ;  /* 0x000000ff0c00720c */ /* 0x000fe20003f86270 */
[----:B------:R-:W-:Y:S02]  /*42c0*/  IMAD R7, R27, R7, R15 ;  /* 0x000000071b077224 */ /* 0x000fe400078e020f */
[----:B0-----:R-:W-:Y:S01]  /*42d0*/  IMAD.MOV.U32 R0, RZ, RZ, R2 ;  /* 0x000000ffff007224 */ /* 0x001fe200078e0002 */
[----:B------:R-:W-:Y:S01]  /*42e0*/  IABS R13, R5 ;  /* 0x00000005000d7213 */ /* 0x000fe20000000000 */
[----:B------:R-:W-:-:S02]  /*42f0*/  @!P6 IMAD.IADD R9, R9, 0x1, -R27 ;  /* 0x000000010909e824 */ /* 0x000fc400078e0a1b */
[----:B------:R-:W-:Y:S01]  /*4300*/  @!P0 IMAD.MOV R0, RZ, RZ, -R0 ;  /* 0x000000ffff008224 */ /* 0x000fe200078e0a00 */
[----:B------:R-:W-:Y:S01]  /*4310*/  ISETP.GT.U32.AND P0, PT, R27, R11, PT ;  /* 0x0000000b1b00720c */ /* 0x000fe20003f04070 */
[----:B------:R-:W-:Y:S01]  /*4320*/  IMAD.HI.U32 R16, R23, R13, RZ ;  /* 0x0000000d17107227 */ /* 0x000fe200078e00ff */
[C---:B------:R-:W-:Y:S02]  /*4330*/  ISETP.GT.U32.AND P6, PT, R27.reuse, R9, PT ;  /* 0x000000091b00720c */ /* 0x040fe40003fc4070 */
[----:B------:R0:W-:Y:S01]  /*4340*/  STL [R1+0x17c], R0 ;  /* 0x00017c0001007387 */ /* 0x0001e20000100800 */
[----:B------:R-:W-:Y:S01]  /*4350*/  @!P2 IMAD.IADD R10, R10, 0x1, -R27 ;  /* 0x000000010a0aa824 */ /* 0x000fe200078e0a1b */
[----:B------:R-:W-:Y:S01]  /*4360*/  ISETP.GT.U32.AND P2, PT, R27, R7, PT ;  /* 0x000000071b00720c */ /* 0x000fe20003f44070 */
[----:B------:R-:W-:Y:S02]  /*4370*/  VIADD R15, R28, 0x39 ;  /* 0x000000391c0f7836 */ /* 0x000fe40000000000 */
[----:B------:R-:W-:-:S02]  /*4380*/  IMAD.MOV R16, RZ, RZ, -R16 ;  /* 0x000000ffff107224 */ /* 0x000fc400078e0a10 */
[----:B------:R-:W-:Y:S01]  /*4390*/  @!P5 IMAD.IADD R14, R14, 0x1, -R27 ;  /* 0x000000010e0ed824 */ /* 0x000fe200078e0a1b */
[----:B------:R-:W-:Y:S01]  /*43a0*/  ISETP.GE.AND P5, PT, R4, RZ, PT ;  /* 0x000000ff0400720c */ /* 0x000fe20003fa6270 */
[C---:B------:R-:W-:Y:S01]  /*43b0*/  VIADD R8, R28.reuse, 0x38 ;  /* 0x000000381c087836 */ /* 0x040fe20000000000 */
[----:B------:R-:W-:Y:S01]  /*43c0*/  IABS R4, R15 ;  /* 0x0000000f00047213 */ /* 0x000fe20000000000 */
[----:B------:R-:W-:Y:S02]  /*43d0*/  IMAD R13, R27, R16, R13 ;  /* 0x000000101b0d7224 */ /* 0x000fe400078e020d */
[----:B------:R-:W-:Y:S01]  /*43e0*/  VIADD R12, R28, 0x3a ;  /* 0x0000003a1c0c7836 */ /* 0x000fe20000000000 */
[----:B------:R-:W-:Y:S01]  /*43f0*/  IABS R2, R8 ;  /* 0x0000000800027213 */ /* 0x000fe20000000000 */
[--C-:B------:R-:W-:Y:S01]  /*4400*/  @!P0 IMAD.IADD R11, R11, 0x1, -R27.reuse ;  /* 0x000000010b0b8824 */ /* 0x100fe200078e0a1b */
[----:B------:R-:W-:Y:S01]  /*4410*/  ISETP.GE.AND P0, PT, R6, RZ, PT ;  /* 0x000000ff0600720c */ /* 0x000fe20003f06270 */
[----:B------:R-:W-:Y:S01]  /*4420*/  @!P2 IMAD.IADD R7, R7, 0x1, -R27 ;  /* 0x000000010707a824 */ /* 0x000fe200078e0a1b */
[----:B------:R-:W-:Y:S01]  /*4430*/  IABS R17, R12 ;  /* 0x0000000c00117213 */ /* 0x000fe20000000000 */
[----:B------:R-:W-:Y:S01]  /*4440*/  IMAD.MOV.U32 R3, RZ, RZ, R14 ;  /* 0x000000ffff037224 */ /* 0x000fe200078e000e */
[----:B------:R-:W-:Y:S01]  /*4450*/  ISETP.GE.AND P2, PT, R5, RZ, PT ;  /* 0x000000ff0500720c */ /* 0x000fe20003f46270 */
[----:B------:R-:W-:-:S04]  /*4460*/  IMAD.HI.U32 R6, R23, R4, RZ ;  /* 0x0000000417067227 */ /* 0x000fc800078e00ff */
[----:B------:R-:W-:Y:S01]  /*4470*/  @!P6 IMAD.IADD R9, R9, 0x1, -R27 ;  /* 0x000000010909e824 */ /* 0x000fe200078e0a1b */
[C---:B------:R-:W-:Y:S01]  /*4480*/  ISETP.GT.U32.AND P6, PT, R27.reuse, R13, PT ;  /* 0x0000000d1b00720c */ /* 0x040fe20003fc4070 */
[----:B------:R-:W-:Y:S01]  /*4490*/  @!P3 IMAD.MOV R3, RZ, RZ, -R3 ;  /* 0x000000ffff03b224 */ /* 0x000fe200078e0a03 */
[----:B------:R-:W-:Y:S01]  /*44a0*/  ISETP.GT.U32.AND P3, PT, R27, R7, PT ;  /* 0x000000071b00720c */ /* 0x000fe20003f64070 */
[----:B------:R-:W-:-:S03]  /*44b0*/  IMAD.HI.U32 R16, R23, R2, RZ ;  /* 0x0000000217107227 */ /* 0x000fc600078e00ff */
[----:B------:R1:W-:Y:S01]  /*44c0*/  STL [R1+0x178], R3 ;  /* 0x0001780301007387 */ /* 0x0003e20000100800 */
[----:B------:R-:W-:Y:S02]  /*44d0*/  IMAD.MOV R6, RZ, RZ, -R6 ;  /* 0x000000ffff067224 */ /* 0x000fe400078e0a06 */
[----:B0-----:R-:W-:Y:S02]  /*44e0*/  IMAD.MOV.U32 R0, RZ, RZ, R10 ;  /* 0x000000ffff007224 */ /* 0x001fe400078e000a */
[----:B------:R-:W-:-:S04]  /*44f0*/  IMAD.HI.U32 R18, R23, R17, RZ ;  /* 0x0000001117127227 */ /* 0x000fc800078e00ff */
[----:B------:R-:W-:Y:S02]  /*4500*/  IMAD.MOV R16, RZ, RZ, -R16 ;  /* 0x000000ffff107224 */ /* 0x000fe400078e0a10 */
[C---:B------:R-:W-:Y:S02]  /*4510*/  IMAD R4, R27.reuse, R6, R4 ;  /* 0x000000061b047224 */ /* 0x040fe400078e0204 */
[----:B-1----:R-:W-:Y:S02]  /*4520*/  IMAD.MOV.U32 R3, RZ, RZ, R11 ;  /* 0x000000ffff037224 */ /* 0x002fe400078e000b */
[----:B------:R-:W-:Y:S02]  /*4530*/  @!P1 IMAD.MOV R0, RZ, RZ, -R0 ;  /* 0x000000ffff009224 */ /* 0x000fe400078e0a00 */
[----:B------:R-:W-:Y:S02]  /*4540*/  IMAD.MOV R18, RZ, RZ, -R18 ;  /* 0x000000ffff127224 */ /* 0x000fe400078e0a12 */
[C---:B------:R-:W-:Y:S01]  /*4550*/  IMAD R2, R27.reuse, R16, R2 ;  /* 0x000000101b027224 */ /* 0x040fe200078e0202 */
[----:B------:R0:W-:Y:S01]  /*4560*/  STL [R1+0x168], R0 ;  /* 0x0001680001007387 */ /* 0x0001e20000100800 */
[----:B------:R-:W-:Y:S01]  /*4570*/  @!P4 IMAD.MOV R3, RZ, RZ, -R3 ;  /* 0x000000ffff03c224 */ /* 0x000fe200078e0a03 */
[----:B------:R-:W-:Y:S01]  /*4580*/  ISETP.GT.U32.AND P4, PT, R27, R4, PT ;  /* 0x000000041b00720c */ /* 0x000fe20003f84070 */
[----:B------:R-:W-:-:S02]  /*4590*/  VIADD R6, R28, 0x37 ;  /* 0x000000371c067836 */ /* 0x000fc40000000000 */
[----:B------:R-:W-:Y:S01]  /*45a0*/  @!P6 IMAD.IADD R13, R13, 0x1, -R27 ;  /* 0x000000010d0de824 */ /* 0x000fe200078e0a1b */
[----:B------:R-:W-:Y:S01]  /*45b0*/  STL [R1+0x15c], R3 ;  /* 0x00015c0301007387 */ /* 0x000fe20000100800 */
[----:B------:R-:W-:Y:S01]  /*45c0*/  IMAD R5, R27, R18, R17 ;  /* 0x000000121b057224 */ /* 0x000fe200078e0211 */
[----:B------:R-:W-:Y:S01]  /*45d0*/  IABS R17, R6 ;  /* 0x0000000600117213 */ /* 0x000fe20000000000 */
[----:B------:R-:W-:Y:S01]  /*45e0*/  @!P3 IMAD.IADD R7, R7, 0x1, -R27 ;  /* 0x000000010707b824 */ /* 0x000fe200078e0a1b */
[C---:B------:R-:W-:Y:S01]  /*45f0*/  ISETP.GT.U32.AND P3, PT, R27.reuse, R2, PT ;  /* 0x000000021b00720c */ /* 0x040fe20003f64070 */
[----:B0-----:R-:W-:Y:S01]  /*4600*/  IMAD.MOV.U32 R0, RZ, RZ, R9 ;  /* 0x000000ffff007224 */ /* 0x001fe200078e0009 */
[C---:B------:R-:W-:Y:S01]  /*4610*/  ISETP.GT.U32.AND P1, PT, R27.reuse, R13, PT ;  /* 0x0000000d1b00720c */ /* 0x040fe20003f24070 */
[----:B------:R-:W-:Y:S01]  /*4620*/  VIADD R16, R28, 0x36 ;  /* 0x000000361c107836 */ /* 0x000fe20000000000 */
[----:B------:R-:W-:Y:S01]  /*4630*/  ISETP.GT.U32.AND P6, PT, R27, R5, PT ;  /* 0x000000051b00720c */ /* 0x000fe20003fc4070 */
[----:B------:R-:W-:Y:S01]  /*4640*/  @!P5 IMAD.MOV R0, RZ, RZ, -R0 ;  /* 0x000000ffff00d224 */ /* 0x000fe200078e0a00 */
[----:B------:R-:W-:Y:S01]  /*4650*/  ISETP.GE.AND P5, PT, R12, RZ, PT ;  /* 0x000000ff0c00720c */ /* 0x000fe20003fa6270 */
[----:B------:R-:W-:Y:S01]  /*4660*/  IMAD.MOV.U32 R10, RZ, RZ, R17 ;  /* 0x000000ffff0a7224 */ /* 0x000fe200078e0011 */
[----:B------:R-:W-:Y:S01]  /*4670*/  IABS R14, R16 ;  /* 0x00000010000e7213 */ /* 0x000fe20000000000 */
[----:B------:R-:W-:Y:S01]  /*4680*/  @!P4 IMAD.IADD R4, R4, 0x1, -R27 ;  /* 0x000000010404c824 */ /* 0x000fe200078e0a1b */
[----:B------:R0:W-:Y:S01]  /*4690*/  STL [R1+0x148], R0 ;  /* 0x0001480001007387 */ /* 0x0001e20000100800 */
[----:B------:R-:W-:-:S04]  /*46a0*/  IMAD.HI.U32 R11, R23, R10, RZ ;  /* 0x0000000a170b7227 */ /* 0x000fc800078e00ff */
[----:B------:R-:W-:Y:S02]  /*46b0*/  IMAD.MOV.U32 R9, RZ, RZ, R14 ;  /* 0x000000ffff097224 */ /* 0x000fe400078e000e */
[----:B------:R-:W-:Y:S01]  /*46c0*/  @!P3 IMAD.IADD R2, R2, 0x1, -R27 ;  /* 0x000000010202b824 */ /* 0x000fe200078e0a1b */
[----:B------:R-:W-:Y:S01]  /*46d0*/  ISETP.GT.U32.AND P3, PT, R27, R4, PT ;  /* 0x000000041b00720c */ /* 0x000fe20003f64070 */
[----:B------:R-:W-:Y:S02]  /*46e0*/  IMAD.MOV R11, RZ, RZ, -R11 ;  /* 0x000000ffff0b7224 */ /* 0x000fe400078e0a0b */
[----:B0-----:R-:W-:Y:S02]  /*46f0*/  IMAD.MOV.U32 R0, RZ, RZ, R7 ;  /* 0x000000ffff007224 */ /* 0x001fe400078e0007 */
[----:B------:R-:W-:Y:S01]  /*4700*/  @!P1 IMAD.IADD R13, R13, 0x1, -R27 ;  /* 0x000000010d0d9824 */ /* 0x000fe200078e0a1b */
[----:B------:R-:W-:Y:S01]  /*4710*/  ISETP.GE.AND P1, PT, R15, RZ, PT ;  /* 0x000000ff0f00720c */ /* 0x000fe20003f26270 */
[----:B------:R-:W-:Y:S01]  /*4720*/  @!P0 IMAD.MOV R0, RZ, RZ, -R0 ;  /* 0x000000ffff008224 */ /* 0x000fe200078e0a00 */
[----:B------:R-:W-:Y:S01]  /*4730*/  ISETP.GT.U32.AND P0, PT, R27, R2, PT ;  /* 0x000000021b00720c */ /* 0x000fe20003f04070 */
[----:B------:R-:W-:-:S03]  /*4740*/  IMAD.HI.U32 R12, R23, R9, RZ ;  /* 0x00000009170c7227 */ /* 0x000fc600078e00ff */
[----:B------:R0:W-:Y:S01]  /*4750*/  STL [R1+0x144], R0 ;  /* 0x0001440001007387 */ /* 0x0001e20000100800 */
[--C-:B------:R-:W-:Y:S01]  /*4760*/  @!P6 IMAD.IADD R5, R5, 0x1, -R27.reuse ;  /* 0x000000010505e824 */ /* 0x100fe200078e0a1b */
[----:B------:R-:W-:Y:S01]  /*4770*/  ISETP.GE.AND P6, PT, R8, RZ, PT ;  /* 0x000000ff0800720c */ /* 0x000fe20003fc6270 */
[C---:B------:R-:W-:Y:S02]  /*4780*/  IMAD R8, R27.reuse, R11, R10 ;  /* 0x0000000b1b087224 */ /* 0x040fe400078e020a */
[----:B------:R-:W-:Y:S01]  /*4790*/  IMAD.MOV R7, RZ, RZ, -R12 ;  /* 0x000000ffff077224 */ /* 0x000fe200078e0a0c */
[C---:B------:R-:W-:Y:S01]  /*47a0*/  ISETP.GT.U32.AND P4, PT, R27.reuse, R5, PT ;  /* 0x000000051b00720c */ /* 0x040fe20003f84070 */
[----:B------:R-:W-:Y:S02]  /*47b0*/  @!P3 IMAD.IADD R4, R4, 0x1, -R27 ;  /* 0x000000010404b824 */ /* 0x000fe400078e0a1b */
[----:B------:R-:W-:Y:S02]  /*47c0*/  IMAD R7, R27, R7, R9 ;  /* 0x000000071b077224 */ /* 0x000fe400078e0209 */
[----:B0-----:R-:W-:-:S02]  /*47d0*/  IMAD.MOV.U32 R0, RZ, RZ, R13 ;  /* 0x000000ffff007224 */ /* 0x001fc400078e000d */
[C---:B------:R-:W-:Y:S01]  /*47e0*/  VIADD R12, R28.reuse, 0x35 ;  /* 0x000000351c0c7836 */ /* 0x040fe20000000000 */
[C---:B------:R-:W-:Y:S01]  /*47f0*/  ISETP.GT.U32.AND P3, PT, R27.reuse, R7, PT ;  /* 0x000000071b00720c */ /* 0x040fe20003f64070 */
[----:B------:R-:W-:Y:S01]  /*4800*/  @!P2 IMAD.MOV R0, RZ, RZ, -R0 ;  /* 0x000000ffff00a224 */ /* 0x000fe200078e0a00 */
[----:B------:R-:W-:Y:S01]  /*4810*/  ISETP.GT.U32.AND P2, PT, R27, R8, PT ;  /* 0x000000081b00720c */ /* 0x000fe20003f44070 */
[----:B------:R-:W-:Y:S01]  /*4820*/  VIADD R9, R28, 0x34 ;  /* 0x000000341c097836 */ /* 0x000fe20000000000 */
[----:B------:R-:W-:Y:S01]  /*4830*/  IABS R11, R12 ;  /* 0x0000000c000b7213 */ /* 0x000fe20000000000 */
[--C-:B------:R-:W-:Y:S01]  /*4840*/  @!P4 IMAD.IADD R5, R5, 0x1, -R27.reuse ;  /* 0x000000010505c824 */ /* 0x100fe200078e0a1b */
[----:B------:R0:W-:Y:S01]  /*4850*/  STL [R1+0x134], R0 ;  /* 0x0001340001007387 */ /* 0x0001e20000100800 */
[----:B------:R-:W-:Y:S01]  /*4860*/  @!P0 IMAD.IADD R2, R2, 0x1, -R27 ;  /* 0x0000000102028824 */ /* 0x000fe200078e0a1b */
[----:B------:R-:W-:Y:S01]  /*4870*/  IABS R10, R9 ;  /* 0x00000009000a7213 */ /* 0x000fe20000000000 */
[----:B------:R-:W-:Y:S01]  /*4880*/  IMAD.HI.U32 R15, R23, R11, RZ ;  /* 0x0000000b170f7227 */ /* 0x000fe200078e00ff */
[----:B------:R-:W-:-:S02]  /*4890*/  ISETP.GE.AND P4, PT, R6, RZ, PT ;  /* 0x000000ff0600720c */ /* 0x000fc40003f86270 */
[----:B------:R-:W-:Y:S01]  /*48a0*/  ISETP.GE.AND P0, PT, R16, RZ, PT ;  /* 0x000000ff1000720c */ /* 0x000fe20003f06270 */
[--C-:B------:R-:W-:Y:S02]  /*48b0*/  @!P3 IMAD.IADD R7, R7, 0x1, -R27.reuse ;  /* 0x000000010707b824 */ /* 0x100fe400078e0a1b */
[----:B------:R-:W-:Y:S01]  /*48c0*/  @!P2 IMAD.IADD R8, R8, 0x1, -R27 ;  /* 0x000000010808a824 */ /* 0x000fe200078e0a1b */
[----:B------:R-:W-:Y:S01]  /*48d0*/  ISETP.GE.AND P2, PT, R12, RZ, PT ;  /* 0x000000ff0c00720c */ /* 0x000fe20003f46270 */
[----:B0-----:R-:W-:Y:S02]  /*48e0*/  IMAD.MOV.U32 R0, RZ, RZ, R5 ;  /* 0x000000ffff007224 */ /* 0x001fe400078e0005 */
[----:B------:R-:W-:Y:S01]  /*48f0*/  IMAD.HI.U32 R14, R23, R10, RZ ;  /* 0x0000000a170e7227 */ /* 0x000fe200078e00ff */
[----:B------:R-:W-:-:S03]  /*4900*/  ISETP.GT.U32.AND P3, PT, R27, R8, PT ;  /* 0x000000081b00720c */ /* 0x000fc60003f64070 */
[----:B------:R-:W-:Y:S01]  /*4910*/  @!P5 IMAD.MOV R0, RZ, RZ, -R0 ;  /* 0x000000ffff00d224 */ /* 0x000fe200078e0a00 */
[C---:B------:R-:W-:Y:S01]  /*4920*/  ISETP.GT.U32.AND P5, PT, R27.reuse, R7, PT ;  /* 0x000000071b00720c */ /* 0x040fe20003fa4070 */
[----:B------:R-:W-:Y:S02]  /*4930*/  IMAD.MOV R15, RZ, RZ, -R15 ;  /* 0x000000ffff0f7224 */ /* 0x000fe400078e0a0f */
[----:B------:R-:W-:Y:S01]  /*4940*/  IMAD.MOV R12, RZ, RZ, -R14 ;  /* 0x000000ffff0c7224 */ /* 0x000fe200078e0a0e */
[----:B------:R0:W-:Y:S01]  /*4950*/  STL [R1+0x130], R0 ;  /* 0x0001300001007387 */ /* 0x0001e20000100800 */
[----:B------:R-:W-:Y:S02]  /*4960*/  IMAD.MOV.U32 R3, RZ, RZ, R4 ;  /* 0x000000ffff037224 */ /* 0x000fe400078e0004 */
[----:B------:R-:W-:Y:S02]  /*4970*/  IMAD R5, R27, R15, R11 ;  /* 0x0000000f1b057224 */ /* 0x000fe400078e020b */
[----:B------:R-:W-:-:S02]  /*4980*/  VIADD R6, R28, 0x33 ;  /* 0x000000331c067836 */ /* 0x000fc40000000000 */
[C---:B------:R-:W-:Y:S02]  /*4990*/  IMAD R4, R27.reuse, R12, R10 ;  /* 0x0000000c1b047224 */ /* 0x040fe400078e020a */
[----:B------:R-:W-:Y:S01]  /*49a0*/  @!P1 IMAD.MOV R3, RZ, RZ, -R3 ;  /* 0x000000ffff039224 */ /* 0x000fe200078e0a03 */
[C---:B------:R-:W-:Y:S01]  /*49b0*/  ISETP.GT.U32.AND P1, PT, R27.reuse, R5, PT ;  /* 0x000000051b00720c */ /* 0x040fe20003f24070 */
[----:B0-----:R-:W-:Y:S01]  /*49c0*/  IMAD.MOV.U32 R0, RZ, RZ, R2 ;  /* 0x000000ffff007224 */ /* 0x001fe200078e0002 */
[----:B------:R-:W-:Y:S01]  /*49d0*/  IABS R13, R6 ;  /* 0x00000006000d7213 */ /* 0x000fe20000000000 */
[----:B------:R-:W-:Y:S01]  /*49e0*/  @!P3 IMAD.IADD R8, R8, 0x1, -R27 ;  /* 0x000000010808b824 */ /* 0x000fe200078e0a1b */
[----:B------:R-:W-:Y:S01]  /*49f0*/  ISETP.GT.U32.AND P3, PT, R27, R4, PT ;  /* 0x000000041b00720c */ /* 0x000fe20003f64070 */
[----:B------:R-:W-:Y:S01]  /*4a00*/  @!P6 IMAD.MOV R0, RZ, RZ, -R0 ;  /* 0x000000ffff00e224 */ /* 0x000fe200078e0a00 */
[----:B------:R-:W-:Y:S01]  /*4a10*/  STL [R1+0x120], R3 ;  /* 0x0001200301007387 */ /* 0x000fe20000100800 */
[----:B------:R-:W-:Y:S01]  /*4a20*/  IMAD.HI.U32 R2, R23, R13, RZ ;  /* 0x0000000d17027227 */ /* 0x000fe200078e00ff */
[----:B------:R-:W-:-:S02]  /*4a30*/  ISETP.GE.AND P6, PT, R9, RZ, PT ;  /* 0x000000ff0900720c */ /* 0x000fc40003fc6270 */
[----:B------:R0:W-:Y:S01]  /*4a40*/  STL [R1+0x110], R0 ;  /* 0x0001100001007387 */ /* 0x0001e20000100800 */
[----:B------:R-:W-:Y:S02]  /*4a50*/  IMAD.MOV R2, RZ, RZ, -R2 ;  /* 0x000000ffff027224 */ /* 0x000fe400078e0a02 */
[--C-:B------:R-:W-:Y:S01]  /*4a60*/  @!P5 IMAD.IADD R7, R7, 0x1, -R27.reuse ;  /* 0x000000010707d824 */ /* 0x100fe200078e0a1b */
[----:B------:R-:W-:Y:S01]  /*4a70*/  ISETP.GE.AND P5, PT, R6, RZ, PT ;  /* 0x000000ff0600720c */ /* 0x000fe20003fa6270 */
[----:B------:R-:W-:Y:S02]  /*4a80*/  @!P1 IMAD.IADD R5, R5, 0x1, -R27 ;  /* 0x0000000105059824 */ /* 0x000fe400078e0a1b */
[C---:B------:R-:W-:Y:S02]  /*4a90*/  IMAD R13, R27.reuse, R2, R13 ;  /* 0x000000021b0d7224 */ /* 0x040fe400078e020d */
[----:B------:R-:W-:Y:S01]  /*4aa0*/  @!P3 IMAD.IADD R4, R4, 0x1, -R27 ;  /* 0x000000010404b824 */ /* 0x000fe200078e0a1b */
[----:B------:R-:W-:Y:S01]  /*4ab0*/  ISETP.GT.U32.AND P1, PT, R27, R5, PT ;  /* 0x000000051b00720c */ /* 0x000fe20003f24070 */
[----:B0-----:R-:W-:-:S02]  /*4ac0*/  IMAD.MOV.U32 R0, RZ, RZ, R8 ;  /* 0x000000ffff007224 */ /* 0x001fc400078e0008 */
[C---:B------:R-:W-:Y:S01]  /*4ad0*/  VIADD R6, R28.reuse, 0x32 ;  /* 0x000000321c067836 */ /* 0x040fe20000000000 */
[----:B------:R-:W-:Y:S01]  /*4ae0*/  ISETP.GT.U32.AND P3, PT, R27, R4, PT ;  /* 0x000000041b00720c */ /* 0x000fe20003f64070 */
[----:B------:R-:W-:Y:S02]  /*4af0*/  @!P4 IMAD.MOV R0, RZ, RZ, -R0 ;  /* 0x000000ffff00c224 */ /* 0x000fe400078e0a00 */
[C---:B------:R-:W-:Y:S01]  /*4b00*/  VIADD R9, R28.reuse, 0x31 ;  /* 0x000000311c097836 */ /* 0x040fe20000000000 */
[----:B------:R-:W-:Y:S01]  /*4b10*/  IABS R8, R6 ;  /* 0x0000000600087213 */ /* 0x000fe20000000000 */
[----:B------:R-:W-:Y:S01]  /*4b20*/  VIADD R2, R28, 0x30 ;  /* 0x000000301c027836 */ /* 0x000fe20000000000 */
[----:B------:R0:W-:Y:S01]  /*4b30*/  STL [R1+0x108], R0 ;  /* 0x0001080001007387 */ /* 0x0001e20000100800 */
[----:B------:R-:W-:Y:S01]  /*4b40*/  ISETP.GE.AND P4, PT, R6, RZ, PT ;  /* 0x000000ff0600720c */ /* 0x000fe20003f86270 */
[----:B------:R-:W-:Y:S01]  /*4b50*/  VIADD R19, R28, 0x2e ;  /* 0x0000002e1c137836 */ /* 0x000fe20000000000 */
[----:B------:R-:W-:Y:S01]  /*4b60*/  IABS R12, R9 ;  /* 0x00000009000c7213 */ /* 0x000fe20000000000 */
[----:B------:R-:W-:Y:S01]  /*4b70*/  IMAD.HI.U32 R10, R23, R8, RZ ;  /* 0x00000008170a7227 */ /* 0x000fe200078e00ff */
[----:B------:R-:W-:-:S03]  /*4b80*/  IABS R14, R2 ;  /* 0x00000002000e7213 */ /* 0x000fc60000000000 */
[----:B------:R-:W-:Y:S01]  /*4b90*/  @!P1 IMAD.IADD R5, R5, 0x1, -R27 ;  /* 0x0000000105059824 */ /* 0x000fe200078e0a1b */
[----:B------:R-:W-:Y:S01]  /*4ba0*/  ISETP.GE.AND P1, PT, R9, RZ, PT ;  /* 0x000000ff0900720c */ /* 0x000fe20003f26270 */
[----:B0-----:R-:W-:Y:S02]  /*4bb0*/  IMAD.MOV.U32 R0, RZ, RZ, R7 ;  /* 0x000000ffff007224 */ /* 0x001fe400078e0007 */
[----:B------:R-:W-:Y:S02]  /*4bc0*/  IMAD.MOV R9, RZ, RZ, -R10 ;  /* 0x000000ffff097224 */ /* 0x000fe400078e0a0a */
[----:B------:R-:W-:Y:S01]  /*4bd0*/  @!P0 IMAD.MOV R0, RZ, RZ, -R0 ;  /* 0x000000ffff008224 */ /* 0x000fe200078e0a00 */
[C---:B------:R-:W-:Y:S01]  /*4be0*/  ISETP.GT.U32.AND P0, PT, R27.reuse, R13, PT ;  /* 0x0000000d1b00720c */ /* 0x040fe20003f04070 */
[----:B------:R-:W-:Y:S01]  /*4bf0*/  @!P3 IMAD.IADD R4, R4, 0x1, -R27 ;  /* 0x000000010404b824 */ /* 0x000fe200078e0a1b */
[----:B------:R-:W-:Y:S01]  /*4c00*/  ISETP.GE.AND P3, PT, R2, RZ, PT ;  /* 0x000000ff0200720c */ /* 0x000fe20003f66270 */
[----:B------:R-:W-:Y:S01]  /*4c10*/  IMAD R2, R27, R9, R8 ;  /* 0x000000091b027224 */ /* 0x000fe200078e0208 */
[----:B------:R0:W-:Y:S01]  /*4c20*/  STL [R1+0x140], R0 ;  /* 0x0001400001007387 */ /* 0x0001e20000100800 */
[----:B------:R-:W-:Y:S01]  /*4c30*/  IMAD.HI.U32 R7, R23, R12, RZ ;  /* 0x0000000c17077227 */ /* 0x000fe200078e00ff */
[----:B------:R-:W-:-:S03]  /*4c40*/  IABS R9, R19 ;  /* 0x0000001300097213 */ /* 0x000fc60000000000 */
[----:B------:R-:W-:Y:S02]  /*4c50*/  IMAD.MOV R7, RZ, RZ, -R7 ;  /* 0x000000ffff077224 */ /* 0x000fe400078e0a07 */
[----:B------:R-:W-:Y:S02]  /*4c60*/  VIADD R10, R28, 0x2f ;  /* 0x0000002f1c0a7836 */ /* 0x000fe40000000000 */
[----:B------:R-:W-:Y:S02]  /*4c70*/  @!P0 IMAD.IADD R13, R13, 0x1, -R27 ;  /* 0x000000010d0d8824 */ /* 0x000fe400078e0a1b */
[----:B0-----:R-:W-:Y:S02]  /*4c80*/  IMAD.MOV.U32 R0, RZ, RZ, R4 ;  /* 0x000000ffff007224 */ /* 0x001fe400078e0004 */
[C---:B------:R-:W-:Y:S01]  /*4c90*/  IMAD R12, R27.reuse, R7, R12 ;  /* 0x000000071b0c7224 */ /* 0x040fe200078e020c */
[C---:B------:R-:W-:Y:S01]  /*4ca0*/  ISETP.GT.U32.AND P0, PT, R27.reuse, R13, PT ;  /* 0x0000000d1b00720c */ /* 0x040fe20003f04070 */
[----:B------:R-:W-:Y:S01]  /*4cb0*/  @!P6 IMAD.MOV R0, RZ, RZ, -R0 ;  /* 0x000000ffff00e224 */ /* 0x000fe200078e0a00 */
[----:B------:R-:W-:Y:S01]  /*4cc0*/  ISETP.GT.U32.AND P6, PT, R27, R2, PT ;  /* 0x000000021b00720c */ /* 0x000fe20003fc4070 */
[----:B------:R-:W-:-:S02]  /*4cd0*/  IMAD.MOV.U32 R3, RZ, RZ, R5 ;  /* 0x000000ffff037224 */ /* 0x000fc400078e0005 */
[----:B------:R-:W-:-:S04]  /*4ce0*/  IMAD.HI.U32 R6, R23, R14, RZ ;  /* 0x0000000e17067227 */ /* 0x000fc800078e00ff */
[----:B------:R-:W-:Y:S01]  /*4cf0*/  @!P2 IMAD.MOV R3, RZ, RZ, -R3 ;  /* 0x000000ffff03a224 */ /* 0x000fe200078e0a03 */
[----:B------:R-:W-:Y:S01]  /*4d00*/  ISETP.GE.AND P2, PT, R10, RZ, PT ;  /* 0x000000ff0a00720c */ /* 0x000fe20003f46270 */
[----:B------:R-:W-:Y:S01]  /*4d10*/  IMAD.MOV R6, RZ, RZ, -R6 ;  /* 0x000000ffff067224 */ /* 0x000fe200078e0a06 */
[----:B------:R-:W-:Y:S01]  /*4d20*/  IABS R10, R10 ;  /* 0x0000000a000a7213 */ /* 0x000fe20000000000 */
[--C-:B------:R-:W-:Y:S01]  /*4d30*/  @!P0 IMAD.IADD R13, R13, 0x1, -R27.reuse ;  /* 0x000000010d0d8824 */ /* 0x100fe200078e0a1b */
[----:B------:R-:W-:Y:S01]  /*4d40*/  ISETP.GT.U32.AND P0, PT, R27, R12, PT ;  /* 0x0000000c1b00720c */ /* 0x000fe20003f04070 */
[----:B------:R-:W-:Y:S01]  /*4d50*/  @!P6 IMAD.IADD R2, R2, 0x1, -R27 ;  /* 0x000000010202e824 */ /* 0x000fe200078e0a1b */
[----:B------:R-:W-:Y:S01]  /*4d60*/  STL [R1+0x138], R3 ;  /* 0x0001380301007387 */ /* 0x000fe20000100800 */
[----:B------:R-:W-:-:S03]  /*4d70*/  IMAD.HI.U32 R15, R23, R10, RZ ;  /* 0x0000000a170f7227 */ /* 0x000fc600078e00ff */
[C---:B------:R-:W-:Y:S01]  /*4d80*/  ISETP.GT.U32.AND P6, PT, R27.reuse, R2, PT ;  /* 0x000000021b00720c */ /* 0x040fe20003fc4070 */
[----:B------:R0:W-:Y:S01]  /*4d90*/  STL [R1+0x13c], R0 ;  /* 0x00013c0001007387 */ /* 0x0001e20000100800 */
[C---:B------:R-:W-:Y:S02]  /*4da0*/  IMAD R14, R27.reuse, R6, R14 ;  /* 0x000000061b0e7224 */ /* 0x040fe400078e020e */
[----:B------:R-:W-:Y:S02]  /*4db0*/  VIADD R17, R28, 0x2d ;  /* 0x0000002d1c117836 */ /* 0x000fe40000000000 */
[----:B------:R-:W-:Y:S02]  /*4dc0*/  IMAD.MOV R15, RZ, RZ, -R15 ;  /* 0x000000ffff0f7224 */ /* 0x000fe400078e0a0f */
[----:B------:R-:W-:Y:S01]  /*4dd0*/  @!P0 IMAD.IADD R12, R12, 0x1, -R27 ;  /* 0x000000010c0c8824 */ /* 0x000fe200078e0a1b */
[----:B------:R-:W-:Y:S01]  /*4de0*/  IABS R8, R17 ;  /* 0x0000001100087213 */ /* 0x000fe20000000000 */
[----:B------:R-:W-:-:S02]  /*4df0*/  IMAD R10, R27, R15, R10 ;  /* 0x0000000f1b0a7224 */ /* 0x000fc400078e020a */
[----:B0-----:R-:W-:Y:S01]  /*4e00*/  IMAD.MOV.U32 R0, RZ, RZ, R13 ;  /* 0x000000ffff007224 */ /* 0x001fe200078e000d */
[----:B------:R-:W-:Y:S01]  /*4e10*/  ISETP.GT.U32.AND P0, PT, R27, R12, PT ;  /* 0x0000000c1b00720c */ /* 0x000fe20003f04070 */
[----:B------:R-:W-:-:S04]  /*4e20*/  IMAD.HI.U32 R5, R23, R9, RZ ;  /* 0x0000000917057227 */ /* 0x000fc800078e00ff */
[----:B------:R-:W-:Y:S01]  /*4e30*/  @!P5 IMAD.MOV R0, RZ, RZ, -R0 ;  /* 0x000000ffff00d224 */ /* 0x000fe200078e0a00 */
[C---:B------:R-:W-:Y:S01]  /*4e40*/  ISETP.GT.U32.AND P5, PT, R27.reuse, R14, PT ;  /* 0x0000000e1b00720c */ /* 0x040fe20003fa4070 */
[----:B------:R-:W-:Y:S01]  /*4e50*/  @!P6 IMAD.IADD R2, R2, 0x1, -R27 ;  /* 0x000000010202e824 */ /* 0x000fe200078e0a1b */
[----:B------:R-:W-:Y:S01]  /*4e60*/  ISETP.GT.U32.AND P6, PT, R27, R10, PT ;  /* 0x0000000a1b00720c */ /* 0x000fe20003fc4070 */
[----:B------:R-:W-:Y:S01]  /*4e70*/  IMAD.HI.U32 R4, R23, R8, RZ ;  /* 0x0000000817047227 */ /* 0x000fe200078e00ff */
[----:B------:R0:W-:Y:S03]  /*4e80*/  STL [R1+0x128], R0 ;  /* 0x0001280001007387 */ /* 0x0001e60000100800 */
[----:B------:R-:W-:Y:S02]  /*4e90*/  IMAD.MOV R5, RZ, RZ, -R5 ;  /* 0x000000ffff057224 */ /* 0x000fe400078e0a05 */
[----:B------:R-:W-:-:S02]  /*4ea0*/  VIADD R18, R28, 0x2c ;  /* 0x0000002c1c127836 */ /* 0x000fc40000000000 */
[C---:B------:R-:W-:Y:S02]  /*4eb0*/  IMAD R9, R27.reuse, R5, R9 ;  /* 0x000000051b097224 */ /* 0x040fe400078e0209 */
[----:B------:R-:W-:Y:S01]  /*4ec0*/  IMAD.MOV R13, RZ, RZ, -R4 ;  /* 0x000000ffff0d7224 */ /* 0x000fe200078e0a04 */
[----:B------:R-:W-:Y:S01]  /*4ed0*/  IABS R7, R18 ;  /* 0x0000001200077213 */ /* 0x000fe20000000000 */
[--C-:B------:R-:W-:Y:S01]  /*4ee0*/  @!P0 IMAD.IADD R12, R12, 0x1, -R27.reuse ;  /* 0x000000010c0c8824 */ /* 0x100fe200078e0a1b */
[C---:B------:R-:W-:Y:S01]  /*4ef0*/  ISETP.GT.U32.AND P0, PT, R27.reuse, R9, PT ;  /* 0x000000091b00720c */ /* 0x040fe20003f04070 */
[C---:B------:R-:W-:Y:S02]  /*4f00*/  IMAD R8, R27.reuse, R13, R8 ;  /* 0x0000000d1b087224 */ /* 0x040fe400078e0208 */
[--C-:B------:R-:W-:Y:S02]  /*4f10*/  @!P5 IMAD.IADD R14, R14, 0x1, -R27.reuse ;  /* 0x000000010e0ed824 */ /* 0x100fe400078e0a1b */
[----:B------:R-:W-:Y:S01]  /*4f20*/  @!P6 IMAD.IADD R10, R10, 0x1, -R27 ;  /* 0x000000010a0ae824 */ /* 0x000fe200078e0a1b */
[----:B------:R-:W-:Y:S01]  /*4f30*/  ISETP.GT.U32.AND P5, PT, R27, R8, PT ;  /* 0x000000081b00720c */ /* 0x000fe20003fa4070 */
[----:B------:R-:W-:Y:S01]  /*4f40*/  IMAD.HI.U32 R5, R23, R7, RZ ;  /* 0x0000000717057227 */ /* 0x000fe200078e00ff */
[----:B------:R-:W-:-:S03]  /*4f50*/  ISETP.GT.U32.AND P6, PT, R27, R14, PT ;  /* 0x0000000e1b00720c */ /* 0x000fc60003fc4070 */
[----:B------:R-:W-:Y:S02]  /*4f60*/  IMAD.MOV R5, RZ, RZ, -R5 ;  /* 0x000000ffff057224 */ /* 0x000fe400078e0a05 */
[----:B0-----:R-:W-:Y:S02]  /*4f70*/  IMAD.MOV.U32 R0, RZ, RZ, R2 ;  /* 0x000000ffff007224 */ /* 0x001fe400078e0002 */
[C---:B------:R-:W-:Y:S02]  /*4f80*/  VIADD R11, R28.reuse, 0x2b ;  /* 0x0000002b1c0b7836 */ /* 0x040fe40000000000 */
[----:B------:R-:W-:Y:S02]  /*4f90*/  IMAD R7, R27, R5, R7 ;  /* 0x000000051b077224 */ /* 0x000fe400078e0207 */
[----:B------:R-:W-:Y:S01]  /*4fa0*/  @!P0 IMAD.IADD R9, R9, 0x1, -R27 ;  /* 0x0000000109098824 */ /* 0x000fe200078e0a1b */
[----:B------:R-:W-:Y:S01]  /*4fb0*/  ISETP.GT.U32.AND P0, PT, R27, R10, PT ;  /* 0x0000000a1b00720c */ /* 0x000fe20003f04070 */
[----:B------:R-:W-:Y:S01]  /*4fc0*/  @!P4 IMAD.MOV R0, RZ, RZ, -R0 ;  /* 0x000000ffff00c224 */ /* 0x000fe200078e0a00 */
[----:B------:R-:W-:Y:S01]  /*4fd0*/  IABS R6, R11 ;  /* 0x0000000b00067213 */ /* 0x000fe20000000000 */
[----:B------:R-:W-:-:S02]  /*4fe0*/  VIADD R15, R28, 0x2a ;  /* 0x0000002a1c0f7836 */ /* 0x000fc40000000000 */
[--C-:B------:R-:W-:Y:S01]  /*4ff0*/  @!P5 IMAD.IADD R8, R8, 0x1, -R27.reuse ;  /* 0x000000010808d824 */ /* 0x100fe200078e0a1b */
[C---:B------:R-:W-:Y:S01]  /*5000*/  ISETP.GT.U32.AND P5, PT, R27.reuse, R9, PT ;  /* 0x000000091b00720c */ /* 0x040fe20003fa4070 */
[----:B------:R-:W-:Y:S01]  /*5010*/  @!P6 IMAD.IADD R14, R14, 0x1, -R27 ;  /* 0x000000010e0ee824 */ /* 0x000fe200078e0a1b */
[----:B------:R-:W-:Y:S01]  /*5020*/  ISETP.GT.U32.AND P6, PT, R27, R7, PT ;  /* 0x000000071b00720c */ /* 0x000fe20003fc4070 */
[----:B------:R0:W-:Y:S01]  /*5030*/  STL [R1+0x104], R0 ;  /* 0x0001040001007387 */ /* 0x0001e20000100800 */
[----:B------:R-:W-:Y:S01]  /*5040*/  IABS R5, R15 ;  /* 0x0000000f00057213 */ /* 0x000fe20000000000 */
[----:B------:R-:W-:Y:S01]  /*5050*/  IMAD.HI.U32 R4, R23, R6, RZ ;  /* 0x0000000617047227 */ /* 0x000fe200078e00ff */
[----:B------:R-:W-:-:S03]  /*5060*/  ISETP.GT.U32.AND P4, PT, R27, R8, PT ;  /* 0x000000081b00720c */ /* 0x000fc60003f84070 */
[----:B------:R-:W-:Y:S02]  /*5070*/  VIADD R13, R28, 0x28 ;  /* 0x000000281c0d7836 */ /* 0x000fe40000000000 */
[----:B------:R-:W-:Y:S02]  /*5080*/  IMAD.MOV R4, RZ, RZ, -R4 ;  /* 0x000000ffff047224 */ /* 0x000fe400078e0a04 */
[----:B0-----:R-:W-:Y:S01]  /*5090*/  IMAD.MOV.U32 R0, RZ, RZ, R12 ;  /* 0x000000ffff007224 */ /* 0x001fe200078e000c */
[----:B------:R-:W-:Y:S01]  /*50a0*/  IABS R2, R13 ;  /* 0x0000000d00027213 */ /* 0x000fe20000000000 */
[----:B------:R-:W-:-:S04]  /*50b0*/  IMAD.HI.U32 R21, R23, R5, RZ ;  /* 0x0000000517157227 */ /* 0x000fc800078e00ff */
[----:B------:R-:W-:Y:S02]  /*50c0*/  @!P1 IMAD.MOV R0, RZ, RZ, -R0 ;  /* 0x000000ffff009224 */ /* 0x000fe400078e0a00 */
[----:B------:R-:W-:Y:S02]  /*50d0*/  @!P0 IMAD.IADD R10, R10, 0x1, -R27 ;  /* 0x000000010a0a8824 */ /* 0x000fe400078e0a1b */
[----:B------:R-:W-:Y:S01]  /*50e0*/  IMAD.MOV.U32 R3, RZ, RZ, R14 ;  /* 0x000000ffff037224 */ /* 0x000fe200078e000e */
[----:B------:R0:W-:Y:S01]  /*50f0*/  STL [R1+0x100], R0 ;  /* 0x0001000001007387 */ /* 0x0001e20000100800 */
[----:B------:R-:W-:Y:S02]  /*5100*/  IMAD R6, R27, R4, R6 ;  /* 0x000000041b067224 */ /* 0x000fe400078e0206 */
[----:B------:R-:W-:Y:S02]  /*5110*/  IMAD.MOV R21, RZ, RZ, -R21 ;  /* 0x000000ffff157224 */ /* 0x000fe400078e0a15 */
[--C-:B------:R-:W-:Y:S01]  /*5120*/  @!P5 IMAD.IADD R9, R9, 0x1, -R27.reuse ;  /* 0x000000010909d824 */ /* 0x100fe200078e0a1b */
[----:B------:R-:W-:Y:S01]  /*5130*/  ISETP.GE.AND P5, PT, R19, RZ, PT ;  /* 0x000000ff1300720c */ /* 0x000fe20003fa6270 */
[----:B------:R-:W-:Y:S01]  /*5140*/  @!P6 IMAD.IADD R7, R7, 0x1, -R27 ;  /* 0x000000010707e824 */ /* 0x000fe200078e0a1b */
[----:B------:R-:W-:Y:S01]  /*5150*/  ISETP.GE.AND P6, PT, R17, RZ, PT ;  /* 0x000000ff1100720c */ /* 0x000fe20003fc6270 */
[----:B------:R-:W-:Y:S01]  /*5160*/  IMAD.HI.U32 R19, R23, R2, RZ ;  /* 0x0000000217137227 */ /* 0x000fe200078e00ff */
[----:B------:R-:W-:-:S02]  /*5170*/  ISETP.GT.U32.AND P0, PT, R27, R6, PT ;  /* 0x000000061b00720c */ /* 0x000fc40003f04070 */
[C---:B------:R-:W-:Y:S01]  /*5180*/  ISETP.GT.U32.AND P1, PT, R27.reuse, R7, PT ;  /* 0x000000071b00720c */ /* 0x040fe20003f24070 */
[----:B0-----:R-:W-:Y:S02]  /*5190*/  IMAD.MOV.U32 R0, RZ, RZ, R10 ;  /* 0x000000ffff007224 */ /* 0x001fe400078e000a */
[----:B------:R-:W-:Y:S02]  /*51a0*/  @!P3 IMAD.MOV R3, RZ, RZ, -R3 ;  /* 0x000000ffff03b224 */ /* 0x000fe400078e0a03 */
[C---:B------:R-:W-:Y:S02]  /*51b0*/  IMAD R5, R27.reuse, R21, R5 ;  /* 0x000000151b057224 */ /* 0x040fe400078e0205 */
[----:B------:R-:W-:Y:S01]  /*51c0*/  @!P2 IMAD.MOV R0, RZ, RZ, -R0 ;  /* 0x000000ffff00a224 */ /* 0x000fe200078e0a00 */
[----:B------:R0:W-:Y:S01]  /*51d0*/  STL [R1+0xf4], R3 ;  /* 0x0000f40301007387 */ /* 0x0001e20000100800 */
[----:B------:R-:W-:Y:S01]  /*51e0*/  @!P4 IMAD.IADD R8, R8, 0x1, -R27 ;  /* 0x000000010808c824 */ /* 0x000fe200078e0a1b */
[----:B------:R-:W-:Y:S01]  /*51f0*/  ISETP.GT.U32.AND P4, PT, R27, R5, PT ;  /* 0x000000051b00720c */ /* 0x000fe20003f84070 */
[----:B------:R-:W-:Y:S01]  /*5200*/  IMAD.MOV R19, RZ, RZ, -R19 ;  /* 0x000000ffff137224 */ /* 0x000fe200078e0a13 */
[----:B------:R1:W-:Y:S01]  /*5210*/  STL [R1+0xec], R0 ;  /* 0x0000ec0001007387 */ /* 0x0003e20000100800 */
[----:B------:R-:W-:-:S02]  /*5220*/  VIADD R16, R28, 0x29 ;  /* 0x000000291c107836 */ /* 0x000fc40000000000 */
[C---:B------:R-:W-:Y:S02]  /*5230*/  IMAD R2, R27.reuse, R19, R2 ;  /* 0x000000131b027224 */ /* 0x040fe400078e0202 */
[----:B------:R-:W-:Y:S01]  /*5240*/  @!P0 IMAD.IADD R6, R6, 0x1, -R27 ;  /* 0x0000000106068824 */ /* 0x000fe200078e0a1b */
[----:B------:R-:W-:Y:S01]  /*5250*/  IABS R4, R16 ;  /* 0x0000001000047213 */ /* 0x000fe20000000000 */
[----:B0-----:R-:W-:Y:S01]  /*5260*/  IMAD.MOV.U32 R3, RZ, RZ, R9 ;  /* 0x000000ffff037224 */ /* 0x001fe200078e0009 */
[----:B------:R-:W-:Y:S01]  /*5270*/  ISETP.GE.AND P0, PT, R18, RZ, PT ;  /* 0x000000ff1200720c */ /* 0x000fe20003f06270 */
[----:B------:R-:W-:Y:S01]  /*5280*/  VIADD R17, R28, 0x27 ;  /* 0x000000271c117836 */ /* 0x000fe20000000000 */
[----:B------:R-:W-:Y:S01]  /*5290*/  ISETP.GT.U32.AND P3, PT, R27, R6, PT ;  /* 0x000000061b00720c */ /* 0x000fe20003f64070 */
[----:B-1----:R-:W-:Y:S02]  /*52a0*/  IMAD.MOV.U32 R0, RZ, RZ, R8 ;  /* 0x000000ffff007224 */ /* 0x002fe400078e0008 */
[----:B------:R-:W-:Y:S01]  /*52b0*/  IMAD.HI.U32 R21, R23, R4, RZ ;  /* 0x0000000417157227 */ /* 0x000fe200078e00ff */
[----:B------:R-:W-:-:S03]  /*52c0*/  IABS R18, R17 ;  /* 0x0000001100127213 */ /* 0x000fc60000000000 */
[----:B------:R-:W-:Y:S01]  /*52d0*/  @!P6 IMAD.MOV R0, RZ, RZ, -R0 ;  /* 0x000000ffff00e224 */ /* 0x000fe200078e0a00 */
[----:B------:R-:W-:Y:S01]  /*52e0*/  ISETP.GT.U32.AND P6, PT, R27, R2, PT ;  /* 0x000000021b00720c */ /* 0x000fe20003fc4070 */
[----:B------:R-:W-:Y:S01]  /*52f0*/  @!P5 IMAD.MOV R3, RZ, RZ, -R3 ;  /* 0x000000ffff03d224 */ /* 0x000fe200078e0a03 */
[----:B------:R-:W-:Y:S01]  /*5300*/  ISETP.GE.AND P5, PT, R11, RZ, PT ;  /* 0x000000ff0b00720c */ /* 0x000fe20003fa6270 */
[----:B------:R-:W-:Y:S02]  /*5310*/  @!P4 IMAD.IADD R5, R5, 0x1, -R27 ;  /* 0x000000010505c824 */ /* 0x000fe400078e0a1b */
[----:B------:R-:W-:Y:S01]  /*5320*/  IMAD.MOV R21, RZ, RZ, -R21 ;  /* 0x000000ffff157224 */ /* 0x000fe200078e0a15 */
[----:B------:R-:W-:Y:S01]  /*5330*/  STL [R1+0xd8], R3 ;  /* 0x0000d80301007387 */ /* 0x000fe20000100800 */
[----:B------:R-:W-:Y:S01]  /*5340*/  @!P1 IMAD.IADD R7, R7, 0x1, -R27 ;  /* 0x0000000107079824 */ /* 0x000fe200078e0a1b */
[C---:B------:R-:W-:Y:S01]  /*5350*/  ISETP.GT.U32.AND P4, PT, R27.reuse, R5, PT ;  /* 0x000000051b00720c */ /* 0x040fe20003f84070 */
[----:B------:R-:W-:Y:S01]  /*5360*/  IMAD R4, R27, R21, R4 ;  /* 0x000000151b047224 */ /* 0x000fe200078e0204 */
[----:B------:R0:W-:Y:S01]  /*5370*/  STL [R1+0xd0], R0 ;  /* 0x0000d00001007387 */ /* 0x0001e20000100800 */
[----:B------:R-:W-:Y:S01]  /*5380*/  IMAD.HI.U32 R8, R23, R18, RZ ;  /* 0x0000001217087227 */ /* 0x000fe200078e00ff */
[----:B------:R-:W-:-:S02]  /*5390*/  ISETP.GE.AND P1, PT, R15, RZ, PT ;  /* 0x000000ff0f00720c */ /* 0x000fc40003f26270 */
[----:B------:R-:W-:Y:S01]  /*53a0*/  ISETP.GT.U32.AND P2, PT, R27, R4, PT ;  /* 0x000000041b00720c */ /* 0x000fe20003f44070 */
[----:B------:R-:W-:Y:S02]  /*53b0*/  @!P6 IMAD.IADD R2, R2, 0x1, -R27 ;  /* 0x000000010202e824 */ /* 0x000fe400078e0a1b */
[----:B------:R-:W-:Y:S02]  /*53c0*/  IMAD.MOV R8, RZ, RZ, -R8 ;  /* 0x000000ffff087224 */ /* 0x000fe400078e0a08 */
[----:B------:R-:W-:Y:S02]  /*53d0*/  VIADD R9, R28, 0x25 ;  /* 0x000000251c097836 */ /* 0x000fe40000000000 */
[----:B0-----:R-:W-:Y:S02]  /*53e0*/  IMAD.MOV.U32 R0, RZ, RZ, R7 ;  /* 0x000000ffff007224 */ /* 0x001fe400078e0007 */
[----:B------:R-:W-:Y:S01]  /*53f0*/  @!P4 IMAD.IADD R5, R5, 0x1, -R27 ;  /* 0x000000010505c824 */ /* 0x000fe200078e0a1b */
[----:B------:R-:W-:Y:S01]  /*5400*/  ISETP.GE.AND P4, PT, R13, RZ, PT ;  /* 0x000000ff0d00720c */ /* 0x000fe20003f86270 */
[----:B------:R-:W-:Y:S01]  /*5410*/  @!P0 IMAD.MOV R0, RZ, RZ, -R0 ;  /* 0x000000ffff008224 */ /* 0x000fe200078e0a00 */
[C---:B------:R-:W-:Y:S01]  /*5420*/  ISETP.GT.U32.AND P0, PT, R27.reuse, R2, PT ;  /* 0x000000021b00720c */ /* 0x040fe20003f04070 */
[----:B------:R-:W-:-:S02]  /*5430*/  IMAD R13, R27, R8, R18 ;  /* 0x000000081b0d7224 */ /* 0x000fc400078e0212 */
[--C-:B------:R-:W-:Y:S01]  /*5440*/  @!P2 IMAD.IADD R4, R4, 0x1, -R27.reuse ;  /* 0x000000010404a824 */ /* 0x100fe200078e0a1b */
[----:B------:R0:W-:Y:S01]  /*5450*/  STL [R1+0xcc], R0 ;  /* 0x0000cc0001007387 */ /* 0x0001e20000100800 */
[--C-:B------:R-:W-:Y:S01]  /*5460*/  @!P3 IMAD.IADD R6, R6, 0x1, -R27.reuse ;  /* 0x000000010606b824 */ /* 0x100fe200078e0a1b */
[----:B------:R-:W-:Y:S01]  /*5470*/  ISETP.GE.AND P3, PT, R16, RZ, PT ;  /* 0x000000ff1000720c */ /* 0x000fe20003f66270 */
[C---:B------:R-:W-:Y:S01]  /*5480*/  VIADD R8, R28.reuse, 0x26 ;  /* 0x000000261c087836 */ /* 0x040fe20000000000 */
[C---:B------:R-:W-:Y:S01]  /*5490*/  ISETP.GT.U32.AND P6, PT, R27.reuse, R4, PT ;  /* 0x000000041b00720c */ /* 0x040fe20003fc4070 */
[----:B------:R-:W-:Y:S01]  /*54a0*/  IMAD.MOV.U32 R3, RZ, RZ, R6 ;  /* 0x000000ffff037224 */ /* 0x000fe200078e0006 */
[----:B------:R-:W-:Y:S01]  /*54b0*/  IABS R16, R9 ;  /* 0x0000000900107213 */ /* 0x000fe20000000000 */
[----:B------:R-:W-:Y:S01]  /*54c0*/  VIADD R7, R28, 0x24 ;  /* 0x000000241c077836 */ /* 0x000fe20000000000 */
[----:B------:R-:W-:Y:S01]  /*54d0*/  IABS R14, R8 ;  /* 0x00000008000e7213 */ /* 0x000fe20000000000 */
[----:B------:R-:W-:Y:S01]  /*54e0*/  @!P0 IMAD.IADD R2, R2, 0x1, -R27 ;  /* 0x0000000102028824 */ /* 0x000fe200078e0a1b */
[----:B------:R-:W-:Y:S01]  /*54f0*/  ISETP.GT.U32.AND P0, PT, R27, R13, PT ;  /* 0x0000000d1b00720c */ /* 0x000fe20003f04070 */
[----:B0-----:R-:W-:Y:S01]  /*5500*/  IMAD.MOV.U32 R0, RZ, RZ, R5 ;  /* 0x000000ffff007224 */ /* 0x001fe200078e0005 */
[----:B------:R-:W-:Y:S01]  /*5510*/  IABS R15, R7 ;  /* 0x00000007000f7213 */ /* 0x000fe20000000000 */
[----:B------:R-:W-:Y:S01]  /*5520*/  IMAD.HI.U32 R5, R23, R16, RZ ;  /* 0x0000001017057227 */ /* 0x000fe200078e00ff */
[----:B------:R-:W-:-:S03]  /*5530*/  ISETP.GE.AND P2, PT, R17, RZ, PT ;  /* 0x000000ff1100720c */ /* 0x000fc60003f46270 */
[----:B------:R-:W-:Y:S01]  /*5540*/  @!P5 IMAD.MOV R3, RZ, RZ, -R3 ;  /* 0x000000ffff03d224 */ /* 0x000fe200078e0a03 */
[----:B------:R-:W-:Y:S01]  /*5550*/  ISETP.GE.AND P5, PT, R8, RZ, PT ;  /* 0x000000ff0800720c */ /* 0x000fe20003fa6270 */
[----:B------:R-:W-:Y:S01]  /*5560*/  @!P1 IMAD.MOV R0, RZ, RZ, -R0 ;  /* 0x000000ffff009224 */ /* 0x000fe200078e0a00 */
[----:B------:R-:W-:Y:S01]  /*5570*/  ISETP.GE.AND P1, PT, R9, RZ, PT ;  /* 0x000000ff0900720c */ /* 0x000fe20003f26270 */
[----:B------:R-:W-:Y:S01]  /*5580*/  IMAD.HI.U32 R8, R23, R14, RZ ;  /* 0x0000000e17087227 */ /* 0x000fe200078e00ff */
[----:B------:R-:W-:Y:S03]  /*5590*/  STL [R1+0xc4], R3 ;  /* 0x0000c40301007387 */ /* 0x000fe60000100800 */
[----:B------:R-:W-:Y:S01]  /*55a0*/  IMAD.MOV R5, RZ, RZ, -R5 ;  /* 0x000000ffff057224 */ /* 0x000fe200078e0a05 */
[----:B------:R0:W-:Y:S01]  /*55b0*/  STL [R1+0xbc], R0 ;  /* 0x0000bc0001007387 */ /* 0x0001e20000100800 */
[----:B------:R-:W-:-:S02]  /*55c0*/  @!P0 IMAD.IADD R13, R13, 0x1, -R27 ;  /* 0x000000010d0d8824 */ /* 0x000fc400078e0a1b */
[----:B------:R-:W-:Y:S02]  /*55d0*/  VIADD R6, R28, 0x23 ;  /* 0x000000231c067836 */ /* 0x000fe40000000000 */
[----:B------:R-:W-:Y:S01]  /*55e0*/  @!P6 IMAD.IADD R4, R4, 0x1, -R27 ;  /* 0x000000010404e824 */ /* 0x000fe200078e0a1b */
[----:B------:R-:W-:Y:S01]  /*55f0*/  ISETP.GT.U32.AND P0, PT, R27, R13, PT ;  /* 0x0000000d1b00720c */ /* 0x000fe20003f04070 */
[----:B------:R-:W-:Y:S01]  /*5600*/  IMAD.MOV R8, RZ, RZ, -R8 ;  /* 0x000000ffff087224 */ /* 0x000fe200078e0a08 */
[----:B------:R-:W-:Y:S01]  /*5610*/  ISETP.GE.AND P6, PT, R7, RZ, PT ;  /* 0x000000ff0700720c */ /* 0x000fe20003fc6270 */
[----:B------:R-:W-:Y:S01]  /*5620*/  IMAD R16, R27, R5, R16 ;  /* 0x000000051b107224 */ /* 0x000fe200078e0210 */
[----:B------:R-:W-:Y:S01]  /*5630*/  IABS R12, R6 ;  /* 0x00000006000c7213 */ /* 0x000fe20000000000 */
[----:B0-----:R-:W-:Y:S02]  /*5640*/  IMAD.MOV.U32 R0, RZ, RZ, R2 ;  /* 0x000000ffff007224 */ /* 0x001fe400078e0002 */
[----:B------:R-:W-:-:S02]  /*5650*/  VIADD R9, R28, 0x22 ;  /* 0x000000221c097836 */ /* 0x000fc40000000000 */
[----:B------:R-:W-:-:S03]  /*5660*/  IMAD.HI.U32 R7, R23, R15, RZ ;  /* 0x0000000f17077227 */ /* 0x000fc600078e00ff */
[----:B------:R-:W-:Y:S01]  /*5670*/  IABS R11, R9 ;  /* 0x00000009000b7213 */ /* 0x000fe20000000000 */
[C---:B------:R-:W-:Y:S02]  /*5680*/  IMAD R14, R27.reuse, R8, R14 ;  /* 0x000000081b0e7224 */ /* 0x040fe400078e020e */
[----:B------:R-:W-:Y:S02]  /*5690*/  IMAD.MOV.U32 R3, RZ, RZ, R4 ;  /* 0x000000ffff037224 */ /* 0x000fe400078e0004 */
[----:B------:R-:W-:Y:S01]  /*56a0*/  @!P4 IMAD.MOV R0, RZ, RZ, -R0 ;  /* 0x000000ffff00c224 */ /* 0x000fe200078e0a00 */
[C---:B------:R-:W-:Y:S01]  /*56b0*/  ISETP.GT.U32.AND P4, PT, R27.reuse, R16, PT ;  /* 0x000000101b00720c */ /* 0x040fe20003f84070 */
[----:B------:R-:W-:Y:S02]  /*56c0*/  IMAD.MOV R7, RZ, RZ, -R7 ;  /* 0x000000ffff077224 */ /* 0x000fe400078e0a07 */
[----:B------:R-:W-:Y:S01]  /*56d0*/  @!P3 IMAD.MOV R3, RZ, RZ, -R3 ;  /* 0x000000ffff03b224 */ /* 0x000fe200078e0a03 */
[----:B------:R-:W-:Y:S01]  /*56e0*/  ISETP.GT.U32.AND P3, PT, R27, R14, PT ;  /* 0x0000000e1b00720c */ /* 0x000fe20003f64070 */
[----:B------:R-:W-:-:S03]  /*56f0*/  IMAD.HI.U32 R5, R23, R12, RZ ;  /* 0x0000000c17057227 */ /* 0x000fc600078e00ff */
[----:B------:R-:W-:Y:S01]  /*5700*/  STL [R1+0xac], R3 ;  /* 0x0000ac0301007387 */ /* 0x000fe20000100800 */
[----:B------:R-:W-:Y:S02]  /*5710*/  IMAD R15, R27, R7, R15 ;  /* 0x000000071b0f7224 */ /* 0x000fe400078e020f */
[----:B------:R-:W-:Y:S01]  /*5720*/  IMAD.HI.U32 R7, R23, R11, RZ ;  /* 0x0000000b17077227 */ /* 0x000fe200078e00ff */
[----:B------:R0:W-:Y:S03]  /*5730*/  STL [R1+0x98], R0 ;  /* 0x0000980001007387 */ /* 0x0001e60000100800 */
[----:B------:R-:W-:Y:S02]  /*5740*/  IMAD.MOV R5, RZ, RZ, -R5 ;  /* 0x000000ffff057224 */ /* 0x000fe400078e0a05 */
[----:B------:R-:W-:Y:S02]  /*5750*/  VIADD R4, R28, 0x21 ;  /* 0x000000211c047836 */ /* 0x000fe40000000000 */
[----:B------:R-:W-:Y:S01]  /*5760*/  @!P0 IMAD.IADD R13, R13, 0x1, -R27 ;  /* 0x000000010d0d8824 */ /* 0x000fe200078e0a1b */
[C---:B------:R-:W-:Y:S01]  /*5770*/  ISETP.GT.U32.AND P0, PT, R27.reuse, R15, PT ;  /* 0x0000000f1b00720c */ /* 0x040fe20003f04070 */
[----:B------:R-:W-:Y:S01]  /*5780*/  IMAD.MOV R2, RZ, RZ, -R7 ;  /* 0x000000ffff027224 */ /* 0x000fe200078e0a07 */
[----:B------:R-:W-:Y:S01]  /*5790*/  IABS R7, R4 ;  /* 0x0000000400077213 */ /* 0x000fe20000000000 */
[----:B------:R-:W-:-:S02]  /*57a0*/  IMAD R12, R27, R5, R12 ;  /* 0x000000051b0c7224 */ /* 0x000fc400078e020c */
[----:B------:R-:W-:Y:S02]  /*57b0*/  @!P4 IMAD.IADD R16, R16, 0x1, -R27 ;  /* 0x000000011010c824 */ /* 0x000fe400078e0a1b */
[----:B0-----:R-:W-:Y:S02]  /*57c0*/  IMAD.MOV.U32 R0, RZ, RZ, R13 ;  /* 0x000000ffff007224 */ /* 0x001fe400078e000d */
[----:B------:R-:W-:Y:S01]  /*57d0*/  @!P3 IMAD.IADD R14, R14, 0x1, -R27 ;  /* 0x000000010e0eb824 */ /* 0x000fe200078e0a1b */
[C---:B------:R-:W-:Y:S01]  /*57e0*/  ISETP.GT.U32.AND P3, PT, R27.reuse, R12, PT ;  /* 0x0000000c1b00720c */ /* 0x040fe20003f64070 */
[----:B------:R-:W-:Y:S01]  /*57f0*/  @!P2 IMAD.MOV R0, RZ, RZ, -R0 ;  /* 0x000000ffff00a224 */ /* 0x000fe200078e0a00 */
[----:B------:R-:W-:Y:S01]  /*5800*/  ISETP.GT.U32.AND P2, PT, R27, R16, PT ;  /* 0x000000101b00720c */ /* 0x000fe20003f44070 */
[----:B------:R-:W-:Y:S01]  /*5810*/  IMAD.HI.U32 R5, R23, R7, RZ ;  /* 0x0000000717057227 */ /* 0x000fe200078e00ff */
[----:B------:R-:W-:Y:S02]  /*5820*/  ISETP.GT.U32.AND P4, PT, R27, R14, PT ;  /* 0x0000000e1b00720c */ /* 0x000fe40003f84070 */
[----:B------:R0:W-:Y:S01]  /*5830*/  STL [R1+0x94], R0 ;  /* 0x0000940001007387 */ /* 0x0001e20000100800 */
[----:B------:R-:W-:-:S02]  /*5840*/  IMAD.MOV R5, RZ, RZ, -R5 ;  /* 0x000000ffff057224 */ /* 0x000fc400078e0a05 */
[----:B------:R-:W-:Y:S02]  /*5850*/  @!P0 IMAD.IADD R15, R15, 0x1, -R27 ;  /* 0x000000010f0f8824 */ /* 0x000fe400078e0a1b */
[C---:B------:R-:W-:Y:S02]  /*5860*/  IMAD R11, R27.reuse, R2, R11 ;  /* 0x000000021b0b7224 */ /* 0x040fe400078e020b */
[----:B------:R-:W-:Y:S01]  /*5870*/  VIADD R2, R28, 0x20 ;  /* 0x000000201c027836 */ /* 0x000fe20000000000 */
[C---:B------:R-:W-:Y:S01]  /*5880*/  ISETP.GT.U32.AND P0, PT, R27.reuse, R15, PT ;  /* 0x0000000f1b00720c */ /* 0x040fe20003f04070 */
[C---:B------:R-:W-:Y:S02]  /*5890*/  IMAD R7, R27.reuse, R5, R7 ;  /* 0x000000051b077224 */ /* 0x040fe400078e0207 */
[--C-:B------:R-:W-:Y:S01]  /*58a0*/  @!P3 IMAD.IADD R12, R12, 0x1, -R27.reuse ;  /* 0x000000010c0cb824 */ /* 0x100fe200078e0a1b */
[----:B------:R-:W-:Y:S01]  /*58b0*/  IABS R8, R2 ;  /* 0x0000000200087213 */ /* 0x000fe20000000000 */
[--C-:B------:R-:W-:Y:S01]  /*58c0*/  @!P2 IMAD.IADD R16, R16, 0x1, -R27.reuse ;  /* 0x000000011010a824 */ /* 0x100fe200078e0a1b */
[C---:B------:R-:W-:Y:S01]  /*58d0*/  ISETP.GT.U32.AND P2, PT, R27.reuse, R7, PT ;  /* 0x000000071b00720c */ /* 0x040fe20003f44070 */
[----:B------:R-:W-:Y:S01]  /*58e0*/  @!P4 IMAD.IADD R14, R14, 0x1, -R27 ;  /* 0x000000010e0ec824 */ /* 0x000fe200078e0a1b */
[----:B------:R-:W-:Y:S01]  /*58f0*/  ISETP.GT.U32.AND P3, PT, R27, R12, PT ;  /* 0x0000000c1b00720c */ /* 0x000fe20003f64070 */
[----:B------:R-:W-:Y:S01]  /*5900*/  IMAD.HI.U32 R13, R23, R8, RZ ;  /* 0x00000008170d7227 */ /* 0x000fe200078e00ff */
[----:B------:R-:W-:-:S03]  /*5910*/  ISETP.GT.U32.AND P4, PT, R27, R11, PT ;  /* 0x0000000b1b00720c */ /* 0x000fc60003f84070 */
[----:B------:R-:W-:Y:S02]  /*5920*/  VIADD R5, R28, 0x1e ;  /* 0x0000001e1c057836 */ /* 0x000fe40000000000 */
[----:B------:R-:W-:Y:S02]  /*5930*/  IMAD.MOV R13, RZ, RZ, -R13 ;  /* 0x000000ffff0d7224 */ /* 0x000fe400078e0a0d */
[----:B------:R-:W-:Y:S02]  /*5940*/  IMAD.MOV.U32 R3, RZ, RZ, R14 ;  /* 0x000000ffff037224 */ /* 0x000fe400078e000e */
[--C-:B------:R-:W-:Y:S01]  /*5950*/  @!P0 IMAD.IADD R15, R15, 0x1, -R27.reuse ;  /* 0x000000010f0f8824 */ /* 0x100fe200078e0a1b */
[----:B------:R-:W-:Y:S01]  /*5960*/  ISETP.GE.AND P0, PT, R6, RZ, PT ;  /* 0x000000ff0600720c */ /* 0x000fe20003f06270 */
[----:B0-----:R-:W-:Y:S02]  /*5970*/  IMAD.MOV.U32 R0, RZ, RZ, R16 ;  /* 0x000000ffff007224 */ /* 0x001fe400078e0010 */
[----:B------:R-:W-:Y:S01]  /*5980*/  IMAD R6, R27, R13, R8 ;  /* 0x0000000d1b067224 */ /* 0x000fe200078e0208 */
[----:B------:R-:W-:Y:S01]  /*5990*/  IABS R13, R5 ;  /* 0x00000005000d7213 */ /* 0x000fe20000000000 */
[----:B------:R-:W-:Y:S01]  /*59a0*/  @!P2 IMAD.IADD R7, R7, 0x1, -R27 ;  /* 0x000000010707a824 */ /* 0x000fe200078e0a1b */
[----:B------:R-:W-:Y:S01]  /*59b0*/  ISETP.GE.AND P2, PT, R4, RZ, PT ;  /* 0x000000ff0400720c */ /* 0x000fe20003f46270 */
[----:B------:R-:W-:-:S02]  /*59c0*/  @!P5 IMAD.MOV R3, RZ, RZ, -R3 ;  /* 0x000000ffff03d224 */ /* 0x000fc400078e0a03 */
[----:B------:R-:W-:Y:S01]  /*59d0*/  @!P1 IMAD.MOV R0, RZ, RZ, -R0 ;  /* 0x000000ffff009224 */ /* 0x000fe200078e0a00 */
[C---:B------:R-:W-:Y:S01]  /*59e0*/  ISETP.GT.U32.AND P1, PT, R27.reuse, R7, PT ;  /* 0x000000071b00720c */ /* 0x040fe20003f24070 */
[----:B------:R-:W-:Y:S01]  /*59f0*/  @!P3 IMAD.IADD R12, R12, 0x1, -R27 ;  /* 0x000000010c0cb824 */ /* 0x000fe200078e0a1b */
[----:B------:R-:W-:Y:S01]  /*5a00*/  STL [R1+0x8c], R3 ;  /* 0x00008c0301007387 */ /* 0x000fe20000100800 */
[----:B------:R-:W-:Y:S01]  /*5a10*/  VIADD R10, R28, 0x1f ;  /* 0x0000001f1c0a7836 */ /* 0x000fe20000000000 */
[----:B------:R-:W-:Y:S01]  /*5a20*/  ISETP.GT.U32.AND P3, PT, R27, R6, PT ;  /* 0x000000061b00720c */ /* 0x000fe20003f64070 */
[----:B------:R-:W-:Y:S01]  /*5a30*/  IMAD.HI.U32 R14, R23, R13, RZ ;  /* 0x0000000d170e7227 */ /* 0x000fe200078e00ff */
[----:B------:R0:W-:Y:S02]  /*5a40*/  STL [R1+0x84], R0 ;  /* 0x0000840001007387 */ /* 0x0001e40000100800 */
[----:B------:R-:W-:Y:S01]  /*5a50*/  IABS R17, R10 ;  /* 0x0000000a00117213 */ /* 0x000fe20000000000 */
[----:B------:R-:W-:-:S02]  /*5a60*/  IMAD.MOV R14, RZ, RZ, -R14 ;  /* 0x000000ffff0e7224 */ /* 0x000fc400078e0a0e */
[----:B------:R-:W-:Y:S01]  /*5a70*/  @!P4 IMAD.IADD R11, R11, 0x1, -R27 ;  /* 0x000000010b0bc824 */ /* 0x000fe200078e0a1b */
[----:B------:R-:W-:Y:S01]  /*5a80*/  ISETP.GE.AND P4, PT, R9, RZ, PT ;  /* 0x000000ff0900720c */ /* 0x000fe20003f86270 */
[----:B------:R-:W-:-:S04]  /*5a90*/  IMAD.HI.U32 R18, R23, R17, RZ ;  /* 0x0000001117127227 */ /* 0x000fc800078e00ff */
[----:B0-----:R-:W-:Y:S02]  /*5aa0*/  IMAD.MOV.U32 R0, RZ, RZ, R12 ;  /* 0x000000ffff007224 */ /* 0x001fe400078e000c */
[----:B------:R-:W-:Y:S02]  /*5ab0*/  @!P1 IMAD.IADD R7, R7, 0x1, -R27 ;  /* 0x0000000107079824 */ /* 0x000fe400078e0a1b */
[----:B------:R-:W-:Y:S01]  /*5ac0*/  @!P0 IMAD.MOV R0, RZ, RZ, -R0 ;  /* 0x000000ffff008224 */ /* 0x000fe200078e0a00 */
[----:B------:R-:W-:Y:S01]  /*5ad0*/  ISETP.GE.AND P0, PT, R2, RZ, PT ;  /* 0x000000ff0200720c */ /* 0x000fe20003f06270 */
[C---:B------:R-:W-:Y:S02]  /*5ae0*/  IMAD R2, R27.reuse, R14, R13 ;  /* 0x0000000e1b027224 */ /* 0x040fe400078e020d */
[----:B------:R-:W-:Y:S02]  /*5af0*/  IMAD.MOV R18, RZ, RZ, -R18 ;  /* 0x000000ffff127224 */ /* 0x000fe400078e0a12 */
[----:B------:R-:W-:Y:S01]  /*5b00*/  IMAD.MOV.U32 R3, RZ, RZ, R15 ;  /* 0x000000ffff037224 */ /* 0x000fe200078e000f */
[C---:B------:R-:W-:Y:S01]  /*5b10*/  ISETP.GT.U32.AND P1, PT, R27.reuse, R2, PT ;  /* 0x000000021b00720c */ /* 0x040fe20003f24070 */
[----:B------:R-:W-:-:S02]  /*5b20*/  IMAD R4, R27, R18, R17 ;  /* 0x000000121b047224 */ /* 0x000fc400078e0211 */
[----:B------:R-:W-:Y:S01]  /*5b30*/  @!P3 IMAD.IADD R6, R6, 0x1, -R27 ;  /* 0x000000010606b824 */ /* 0x000fe200078e0a1b */
[C---:B------:R-:W-:Y:S01]  /*5b40*/  ISETP.GT.U32.AND P3, PT, R27.reuse, R11, PT ;  /* 0x0000000b1b00720c */ /* 0x040fe20003f64070 */
        /* <DEDUP_REMOVED lines=8> */
[----:B------:R-:W-:Y:S01]  /*5bd0*/  @!P1 IMAD.IADD R2, R2, 0x1, -R27 ;  /* 0x0000000102029824 */ /* 0x000fe200078e0a1b */
[----:B------:R1:W-:Y:S02]  /*5be0*/  STL [R1+0x7c], R0 ;  /* 0x00007c0001007387 */ /* 0x0003e40000100800 */
[----:B------:R-:W-:Y:S01]  /*5bf0*/  IABS R18, R22 ;  /* 0x0000001600127213 */ /* 0x000fe20000000000 */
[----:B------:R-:W-:-:S04]  /*5c00*/  IMAD.HI.U32 R12, R23, R9, RZ ;  /* 0x00000009170c7227 */ /* 0x000fc800078e00ff */
[----:B0-----:R-:W-:Y:S02]  /*5c10*/  IMAD.MOV.U32 R3, RZ, RZ, R7 ;  /* 0x000000ffff037224 */ /* 0x001fe400078e0007 */
[----:B------:R-:W-:Y:S01]  /*5c20*/  @!P3 IMAD.IADD R11, R11, 0x1, -R27 ;  /* 0x000000010b0bb824 */ /* 0x000fe200078e0a1b */
[----:B------:R-:W-:Y:S01]  /*5c30*/  ISETP.GE.AND P3, PT, R10, RZ, PT ;  /* 0x000000ff0a00720c */ /* 0x000fe20003f66270 */
[----:B------:R-:W-:Y:S01]  /*5c40*/  @!P2 IMAD.MOV R3, RZ, RZ, -R3 ;  /* 0x000000ffff03a224 */ /* 0x000fe200078e0a03 */
[----:B------:R-:W-:Y:S01]  /*5c50*/  ISETP.GT.U32.AND P2, PT, R27, R2, PT ;  /* 0x000000021b00720c */ /* 0x000fe20003f44070 */
[----:B------:R-:W-:Y:S02]  /*5c60*/  IMAD.MOV R12, RZ, RZ, -R12 ;  /* 0x000000ffff0c7224 */ /* 0x000fe400078e0a0c */
[--C-:B------:R-:W-:Y:S02]  /*5c70*/  @!P6 IMAD.IADD R4, R4, 0x1, -R27.reuse ;  /* 0x000000010404e824 */ /* 0x100fe400078e0a1b */
[----:B------:R-:W-:Y:S01]  /*5c80*/  @!P5 IMAD.IADD R6, R6, 0x1, -R27 ;  /* 0x000000010606d824 */ /* 0x000fe200078e0a1b */
[----:B------:R-:W-:Y:S01]  /*5c90*/  ISETP.GE.AND P5, PT, R5, RZ, PT ;  /* 0x000000ff0500720c */ /* 0x000fe20003fa6270 */
[----:B-1----:R-:W-:Y:S01]  /*5ca0*/  IMAD.MOV.U32 R0, RZ, RZ, R11 ;  /* 0x000000ffff007224 */ /* 0x002fe200078e000b */
[C---:B------:R-:W-:Y:S01]  /*5cb0*/  ISETP.GT.U32.AND P6, PT, R27.reuse, R4, PT ;  /* 0x000000041b00720c */ /* 0x040fe20003fc4070 */
[----:B------:R-:W-:-:S02]  /*5cc0*/  IMAD R5, R27, R12, R9 ;  /* 0x0000000c1b057224 */ /* 0x000fc400078e0209 */
[----:B------:R-:W-:Y:S02]  /*5cd0*/  VIADD R9, R28, 0x1c ;  /* 0x0000001c1c097836 */ /* 0x000fe40000000000 */
[----:B------:R-:W-:Y:S01]  /*5ce0*/  @!P4 IMAD.MOV R0, RZ, RZ, -R0 ;  /* 0x000000ffff00c224 */ /* 0x000fe200078e0a00 */
[----:B------:R-:W-:Y:S01]  /*5cf0*/  ISETP.GE.AND P4, PT, R8, RZ, PT ;  /* 0x000000ff0800720c */ /* 0x000fe20003f86270 */
[----:B------:R-:W-:Y:S01]  /*5d00*/  @!P2 IMAD.IADD R2, R2, 0x1, -R27 ;  /* 0x000000010202a824 */ /* 0x000fe200078e0a1b */
[----:B------:R-:W-:Y:S01]  /*5d10*/  IABS R17, R9 ;  /* 0x0000000900117213 */ /* 0x000fe20000000000 */
[C---:B------:R-:W-:Y:S01]  /*5d20*/  VIADD R8, R28.reuse, 0x1b ;  /* 0x0000001b1c087836 */ /* 0x040fe20000000000 */
[----:B------:R-:W-:Y:S01]  /*5d30*/  ISETP.GT.U32.AND P2, PT, R27, R5, PT ;  /* 0x000000051b00720c */ /* 0x000fe20003f44070 */
[----:B------:R0:W-:Y:S01]  /*5d40*/  STL [R1+0x70], R0 ;  /* 0x0000700001007387 */ /* 0x0001e20000100800 */
[----:B------:R-:W-:Y:S01]  /*5d50*/  VIADD R7, R28, 0x1a ;  /* 0x0000001a1c077836 */ /* 0x000fe20000000000 */
[----:B------:R-:W-:Y:S01]  /*5d60*/  ISETP.GE.AND P1, PT, R9, RZ, PT ;  /* 0x000000ff0900720c */ /* 0x000fe20003f26270 */
[----:B------:R-:W-:Y:S01]  /*5d70*/  IMAD.HI.U32 R14, R23, R17, RZ ;  /* 0x00000011170e7227 */ /* 0x000fe200078e00ff */
[----:B------:R-:W-:Y:S01]  /*5d80*/  STL [R1+0x9c], R3 ;  /* 0x00009c0301007387 */ /* 0x000fe20000100800 */
[----:B------:R-:W-:-:S02]  /*5d90*/  IABS R11, R8 ;  /* 0x00000008000b7213 */ /* 0x000fc40000000000 */
[----:B------:R-:W-:Y:S01]  /*5da0*/  @!P6 IMAD.IADD R4, R4, 0x1, -R27 ;  /* 0x000000010404e824 */ /* 0x000fe200078e0a1b */
[----:B------:R-:W-:Y:S01]  /*5db0*/  ISETP.GE.AND P6, PT, R7, RZ, PT ;  /* 0x000000ff0700720c */ /* 0x000fe20003fc6270 */
[----:B------:R-:W-:Y:S02]  /*5dc0*/  IMAD.MOV R14, RZ, RZ, -R14 ;  /* 0x000000ffff0e7224 */ /* 0x000fe400078e0a0e */
[----:B0-----:R-:W-:Y:S01]  /*5dd0*/  IMAD.MOV.U32 R0, RZ, RZ, R6 ;  /* 0x000000ffff007224 */ /* 0x001fe200078e0006 */
[----:B------:R-:W-:Y:S01]  /*5de0*/  IABS R6, R7 ;  /* 0x0000000700067213 */ /* 0x000fe20000000000 */
[----:B------:R-:W-:Y:S02]  /*5df0*/  IMAD R17, R27, R14, R17 ;  /* 0x0000000e1b117224 */ /* 0x000fe400078e0211 */
[----:B------:R-:W-:Y:S01]  /*5e00*/  @!P0 IMAD.MOV R0, RZ, RZ, -R0 ;  /* 0x000000ffff008224 */ /* 0x000fe200078e0a00 */
[----:B------:R-:W-:Y:S01]  /*5e10*/  ISETP.GE.AND P0, PT, R8, RZ, PT ;  /* 0x000000ff0800720c */ /* 0x000fe20003f06270 */
[----:B------:R-:W-:Y:S01]  /*5e20*/  @!P2 IMAD.IADD R5, R5, 0x1, -R27 ;  /* 0x000000010505a824 */ /* 0x000fe200078e0a1b */
[----:B------:R-:W-:Y:S01]  /*5e30*/  ISETP.GT.U32.AND P2, PT, R27, R17, PT ;  /* 0x000000111b00720c */ /* 0x000fe20003f44070 */
[----:B------:R-:W-:Y:S01]  /*5e40*/  VIADD R10, R28, 0x19 ;  /* 0x000000191c0a7836 */ /* 0x000fe20000000000 */
[----:B------:R0:W-:Y:S01]  /*5e50*/  STL [R1+0xa0], R0 ;  /* 0x0000a00001007387 */ /* 0x0001e20000100800 */
[----:B------:R-:W-:-:S03]  /*5e60*/  IMAD.HI.U32 R13, R23, R11, RZ ;  /* 0x0000000b170d7227 */ /* 0x000fc600078e00ff */
[----:B------:R-:W-:Y:S01]  /*5e70*/  IABS R7, R10 ;  /* 0x0000000a00077213 */ /* 0x000fe20000000000 */
[----:B------:R-:W-:-:S04]  /*5e80*/  IMAD.HI.U32 R8, R23, R6, RZ ;  /* 0x0000000617087227 */ /* 0x000fc800078e00ff */
[----:B------:R-:W-:Y:S02]  /*5e90*/  IMAD.MOV R13, RZ, RZ, -R13 ;  /* 0x000000ffff0d7224 */ /* 0x000fe400078e0a0d */
[----:B0-----:R-:W-:Y:S02]  /*5ea0*/  IMAD.MOV.U32 R0, RZ, RZ, R4 ;  /* 0x000000ffff007224 */ /* 0x001fe400078e0004 */
[----:B------:R-:W-:Y:S02]  /*5eb0*/  IMAD.MOV R8, RZ, RZ, -R8 ;  /* 0x000000ffff087224 */ /* 0x000fe400078e0a08 */
[----:B------:R-:W-:Y:S01]  /*5ec0*/  @!P3 IMAD.MOV R0, RZ, RZ, -R0 ;  /* 0x000000ffff00b224 */ /* 0x000fe200078e0a00 */
[C---:B------:R-:W-:Y:S01]  /*5ed0*/  ISETP.GT.U32.AND P3, PT, R27.reuse, R5, PT ;  /* 0x000000051b00720c */ /* 0x040fe20003f64070 */
[C---:B------:R-:W-:Y:S02]  /*5ee0*/  IMAD R11, R27.reuse, R13, R11 ;  /* 0x0000000d1b0b7224 */ /* 0x040fe400078e020b */
[----:B------:R-:W-:Y:S01]  /*5ef0*/  IMAD R6, R27, R8, R6 ;  /* 0x000000081b067224 */ /* 0x000fe200078e0206 */
[----:B------:R0:W-:Y:S01]  /*5f00*/  STL [R1+0x34], R0 ;  /* 0x0000340001007387 */ /* 0x0001e20000100800 */
[----:B------:R-:W-:-:S04]  /*5f10*/  IMAD.HI.U32 R8, R23, R7, RZ ;  /* 0x0000000717087227 */ /* 0x000fc800078e00ff */
[C---:B------:R-:W-:Y:S02]  /*5f20*/  VIADD R12, R28.reuse, 0x18 ;  /* 0x000000181c0c7836 */ /* 0x040fe40000000000 */
[----:B------:R-:W-:Y:S02]  /*5f30*/  IMAD.MOV R8, RZ, RZ, -R8 ;  /* 0x000000ffff087224 */ /* 0x000fe400078e0a08 */
[--C-:B------:R-:W-:Y:S01]  /*5f40*/  @!P3 IMAD.IADD R5, R5, 0x1, -R27.reuse ;  /* 0x000000010505b824 */ /* 0x100fe200078e0a1b */
[----:B------:R-:W-:Y:S01]  /*5f50*/  IABS R9, R12 ;  /* 0x0000000c00097213 */ /* 0x000fe20000000000 */
[----:B0-----:R-:W-:Y:S01]  /*5f60*/  IMAD.MOV.U32 R0, RZ, RZ, R2 ;  /* 0x000000ffff007224 */ /* 0x001fe200078e0002 */
[----:B------:R-:W-:Y:S01]  /*5f70*/  ISETP.GT.U32.AND P3, PT, R27, R6, PT ;  /* 0x000000061b00720c */ /* 0x000fe20003f64070 */
[----:B------:R-:W-:Y:S02]  /*5f80*/  @!P2 IMAD.IADD R17, R17, 0x1, -R27 ;  /* 0x000000011111a824 */ /* 0x000fe400078e0a1b */
[----:B------:R-:W-:Y:S01]  /*5f90*/  @!P5 IMAD.MOV R0, RZ, RZ, -R0 ;  /* 0x000000ffff00d224 */ /* 0x000fe200078e0a00 */
[C---:B------:R-:W-:Y:S01]  /*5fa0*/  ISETP.GT.U32.AND P5, PT, R27.reuse, R11, PT ;  /* 0x0000000b1b00720c */ /* 0x040fe20003fa4070 */
[C---:B------:R-:W-:Y:S01]  /*5fb0*/  IMAD R7, R27.reuse, R8, R7 ;  /* 0x000000081b077224 */ /* 0x040fe200078e0207 */
[----:B------:R-:W-:Y:S01]  /*5fc0*/  ISETP.GT.U32.AND P2, PT, R27, R17, PT ;  /* 0x000000111b00720c */ /* 0x000fe20003f44070 */
[----:B------:R-:W-:Y:S01]  /*5fd0*/  VIADD R13, R28, 0x17 ;  /* 0x000000171c0d7836 */ /* 0x000fe20000000000 */
[----:B------:R0:W-:Y:S01]  /*5fe0*/  STL [R1+0x30], R0 ;  /* 0x0000300001007387 */ /* 0x0001e20000100800 */
[----:B------:R-:W-:-:S03]  /*5ff0*/  IMAD.HI.U32 R4, R23, R9, RZ ;  /* 0x0000000917047227 */ /* 0x000fc600078e00ff */
[----:B------:R-:W-:Y:S01]  /*6000*/  IABS R2, R13 ;  /* 0x0000000d00027213 */ /* 0x000fe20000000000 */
[----:B------:R-:W-:Y:S02]  /*6010*/  IMAD.MOV R4, RZ, RZ, -R4 ;  /* 0x000000ffff047224 */ /* 0x000fe400078e0a04 */
[C---:B------:R-:W-:Y:S02]  /*6020*/  VIADD R8, R28.reuse, 0x15 ;  /* 0x000000151c087836 */ /* 0x040fe40000000000 */
[----:B------:R-:W-:Y:S02]  /*6030*/  @!P5 IMAD.IADD R11, R11, 0x1, -R27 ;  /* 0x000000010b0bd824 */ /* 0x000fe400078e0a1b */
[----:B0-----:R-:W-:Y:S01]  /*6040*/  IMAD.MOV.U32 R0, RZ, RZ, R5 ;  /* 0x000000ffff007224 */ /* 0x001fe200078e0005 */
[----:B------:R-:W-:Y:S01]  /*6050*/  IABS R5, R8 ;  /* 0x0000000800057213 */ /* 0x000fe20000000000 */
[C---:B------:R-:W-:Y:S01]  /*6060*/  IMAD R9, R27.reuse, R4, R9 ;  /* 0x000000041b097224 */ /* 0x040fe200078e0209 */
[C---:B------:R-:W-:Y:S01]  /*6070*/  ISETP.GT.U32.AND P5, PT, R27.reuse, R11, PT ;  /* 0x0000000b1b00720c */ /* 0x040fe20003fa4070 */
[----:B------:R-:W-:Y:S01]  /*6080*/  @!P4 IMAD.MOV R0, RZ, RZ, -R0 ;  /* 0x000000ffff00c224 */ /* 0x000fe200078e0a00 */
[----:B------:R-:W-:Y:S01]  /*6090*/  ISETP.GT.U32.AND P4, PT, R27, R7, PT ;  /* 0x000000071b00720c */ /* 0x000fe20003f84070 */
[----:B------:R-:W-:-:S02]  /*60a0*/  VIADD R4, R28, 0x16 ;  /* 0x000000161c047836 */ /* 0x000fc40000000000 */
[----:B------:R-:W-:Y:S01]  /*60b0*/  IMAD.HI.U32 R15, R23, R2, RZ ;  /* 0x00000002170f7227 */ /* 0x000fe200078e00ff */
[----:B------:R0:W-:Y:S02]  /*60c0*/  STL [R1+0x28], R0 ;  /* 0x0000280001007387 */ /* 0x0001e40000100800 */
[----:B------:R-:W-:Y:S01]  /*60d0*/  IABS R14, R4 ;  /* 0x00000004000e7213 */ /* 0x000fe20000000000 */
[----:B------:R-:W-:Y:S01]  /*60e0*/  @!P2 IMAD.IADD R17, R17, 0x1, -R27 ;  /* 0x000000011111a824 */ /* 0x000fe200078e0a1b */
[----:B------:R-:W-:Y:S01]  /*60f0*/  ISETP.GT.U32.AND P2, PT, R27, R9, PT ;  /* 0x000000091b00720c */ /* 0x000fe20003f44070 */
[----:B------:R-:W-:Y:S02]  /*6100*/  IMAD.MOV R15, RZ, RZ, -R15 ;  /* 0x000000ffff0f7224 */ /* 0x000fe400078e0a0f */
[--C-:B------:R-:W-:Y:S02]  /*6110*/  @!P3 IMAD.IADD R6, R6, 0x1, -R27.reuse ;  /* 0x000000010606b824 */ /* 0x100fe400078e0a1b */
[----:B------:R-:W-:Y:S01]  /*6120*/  @!P4 IMAD.IADD R7, R7, 0x1, -R27 ;  /* 0x000000010707c824 */ /* 0x000fe200078e0a1b */
[----:B------:R-:W-:Y:S01]  /*6130*/  ISETP.GE.AND P4, PT, R10, RZ, PT ;  /* 0x000000ff0a00720c */ /* 0x000fe20003f86270 */
[----:B0-----:R-:W-:Y:S01]  /*6140*/  IMAD.MOV.U32 R0, RZ, RZ, R17 ;  /* 0x000000ffff007224 */ /* 0x001fe200078e0011 */
[C---:B------:R-:W-:Y:S01]  /*6150*/  ISETP.GT.U32.AND P3, PT, R27.reuse, R6, PT ;  /* 0x000000061b00720c */ /* 0x040fe20003f64070 */
[----:B------:R-:W-:-:S02]  /*6160*/  IMAD R2, R27, R15, R2 ;  /* 0x0000000f1b027224 */ /* 0x000fc400078e0202 */
[----:B------:R-:W-:Y:S01]  /*6170*/  @!P1 IMAD.MOV R0, RZ, RZ, -R0 ;  /* 0x000000ffff009224 */ /* 0x000fe200078e0a00 */
[----:B------:R-:W-:Y:S01]  /*6180*/  ISETP.GT.U32.AND P1, PT, R27, R7, PT ;  /* 0x000000071b00720c */ /* 0x000fe20003f24070 */
[----:B------:R-:W-:-:S03]  /*6190*/  IMAD.HI.U32 R15, R23, R14, RZ ;  /* 0x0000000e170f7227 */ /* 0x000fc600078e00ff */
[----:B------:R0:W-:Y:S01]  /*61a0*/  STL [R1+0x24], R0 ;  /* 0x0000240001007387 */ /* 0x0001e20000100800 */
[----:B------:R-:W-:Y:S01]  /*61b0*/  @!P5 IMAD.IADD R11, R11, 0x1, -R27 ;  /* 0x000000010b0bd824 */ /* 0x000fe200078e0a1b */
[----:B------:R-:W-:Y:S01]  /*61c0*/  ISETP.GT.U32.AND P5, PT, R27, R2, PT ;  /* 0x000000021b00720c */ /* 0x000fe20003fa4070 */
[----:B------:R-:W-:-:S04]  /*61d0*/  IMAD.HI.U32 R16, R23, R5, RZ ;  /* 0x0000000517107227 */ /* 0x000fc800078e00ff */
[----:B------:R-:W-:Y:S02]  /*61e0*/  IMAD.MOV R15, RZ, RZ, -R15 ;  /* 0x000000ffff0f7224 */ /* 0x000fe400078e0a0f */
[----:B------:R-:W-:Y:S02]  /*61f0*/  IMAD.MOV R16, RZ, RZ, -R16 ;  /* 0x000000ffff107224 */ /* 0x000fe400078e0a10 */
[----:B------:R-:W-:Y:S02]  /*6200*/  IMAD R10, R27, R15, R14 ;  /* 0x0000000f1b0a7224 */ /* 0x000fe400078e020e */
[----:B------:R-:W-:Y:S01]  /*6210*/  @!P2 IMAD.IADD R9, R9, 0x1, -R27 ;  /* 0x000000010909a824 */ /* 0x000fe200078e0a1b */
[----:B------:R-:W-:Y:S01]  /*6220*/  ISETP.GE.AND P2, PT, R13, RZ, PT ;  /* 0x000000ff0d00720c */ /* 0x000fe20003f46270 */
[----:B------:R-:W-:Y:S02]  /*6230*/  IMAD R5, R27, R16, R5 ;  /* 0x000000101b057224 */ /* 0x000fe400078e0205 */
[--C-:B------:R-:W-:Y:S01]  /*6240*/  @!P1 IMAD.IADD R7, R7, 0x1, -R27.reuse ;  /* 0x0000000107079824 */ /* 0x100fe200078e0a1b */
[C---:B------:R-:W-:Y:S01]  /*6250*/  ISETP.GT.U32.AND P1, PT, R27.reuse, R10, PT ;  /* 0x0000000a1b00720c */ /* 0x040fe20003f24070 */
[----:B------:R-:W-:Y:S01]  /*6260*/  @!P5 IMAD.IADD R2, R2, 0x1, -R27 ;  /* 0x000000010202d824 */ /* 0x000fe200078e0a1b */
[C---:B------:R-:W-:Y:S01]  /*6270*/  ISETP.GT.U32.AND P5, PT, R27.reuse, R9, PT ;  /* 0x000000091b00720c */ /* 0x040fe20003fa4070 */
[----:B------:R-:W-:Y:S01]  /*6280*/  @!P4 IMAD.MOV R7, RZ, RZ, -R7 ;  /* 0x000000ffff07c224 */ /* 0x000fe200078e0a07 */
[----:B------:R-:W-:Y:S01]  /*6290*/  ISETP.GT.U32.AND P4, PT, R27, R5, PT ;  /* 0x000000051b00720c */ /* 0x000fe20003f84070 */
[----:B------:R-:W-:Y:S01]  /*62a0*/  @!P3 IMAD.IADD R6, R6, 0x1, -R27 ;  /* 0x000000010606b824 */ /* 0x000fe200078e0a1b */
[----:B------:R-:W-:Y:S01]  /*62b0*/  ISETP.GE.AND P3, PT, R12, RZ, PT ;  /* 0x000000ff0c00720c */ /* 0x000fe20003f66270 */
[----:B------:R-:W-:-:S02]  /*62c0*/  VIADD R12, R28, 0x14 ;  /* 0x000000141c0c7836 */ /* 0x000fc40000000000 */
[----:B0-----:R-:W-:Y:S02]  /*62d0*/  IMAD.MOV.U32 R0, RZ, RZ, R11 ;  /* 0x000000ffff007224 */ /* 0x001fe400078e000b */
[----:B------:R-:W-:Y:S01]  /*62e0*/  VIADD R11, R28, 0x13 ;  /* 0x000000131c0b7836 */ /* 0x000fe20000000000 */
[----:B------:R-:W-:Y:S01]  /*62f0*/  IABS R13, R12 ;  /* 0x0000000c000d7213 */ /* 0x000fe20000000000 */
[--C-:B------:R-:W-:Y:S02]  /*6300*/  @!P1 IMAD.IADD R10, R10, 0x1, -R27.reuse ;  /* 0x000000010a0a9824 */ /* 0x100fe400078e0a1b */
[--C-:B------:R-:W-:Y:S01]  /*6310*/  @!P5 IMAD.IADD R9, R9, 0x1, -R27.reuse ;  /* 0x000000010909d824 */ /* 0x100fe200078e0a1b */
[----:B------:R-:W-:Y:S01]  /*6320*/  ISETP.GE.AND P5, PT, R8, RZ, PT ;  /* 0x000000ff0800720c */ /* 0x000fe20003fa6270 */
[----:B------:R-:W-:Y:S01]  /*6330*/  @!P4 IMAD.IADD R5, R5, 0x1, -R27 ;  /* 0x000000010505c824 */ /* 0x000fe200078e0a1b */
[----:B------:R-:W-:Y:S01]  /*6340*/  ISETP.GT.U32.AND P4, PT, R27, R10, PT ;  /* 0x0000000a1b00720c */ /* 0x000fe20003f84070 */
[----:B------:R-:W-:Y:S01]  /*6350*/  IMAD.HI.U32 R8, R23, R13, RZ ;  /* 0x0000000d17087227 */ /* 0x000fe200078e00ff */
[----:B------:R-:W-:-:S03]  /*6360*/  ISETP.GE.AND P1, PT, R11, RZ, PT ;  /* 0x000000ff0b00720c */ /* 0x000fc60003f26270 */
[----:B------:R-:W-:Y:S01]  /*6370*/  @!P0 IMAD.MOV R0, RZ, RZ, -R0 ;  /* 0x000000ffff008224 */ /* 0x000fe200078e0a00 */
[C---:B------:R-:W-:Y:S01]  /*6380*/  ISETP.GT.U32.AND P0, PT, R27.reuse, R2, PT ;  /* 0x000000021b00720c */ /* 0x040fe20003f04070 */
[----:B------:R-:W-:Y:S02]  /*6390*/  IMAD.MOV R8, RZ, RZ, -R8 ;  /* 0x000000ffff087224 */ /* 0x000fe400078e0a08 */
[----:B------:R-:W-:Y:S01]  /*63a0*/  @!P3 IMAD.MOV R9, RZ, RZ, -R9 ;  /* 0x000000ffff09b224 */ /* 0x000fe200078e0a09 */
[C---:B------:R-:W-:Y:S01]  /*63b0*/  ISETP.GT.U32.AND P3, PT, R27.reuse, R5, PT ;  /* 0x000000051b00720c */ /* 0x040fe20003f64070 */
[C---:B------:R-:W-:Y:S01]  /*63c0*/  IMAD R8, R27.reuse, R8, R13 ;  /* 0x000000081b087224 */ /* 0x040fe200078e020d */
[----:B------:R0:W-:Y:S01]  /*63d0*/  STL [R1+0x20], R0 ;  /* 0x0000200001007387 */ /* 0x0001e20000100800 */
[--C-:B------:R-:W-:Y:S02]  /*63e0*/  @!P4 IMAD.IADD R10, R10, 0x1, -R27.reuse ;  /* 0x000000010a0ac824 */ /* 0x100fe400078e0a1b */
[----:B------:R-:W-:Y:S01]  /*63f0*/  @!P6 IMAD.MOV R6, RZ, RZ, -R6 ;  /* 0x000000ffff06e224 */ /* 0x000fe200078e0a06 */
[----:B------:R-:W-:Y:S01]  /*6400*/  ISETP.GT.U32.AND P4, PT, R27, R8, PT ;  /* 0x000000081b00720c */ /* 0x000fe20003f84070 */
[----:B------:R-:W-:Y:S01]  /*6410*/  VIADD R13, R28, 0x12 ;  /* 0x000000121c0d7836 */ /* 0x000fe20000000000 */
[----:B------:R-:W-:Y:S01]  /*6420*/  ISETP.GE.AND P6, PT, R4, RZ, PT ;  /* 0x000000ff0400720c */ /* 0x000fe20003fc6270 */
[----:B------:R-:W-:Y:S01]  /*6430*/  @!P0 IMAD.IADD R2, R2, 0x1, -R27 ;  /* 0x0000000102028824 */ /* 0x000fe200078e0a1b */
[----:B------:R-:W-:Y:S01]  /*6440*/  IABS R4, R11 ;  /* 0x0000000b00047213 */ /* 0x000fe20000000000 */
[----:B------:R-:W-:Y:S01]  /*6450*/  STL [R1+0x89c], R6 ;  /* 0x00089c0601007387 */ /* 0x000fe20000100800 */
[----:B------:R-:W-:Y:S01]  /*6460*/  ISETP.GE.AND P0, PT, R12, RZ, PT ;  /* 0x000000ff0c00720c */ /* 0x000fe20003f06270 */
[----:B0-----:R-:W-:-:S02]  /*6470*/  IMAD.MOV.U32 R0, RZ, RZ, R2 ;  /* 0x000000ffff007224 */ /* 0x001fc400078e0002 */
[----:B------:R-:W-:Y:S01]  /*6480*/  IMAD.HI.U32 R12, R23, R4, RZ ;  /* 0x00000004170c7227 */ /* 0x000fe200078e00ff */
[----:B------:R-:W-:Y:S03]  /*6490*/  STL [R1+0x8a0], R7 ;  /* 0x0008a00701007387 */ /* 0x000fe60000100800 */
[----:B------:R-:W-:Y:S01]  /*64a0*/  @!P2 IMAD.MOV R0, RZ, RZ, -R0 ;  /* 0x000000ffff00a224 */ /* 0x000fe200078e0a00 */
[----:B------:R-:W-:Y:S01]  /*64b0*/  ISETP.GE.AND P2, PT, R13, RZ, PT ;  /* 0x000000ff0d00720c */ /* 0x000fe20003f46270 */
[--C-:B------:R-:W-:Y:S01]  /*64c0*/  @!P4 IMAD.IADD R8, R8, 0x1, -R27.reuse ;  /* 0x000000010808c824 */ /* 0x100fe200078e0a1b */
[----:B------:R-:W-:Y:S01]  /*64d0*/  IABS R13, R13 ;  /* 0x0000000d000d7213 */ /* 0x000fe20000000000 */
[----:B------:R-:W-:Y:S01]  /*64e0*/  IMAD.MOV R12, RZ, RZ, -R12 ;  /* 0x000000ffff0c7224 */ /* 0x000fe200078e0a0c */
[----:B------:R-:W-:Y:S01]  /*64f0*/  STL [R1+0x8a4], R9 ;  /* 0x0008a40901007387 */ /* 0x000fe20000100800 */
[----:B------:R-:W-:Y:S01]  /*6500*/  @!P3 IMAD.IADD R5, R5, 0x1, -R27 ;  /* 0x000000010505b824 */ /* 0x000fe200078e0a1b */
[----:B------:R-:W-:Y:S01]  /*6510*/  ISETP.GT.U32.AND P4, PT, R27, R8, PT ;  /* 0x000000081b00720c */ /* 0x000fe20003f84070 */
[----:B------:R-:W-:Y:S01]  /*6520*/  IMAD.MOV.U32 R3, RZ, RZ, R10 ;  /* 0x000000ffff037224 */ /* 0x000fe200078e000a */
[----:B------:R0:W-:Y:S01]  /*6530*/  STL [R1+0x64], R0 ;  /* 0x0000640001007387 */ /* 0x0001e20000100800 */
[----:B------:R-:W-:-:S04]  /*6540*/  IMAD.HI.U32 R10, R23, R13, RZ ;  /* 0x0000000d170a7227 */ /* 0x000fc800078e00ff */
[C---:B------:R-:W-:Y:S02]  /*6550*/  IMAD R11, R27.reuse, R12, R4 ;  /* 0x0000000c1b0b7224 */ /* 0x040fe400078e0204 */
[----:B------:R-:W-:Y:S02]  /*6560*/  IMAD.MOV R10, RZ, RZ, -R10 ;  /* 0x000000ffff0a7224 */ /* 0x000fe400078e0a0a */
[----:B------:R-:W-:Y:S02]  /*6570*/  VIADD R14, R28, 0x11 ;  /* 0x000000111c0e7836 */ /* 0x000fe40000000000 */
[----:B0-----:R-:W-:Y:S02]  /*6580*/  IMAD.MOV.U32 R0, RZ, RZ, R5 ;  /* 0x000000ffff007224 */ /* 0x001fe400078e0005 */
[C---:B------:R-:W-:Y:S01]  /*6590*/  IMAD R13, R27.reuse, R10, R13 ;  /* 0x0000000a1b0d7224 */ /* 0x040fe200078e020d */
[----:B------:R-:W-:Y:S01]  /*65a0*/  ISETP.GE.AND P3, PT, R14, RZ, PT ;  /* 0x000000ff0e00720c */ /* 0x000fe20003f66270 */
[----:B------:R-:W-:Y:S01]  /*65b0*/  @!P5 IMAD.MOV R0, RZ, RZ, -R0 ;  /* 0x000000ffff00d224 */ /* 0x000fe200078e0a00 */
[C---:B------:R-:W-:Y:S01]  /*65c0*/  ISETP.GT.U32.AND P5, PT, R27.reuse, R11, PT ;  /* 0x0000000b1b00720c */ /* 0x040fe20003fa4070 */
[----:B------:R-:W-:Y:S01]  /*65d0*/  @!P4 IMAD.IADD R8, R8, 0x1, -R27 ;  /* 0x000000010808c824 */ /* 0x000fe200078e0a1b */
[----:B------:R-:W-:Y:S01]  /*65e0*/  ISETP.GT.U32.AND P4, PT, R27, R13, PT ;  /* 0x0000000d1b00720c */ /* 0x000fe20003f84070 */
[----:B------:R-:W-:Y:S01]  /*65f0*/  VIADD R15, R28, 0x10 ;  /* 0x000000101c0f7836 */ /* 0x000fe20000000000 */
[----:B------:R-:W-:Y:S01]  /*6600*/  IABS R14, R14 ;  /* 0x0000000e000e7213 */ /* 0x000fe20000000000 */
[----:B------:R-:W-:-:S02]  /*6610*/  @!P6 IMAD.MOV R3, RZ, RZ, -R3 ;  /* 0x000000ffff03e224 */ /* 0x000fc400078e0a03 */
[C---:B------:R-:W-:Y:S01]  /*6620*/  VIADD R4, R28.reuse, 0xf ;  /* 0x0000000f1c047836 */ /* 0x040fe20000000000 */
[----:B------:R-:W-:Y:S01]  /*6630*/  ISETP.GE.AND P6, PT, R15, RZ, PT ;  /* 0x000000ff0f00720c */ /* 0x000fe20003fc6270 */
[----:B------:R-:W-:Y:S01]  /*6640*/  VIADD R2, R28, 0xe ;  /* 0x0000000e1c027836 */ /* 0x000fe20000000000 */
[----:B------:R-:W-:Y:S01]  /*6650*/  IABS R15, R15 ;  /* 0x0000000f000f7213 */ /* 0x000fe20000000000 */
[----:B------:R-:W-:Y:S01]  /*6660*/  IMAD.HI.U32 R5, R23, R14, RZ ;  /* 0x0000000e17057227 */ /* 0x000fe200078e00ff */
[----:B------:R-:W-:Y:S01]  /*6670*/  IABS R16, R4 ;  /* 0x0000000400107213 */ /* 0x000fe20000000000 */
[----:B------:R-:W-:Y:S01]  /*6680*/  STL [R1+0x68], R3 ;  /* 0x0000680301007387 */ /* 0x000fe20000100800 */
[----:B------:R-:W-:Y:S01]  /*6690*/  IABS R17, R2 ;  /* 0x0000000200117213 */ /* 0x000fe20000000000 */
[--C-:B------:R-:W-:Y:S02]  /*66a0*/  @!P5 IMAD.IADD R11, R11, 0x1, -R27.reuse ;  /* 0x000000010b0bd824 */ /* 0x100fe400078e0a1b */
[----:B------:R-:W-:Y:S01]  /*66b0*/  IMAD.HI.U32 R10, R23, R15, RZ ;  /* 0x0000000f170a7227 */ /* 0x000fe200078e00ff */
[----:B------:R0:W-:Y:S02]  /*66c0*/  STL [R1+0x6c], R0 ;  /* 0x00006c0001007387 */ /* 0x0001e40000100800 */
[----:B------:R-:W-:Y:S01]  /*66d0*/  ISETP.GT.U32.AND P5, PT, R27, R11, PT ;  /* 0x0000000b1b00720c */ /* 0x000fe20003fa4070 */
[----:B------:R-:W-:-:S02]  /*66e0*/  @!P4 IMAD.IADD R13, R13, 0x1, -R27 ;  /* 0x000000010d0dc824 */ /* 0x000fc400078e0a1b */
[----:B------:R-:W-:Y:S02]  /*66f0*/  IMAD.MOV R5, RZ, RZ, -R5 ;  /* 0x000000ffff057224 */ /* 0x000fe400078e0a05 */
[----:B------:R-:W-:Y:S01]  /*6700*/  IMAD.MOV R10, RZ, RZ, -R10 ;  /* 0x000000ffff0a7224 */ /* 0x000fe200078e0a0a */
[C---:B------:R-:W-:Y:S01]  /*6710*/  ISETP.GT.U32.AND P4, PT, R27.reuse, R13, PT ;  /* 0x0000000d1b00720c */ /* 0x040fe20003f84070 */
[----:B------:R-:W-:Y:S02]  /*6720*/  IMAD R14, R27, R5, R14 ;  /* 0x000000051b0e7224 */ /* 0x000fe400078e020e */
[----:B------:R-:W-:-:S04]  /*6730*/  IMAD.HI.U32 R12, R23, R16, RZ ;  /* 0x00000010170c7227 */ /* 0x000fc800078e00ff */
[----:B------:R-:W-:-:S04]  /*6740*/  IMAD.HI.U32 R5, R23, R17, RZ ;  /* 0x0000001117057227 */ /* 0x000fc800078e00ff */
[----:B------:R-:W-:Y:S02]  /*6750*/  IMAD R15, R27, R10, R15 ;  /* 0x0000000a1b0f7224 */ /* 0x000fe400078e020f */
[----:B0-----:R-:W-:Y:S02]  /*6760*/  IMAD.MOV.U32 R0, RZ, RZ, R8 ;  /* 0x000000ffff007224 */ /* 0x001fe400078e0008 */
[----:B------:R-:W-:Y:S02]  /*6770*/  IMAD.MOV R8, RZ, RZ, -R12 ;  /* 0x000000ffff087224 */ /* 0x000fe400078e0a0c */
[----:B------:R-:W-:Y:S02]  /*6780*/  IMAD.MOV R5, RZ, RZ, -R5 ;  /* 0x000000ffff057224 */ /* 0x000fe400078e0a05 */
[----:B------:R-:W-:Y:S01]  /*6790*/  @!P5 IMAD.IADD R11, R11, 0x1, -R27 ;  /* 0x000000010b0bd824 */ /* 0x000fe200078e0a1b */
[----:B------:R-:W-:Y:S01]  /*67a0*/  ISETP.GT.U32.AND P5, PT, R27, R15, PT ;  /* 0x0000000f1b00720c */ /* 0x000fe20003fa4070 */
[----:B------:R-:W-:-:S02]  /*67b0*/  VIADD R6, R28, 0xb ;  /* 0x0000000b1c067836 */ /* 0x000fc40000000000 */
[C---:B------:R-:W-:Y:S02]  /*67c0*/  IMAD R16, R27.reuse, R8, R16 ;  /* 0x000000081b107224 */ /* 0x040fe400078e0210 */
[----:B------:R-:W-:Y:S01]  /*67d0*/  IMAD R17, R27, R5, R17 ;  /* 0x000000051b117224 */ /* 0x000fe200078e0211 */
[----:B------:R-:W-:Y:S01]  /*67e0*/  IABS R5, R6 ;  /* 0x0000000600057213 */ /* 0x000fe20000000000 */
[----:B------:R-:W-:Y:S02]  /*67f0*/  VIADD R7, R28, 0xc ;  /* 0x0000000c1c077836 */ /* 0x000fe40000000000 */
[----:B------:R-:W-:Y:S01]  /*6800*/  @!P4 IMAD.IADD R13, R13, 0x1, -R27 ;  /* 0x000000010d0dc824 */ /* 0x000fe200078e0a1b */
[----:B------:R-:W-:Y:S01]  /*6810*/  ISETP.GT.U32.AND P4, PT, R27, R16, PT ;  /* 0x000000101b00720c */ /* 0x000fe20003f84070 */
[----:B------:R-:W-:Y:S01]  /*6820*/  IMAD.HI.U32 R12, R23, R5, RZ ;  /* 0x00000005170c7227 */ /* 0x000fe200078e00ff */
[----:B------:R-:W-:-:S03]  /*6830*/  IABS R19, R7 ;  /* 0x0000000700137213 */ /* 0x000fc60000000000 */
[----:B------:R-:W-:Y:S02]  /*6840*/  @!P5 IMAD.IADD R15, R15, 0x1, -R27 ;  /* 0x000000010f0fd824 */ /* 0x000fe400078e0a1b */
[----:B------:R-:W-:Y:S02]  /*6850*/  IMAD.MOV R12, RZ, RZ, -R12 ;  /* 0x000000ffff0c7224 */ /* 0x000fe400078e0a0c */
[----:B------:R-:W-:Y:S01]  /*6860*/  IMAD.HI.U32 R21, R23, R19, RZ ;  /* 0x0000001317157227 */ /* 0x000fe200078e00ff */
[----:B------:R-:W-:-:S03]  /*6870*/  ISETP.GT.U32.AND P5, PT, R27, R15, PT ;  /* 0x0000000f1b00720c */ /* 0x000fc60003fa4070 */
[C---:B------:R-:W-:Y:S01]  /*6880*/  IMAD R5, R27.reuse, R12, R5 ;  /* 0x0000000c1b057224 */ /* 0x040fe200078e0205 */
[----:B------:R-:W-:Y:S01]  /*6890*/  IABS R12, R20 ;  /* 0x00000014000c7213 */ /* 0x000fe20000000000 */
[----:B------:R-:W-:Y:S02]  /*68a0*/  IMAD.MOV R21, RZ, RZ, -R21 ;  /* 0x000000ffff157224 */ /* 0x000fe400078e0a15 */
[----:B------:R-:W-:Y:S01]  /*68b0*/  @!P0 IMAD.MOV R0, RZ, RZ, -R0 ;  /* 0x000000ffff008224 */ /* 0x000fe200078e0a00 */
[C---:B------:R-:W-:Y:S01]  /*68c0*/  ISETP.GT.U32.AND P0, PT, R27.reuse, R14, PT ;  /* 0x0000000e1b00720c */ /* 0x040fe20003f04070 */
[----:B------:R-:W-:Y:S01]  /*68d0*/  @!P4 IMAD.IADD R16, R16, 0x1, -R27 ;  /* 0x000000011010c824 */ /* 0x000fe200078e0a1b */
[----:B------:R-:W-:Y:S01]  /*68e0*/  ISETP.GE.AND P4, PT, R4, RZ, PT ;  /* 0x000000ff0400720c */ /* 0x000fe20003f86270 */
[----:B------:R-:W-:Y:S01]  /*68f0*/  IMAD R4, R27, R21, R19 ;  /* 0x000000151b047224 */ /* 0x000fe200078e0213 */
[----:B------:R0:W-:Y:S01]  /*6900*/  STL [R1+0x8a8], R0 ;  /* 0x0008a80001007387 */ /* 0x0001e20000100800 */
[----:B------:R-:W-:-:S03]  /*6910*/  IMAD.HI.U32 R21, R23, R12, RZ ;  /* 0x0000000c17157227 */ /* 0x000fc600078e00ff */
[----:B------:R1:W-:Y:S01]  /*6920*/  STL [R1+0x60], R7 ;  /* 0x0000600701007387 */ /* 0x0003e20000100800 */
[----:B------:R-:W-:Y:S02]  /*6930*/  IMAD.MOV R21, RZ, RZ, -R21 ;  /* 0x000000ffff157224 */ /* 0x000fe400078e0a15 */
[C---:B------:R-:W-:Y:S01]  /*6940*/  VIADD R3, R28.reuse, 0xa ;  /* 0x0000000a1c037836 */ /* 0x040fe20000000000 */
[----:B------:R2:W-:Y:S01]  /*6950*/  STL [R1+0x5c], R6 ;  /* 0x00005c0601007387 */ /* 0x0005e20000100800 */
[----:B------:R-:W-:Y:S02]  /*6960*/  @!P5 IMAD.IADD R15, R15, 0x1, -R27 ;  /* 0x000000010f0fd824 */ /* 0x000fe400078e0a1b */
[----:B------:R-:W-:Y:S01]  /*6970*/  IMAD R12, R27, R21, R12 ;  /* 0x000000151b0c7224 */ /* 0x000fe200078e020c */
[----:B------:R-:W-:Y:S01]  /*6980*/  STL [R1+0x58], R3 ;  /* 0x0000580301007387 */ /* 0x000fe20000100800 */
[C---:B0-----:R-:W-:Y:S01]  /*6990*/  VIADD R0, R28.reuse, 0x8 ;  /* 0x000000081c007836 */ /* 0x041fe20000000000 */
[----:B------:R-:W-:Y:S01]  /*69a0*/  IABS R8, R3 ;  /* 0x0000000300087213 */ /* 0x000fe20000000000 */
[----:B-1----:R-:W-:Y:S01]  /*69b0*/  VIADD R7, R28, 0x2 ;  /* 0x000000021c077836 */ /* 0x002fe20000000000 */
[----:B------:R0:W-:Y:S01]  /*69c0*/  STL [R1+0x92c], R15 ;  /* 0x00092c0f01007387 */ /* 0x0001e20000100800 */
[----:B------:R-:W-:-:S02]  /*69d0*/  @!P1 IMAD.MOV R11, RZ, RZ, -R11 ;  /* 0x000000ffff0b9224 */ /* 0x000fc400078e0a0b */
[----:B--2---:R-:W-:Y:S01]  /*69e0*/  VIADD R6, R28, 0x9 ;  /* 0x000000091c067836 */ /* 0x004fe20000000000 */
[----:B------:R-:W-:Y:S01]  /*69f0*/  IABS R21, R7 ;  /* 0x0000000700157213 */ /* 0x000fe20000000000 */
[----:B------:R-:W-:Y:S02]  /*6a00*/  @!P0 IMAD.IADD R14, R14, 0x1, -R27 ;  /* 0x000000010e0e8824 */ /* 0x000fe400078e0a1b */
[C---:B------:R-:W-:Y:S01]  /*6a10*/  IMAD.HI.U32 R10, R23.reuse, R18, RZ ;  /* 0x00000012170a7227 */ /* 0x040fe200078e00ff */
[----:B------:R1:W-:Y:S01]  /*6a20*/  STL [R1+0x3c], R6 ;  /* 0x00003c0601007387 */ /* 0x0003e20000100800 */
[----:B------:R-:W-:Y:S02]  /*6a30*/  IABS R19, R6 ;  /* 0x0000000600137213 */ /* 0x000fe40000000000 */
[----:B0-----:R-:W-:Y:S01]  /*6a40*/  IMAD.HI.U32 R15, R23, R21, RZ ;  /* 0x00000015170f7227 */ /* 0x001fe200078e00ff */
[----:B------:R-:W-:Y:S01]  /*6a50*/  STL [R1+0x2c], R0 ;  /* 0x00002c0001007387 */ /* 0x000fe20000100800 */
[----:B------:R-:W-:-:S02]  /*6a60*/  ISETP.GT.U32.AND P0, PT, R27, R14, PT ;  /* 0x0000000e1b00720c */ /* 0x000fc40003f04070 */
[----:B------:R-:W-:Y:S01]  /*6a70*/  IMAD.MOV R15, RZ, RZ, -R15 ;  /* 0x000000ffff0f7224 */ /* 0x000fe200078e0a0f */
[----:B------:R0:W-:Y:S01]  /*6a80*/  STL [R1+0x8ac], R11 ;  /* 0x0008ac0b01007387 */ /* 0x0001e20000100800 */
[----:B------:R-:W-:Y:S02]  /*6a90*/  IMAD.MOV R10, RZ, RZ, -R10 ;  /* 0x000000ffff0a7224 */ /* 0x000fe400078e0a0a */
[C---:B------:R-:W-:Y:S01]  /*6aa0*/  IMAD R21, R27.reuse, R15, R21 ;  /* 0x0000000f1b157224 */ /* 0x040fe200078e0215 */
[----:B------:R2:W-:Y:S01]  /*6ab0*/  STL [R1+0x928], R20 ;  /* 0x0009281401007387 */ /* 0x0005e20000100800 */
[----:B------:R-:W-:Y:S02]  /*6ac0*/  IMAD R18, R27, R10, R18 ;  /* 0x0000000a1b127224 */ /* 0x000fe400078e0212 */
[----:B------:R-:W-:Y:S01]  /*6ad0*/  IMAD.HI.U32 R10, R23, R8, RZ ;  /* 0x00000008170a7227 */ /* 0x000fe200078e00ff */
[----:B------:R-:W3:Y:S02]  /*6ae0*/  LDL.LU R15, [R1+0x92c] ;  /* 0x00092c00010f7983 */ /* 0x000ee40000300800 */
[C---:B------:R-:W-:Y:S01]  /*6af0*/  ISETP.GT.U32.AND P5, PT, R27.reuse, R18, PT ;  /* 0x000000121b00720c */ /* 0x040fe20003fa4070 */
[----:B------:R-:W-:Y:S01]  /*6b00*/  @!P0 IMAD.IADD R14, R14, 0x1, -R27 ;  /* 0x000000010e0e8824 */ /* 0x000fe200078e0a1b */
[----:B------:R-:W-:Y:S01]  /*6b10*/  ISETP.GT.U32.AND P0, PT, R27, R17, PT ;  /* 0x000000111b00720c */ /* 0x000fe20003f04070 */
[----:B------:R-:W-:-:S02]  /*6b20*/  IMAD.MOV R10, RZ, RZ, -R10 ;  /* 0x000000ffff0a7224 */ /* 0x000fc400078e0a0a */
[----:B------:R-:W-:Y:S02]  /*6b30*/  VIADD R3, R28, 0x6 ;  /* 0x000000061c037836 */ /* 0x000fe40000000000 */
[----:B------:R-:W-:Y:S01]  /*6b40*/  IMAD R8, R27, R10, R8 ;  /* 0x0000000a1b087224 */ /* 0x000fe200078e0208 */
[----:B------:R-:W-:Y:S01]  /*6b50*/  IABS R10, R0 ;  /* 0x00000000000a7213 */ /* 0x000fe20000000000 */
[----:B------:R-:W-:Y:S01]  /*6b60*/  IMAD.HI.U32 R25, R23, R19, RZ ;  /* 0x0000001317197227 */ /* 0x000fe200078e00ff */
[----:B------:R-:W-:-:S03]  /*6b70*/  IABS R26, R3 ;  /* 0x00000003001a7213 */ /* 0x000fc60000000000 */
[--C-:B------:R-:W-:Y:S02]  /*6b80*/  @!P5 IMAD.IADD R18, R18, 0x1, -R27.reuse ;  /* 0x000000011212d824 */ /* 0x100fe400078e0a1b */
[----:B------:R-:W-:Y:S01]  /*6b90*/  @!P0 IMAD.IADD R17, R17, 0x1, -R27 ;  /* 0x0000000111118824 */ /* 0x000fe200078e0a1b */
[----:B------:R-:W-:Y:S01]  /*6ba0*/  ISETP.GT.U32.AND P0, PT, R27, R16, PT ;  /* 0x000000101b00720c */ /* 0x000fe20003f04070 */
[----:B------:R-:W-:Y:S01]  /*6bb0*/  IMAD.HI.U32 R24, R23, R10, RZ ;  /* 0x0000000a17187227 */ /* 0x000fe200078e00ff */
[C---:B------:R-:W-:Y:S02]  /*6bc0*/  ISETP.GT.U32.AND P1, PT, R27.reuse, R18, PT ;  /* 0x000000121b00720c */ /* 0x040fe40003f24070 */
[----:B------:R-:W-:Y:S01]  /*6bd0*/  ISETP.GT.U32.AND P5, PT, R27, R17, PT ;  /* 0x000000111b00720c */ /* 0x000fe20003fa4070 */
[----:B------:R-:W-:Y:S02]  /*6be0*/  IMAD.MOV R25, RZ, RZ, -R25 ;  /* 0x000000ffff197224 */ /* 0x000fe400078e0a19 */
[----:B-1----:R-:W-:-:S02]  /*6bf0*/  VIADD R6, R28, 0x5 ;  /* 0x000000051c067836 */ /* 0x002fc40000000000 */
[----:B------:R-:W-:Y:S02]  /*6c00*/  IMAD.MOV R24, RZ, RZ, -R24 ;  /* 0x000000ffff187224 */ /* 0x000fe400078e0a18 */
[----:B0-----:R-:W-:Y:S02]  /*6c10*/  VIADD R11, R28, 0x4 ;  /* 0x000000041c0b7836 */ /* 0x001fe40000000000 */
[--C-:B------:R-:W-:Y:S01]  /*6c20*/  @!P0 IMAD.IADD R16, R16, 0x1, -R27.reuse ;  /* 0x0000000110108824 */ /* 0x100fe200078e0a1b */
[C---:B------:R-:W-:Y:S01]  /*6c30*/  ISETP.GT.U32.AND P0, PT, R27.reuse, R4, PT ;  /* 0x000000041b00720c */ /* 0x040fe20003f04070 */
[----:B------:R-:W-:Y:S01]  /*6c40*/  @!P1 IMAD.IADD R18, R18, 0x1, -R27 ;  /* 0x0000000112129824 */ /* 0x000fe200078e0a1b */
[C---:B------:R-:W-:Y:S01]  /*6c50*/  ISETP.GT.U32.AND P1, PT, R27.reuse, R8, PT ;  /* 0x000000081b00720c */ /* 0x040fe20003f24070 */
[C---:B------:R-:W-:Y:S01]  /*6c60*/  IMAD R19, R27.reuse, R25, R19 ;  /* 0x000000191b137224 */ /* 0x040fe200078e0213 */
[----:B------:R-:W-:Y:S01]  /*6c70*/  IABS R25, R6 ;  /* 0x0000000600197213 */ /* 0x000fe20000000000 */
[----:B------:R-:W-:Y:S01]  /*6c80*/  IMAD R10, R27, R24, R10 ;  /* 0x000000181b0a7224 */ /* 0x000fe200078e020a */
[----:B------:R-:W-:Y:S01]  /*6c90*/  IABS R24, R11 ;  /* 0x0000000b00187213 */ /* 0x000fe20000000000 */
[----:B------:R-:W-:-:S02]  /*6ca0*/  VIADD R9, R28, 0x3 ;  /* 0x000000031c097836 */ /* 0x000fc40000000000 */
[----:B------:R-:W-:Y:S02]  /*6cb0*/  VIADD R0, R28, 0x1 ;  /* 0x000000011c007836 */ /* 0x000fe40000000000 */
[----:B------:R-:W-:-:S04]  /*6cc0*/  IMAD.HI.U32 R28, R23, R25, RZ ;  /* 0x00000019171c7227 */ /* 0x000fc800078e00ff */
[----:B------:R-:W-:Y:S01]  /*6cd0*/  @!P0 IMAD.IADD R4, R4, 0x1, -R27 ;  /* 0x0000000104048824 */ /* 0x000fe200078e0a1b */
[----:B------:R-:W-:Y:S01]  /*6ce0*/  ISETP.GE.AND P0, PT, R2, RZ, PT ;  /* 0x000000ff0200720c */ /* 0x000fe20003f06270 */
[----:B------:R-:W-:-:S04]  /*6cf0*/  IMAD.HI.U32 R2, R23, R26, RZ ;  /* 0x0000001a17027227 */ /* 0x000fc800078e00ff */
[----:B------:R-:W-:Y:S02]  /*6d00*/  IMAD.MOV R2, RZ, RZ, -R2 ;  /* 0x000000ffff027224 */ /* 0x000fe400078e0a02 */
[----:B------:R-:W-:-:S04]  /*6d10*/  IMAD.HI.U32 R29, R23, R24, RZ ;  /* 0x00000018171d7227 */ /* 0x000fc800078e00ff */
[----:B------:R-:W-:Y:S01]  /*6d20*/  IMAD R26, R27, R2, R26 ;  /* 0x000000021b1a7224 */ /* 0x000fe200078e021a */
[----:B------:R-:W-:Y:S01]  /*6d30*/  IABS R2, R9 ;  /* 0x0000000900027213 */ /* 0x000fe20000000000 */
[----:B------:R-:W-:Y:S01]  /*6d40*/  @!P1 IMAD.IADD R8, R8, 0x1, -R27 ;  /* 0x0000000108089824 */ /* 0x000fe200078e0a1b */
[----:B------:R-:W-:Y:S01]  /*6d50*/  ISETP.GE.AND P1, PT, R22, RZ, PT ;  /* 0x000000ff1600720c */ /* 0x000fe20003f26270 */
[----:B--2---:R-:W-:Y:S01]  /*6d60*/  IMAD.MOV R20, RZ, RZ, -R28 ;  /* 0x000000ffff147224 */ /* 0x004fe200078e0a1c */
[----:B------:R-:W-:Y:S01]  /*6d70*/  IABS R22, R0 ;  /* 0x0000000000167213 */ /* 0x000fe20000000000 */
[----:B------:R-:W-:Y:S02]  /*6d80*/  IMAD.MOV R28, RZ, RZ, -R29 ;  /* 0x000000ffff1c7224 */ /* 0x000fe400078e0a1d */
[----:B------:R-:W-:-:S04]  /*6d90*/  IMAD.HI.U32 R29, R23, R2, RZ ;  /* 0x00000002171d7227 */ /* 0x000fc800078e00ff */
[----:B------:R-:W-:Y:S02]  /*6da0*/  IMAD R25, R27, R20, R25 ;  /* 0x000000141b197224 */ /* 0x000fe400078e0219 */
[----:B------:R-:W-:Y:S02]  /*6db0*/  IMAD.MOV R29, RZ, RZ, -R29 ;  /* 0x000000ffff1d7224 */ /* 0x000fe400078e0a1d */
[----:B------:R-:W-:-:S04]  /*6dc0*/  IMAD.HI.U32 R20, R23, R22, RZ ;  /* 0x0000001617147227 */ /* 0x000fc800078e00ff */
[C---:B------:R-:W-:Y:S02]  /*6dd0*/  IMAD R23, R27.reuse, R29, R2 ;  /* 0x0000001d1b177224 */ /* 0x040fe400078e0202 */
[----:B------:R-:W-:Y:S02]  /*6de0*/  @!P2 IMAD.MOV R13, RZ, RZ, -R13 ;  /* 0x000000ffff0da224 */ /* 0x000fe400078e0a0d */
[----:B------:R-:W-:Y:S02]  /*6df0*/  IMAD.MOV R2, RZ, RZ, -R20 ;  /* 0x000000ffff027224 */ /* 0x000fe400078e0a14 */
[----:B------:R-:W2:Y:S01]  /*6e00*/  LDL.LU R20, [R1+0x928] ;  /* 0x0009280001147983 */ /* 0x000ea20000300800 */
[----:B------:R-:W-:Y:S02]  /*6e10*/  @!P3 IMAD.MOV R14, RZ, RZ, -R14 ;  /* 0x000000ffff0eb224 */ /* 0x000fe400078e0a0e */
[----:B------:R-:W-:Y:S01]  /*6e20*/  IMAD R24, R27, R28, R24 ;  /* 0x0000001c1b187224 */ /* 0x000fe200078e0218 */
[----:B------:R-:W4:Y:S01]  /*6e30*/  LDL.LU R29, [R1+0x3c] ;  /* 0x00003c00011d7983 */ /* 0x000f220000300800 */
[----:B------:R-:W-:Y:S01]  /*6e40*/  @!P5 IMAD.IADD R17, R17, 0x1, -R27 ;  /* 0x000000011111d824 */ /* 0x000fe200078e0a1b */
[----:B------:R-:W-:-:S02]  /*6e50*/  ISETP.GT.U32.AND P5, PT, R27, R5, PT ;  /* 0x000000051b00720c */ /* 0x000fc40003fa4070 */
[----:B------:R-:W5:Y:S04]  /*6e60*/  LDL.LU R28, [R1+0x2c] ;  /* 0x00002c00011c7983 */ /* 0x000f680000300800 */
[----:B------:R0:W-:Y:S07]  /*6e70*/  STL [R1+0x8b0], R13 ;  /* 0x0008b00d01007387 */ /* 0x0001ee0000100800 */
[--C-:B------:R-:W-:Y:S01]  /*6e80*/  @!P5 IMAD.IADD R5, R5, 0x1, -R27.reuse ;  /* 0x000000010505d824 */ /* 0x100fe200078e0a1b */
[----:B------:R-:W-:Y:S01]  /*6e90*/  ISETP.GT.U32.AND P5, PT, R27, R19, PT ;  /* 0x000000131b00720c */ /* 0x000fe20003fa4070 */
[----:B0-----:R-:W5:Y:S04]  /*6ea0*/  LDL.LU R13, [R1+0x58] ;  /* 0x00005800010d7983 */ /* 0x001f680000300800 */
[----:B------:R0:W-:Y:S08]  /*6eb0*/  STL [R1+0x8b4], R14 ;  /* 0x0008b40e01007387 */ /* 0x0001f00000100800 */
[----:B------:R-:W-:Y:S01]  /*6ec0*/  @!P5 IMAD.IADD R19, R19, 0x1, -R27 ;  /* 0x000000011313d824 */ /* 0x000fe200078e0a1b */
[----:B------:R-:W-:Y:S01]  /*6ed0*/  ISETP.GT.U32.AND P5, PT, R27, R10, PT ;  /* 0x0000000a1b00720c */ /* 0x000fe20003fa4070 */
[----:B0-----:R-:W5:-:S12]  /*6ee0*/  LDL.LU R14, [R1+0x5c] ;  /* 0x00005c00010e7983 */ /* 0x001f580000300800 */
[----:B------:R-:W-:Y:S01]  /*6ef0*/  @!P5 IMAD.IADD R10, R10, 0x1, -R27 ;  /* 0x000000010a0ad824 */ /* 0x000fe200078e0a1b */
[----:B------:R-:W-:Y:S01]  /*6f00*/  ISETP.GT.U32.AND P5, PT, R27, R12, PT ;  /* 0x0000000c1b00720c */ /* 0x000fe20003fa4070 */
[----:B---3--:R-:W-:-:S05]  /*6f10*/  @!P6 IMAD.MOV R15, RZ, RZ, -R15 ;  /* 0x000000ffff0fe224 */ /* 0x008fca00078e0a0f */
[----:B------:R0:W-:Y:S04]  /*6f20*/  STL [R1+0x8b8], R15 ;  /* 0x0008b80f01007387 */ /* 0x0001e80000100800 */
[----:B0-----:R-:W3:Y:S03]  /*6f30*/  LDL.LU R15, [R1+0x60] ;  /* 0x00006000010f7983 */ /* 0x001ee60000300800 */
[----:B------:R-:W-:Y:S01]  /*6f40*/  @!P5 IMAD.IADD R12, R12, 0x1, -R27 ;  /* 0x000000010c0cd824 */ /* 0x000fe200078e0a1b */
[C---:B------:R-:W-:Y:S01]  /*6f50*/  ISETP.GT.U32.AND P2, PT, R27.reuse, R4, PT ;  /* 0x000000041b00720c */ /* 0x040fe20003f44070 */
[----:B------:R-:W-:Y:S01]  /*6f60*/  @!P4 IMAD.MOV R16, RZ, RZ, -R16 ;  /* 0x000000ffff10c224 */ /* 0x000fe200078e0a10 */
[----:B------:R-:W-:-:S02]  /*6f70*/  ISETP.GT.U32.AND P3, PT, R27, R5, PT ;  /* 0x000000051b00720c */ /* 0x000fc40003f64070 */
[C---:B------:R-:W-:Y:S01]  /*6f80*/  ISETP.GT.U32.AND P5, PT, R27.reuse, R8, PT ;  /* 0x000000081b00720c */ /* 0x040fe20003fa4070 */
[----:B------:R-:W-:Y:S01]  /*6f90*/  @!P0 IMAD.MOV R17, RZ, RZ, -R17 ;  /* 0x000000ffff118224 */ /* 0x000fe200078e0a11 */
[C---:B------:R-:W-:Y:S02]  /*6fa0*/  ISETP.GT.U32.AND P4, PT, R27.reuse, R19, PT ;  /* 0x000000131b00720c */ /* 0x040fe40003f84070 */
[C---:B------:R-:W-:Y:S01]  /*6fb0*/  ISETP.GT.U32.AND P0, PT, R27.reuse, R12, PT ;  /* 0x0000000c1b00720c */ /* 0x040fe20003f04070 */
[----:B------:R-:W-:Y:S01]  /*6fc0*/  @!P1 IMAD.MOV R18, RZ, RZ, -R18 ;  /* 0x000000ffff129224 */ /* 0x000fe200078e0a12 */
[----:B------:R-:W-:-:S03]  /*6fd0*/  ISETP.GT.U32.AND P1, PT, R27, R26, PT ;  /* 0x0000001a1b00720c */ /* 0x000fc60003f24070 */
[--C-:B------:R-:W-:Y:S01]  /*6fe0*/  @!P2 IMAD.IADD R4, R4, 0x1, -R27.reuse ;  /* 0x000000010404a824 */ /* 0x100fe200078e0a1b */
[----:B------:R-:W-:Y:S01]  /*6ff0*/  ISETP.GT.U32.AND P2, PT, R27, R25, PT ;  /* 0x000000191b00720c */ /* 0x000fe20003f44070 */
[--C-:B------:R-:W-:Y:S01]  /*7000*/  @!P3 IMAD.IADD R5, R5, 0x1, -R27.reuse ;  /* 0x000000010505b824 */ /* 0x100fe200078e0a1b */
[C---:B------:R-:W-:Y:S01]  /*7010*/  ISETP.GT.U32.AND P3, PT, R27.reuse, R24, PT ;  /* 0x000000181b00720c */ /* 0x040fe20003f64070 */
[--C-:B------:R-:W-:Y:S01]  /*7020*/  @!P5 IMAD.IADD R8, R8, 0x1, -R27.reuse ;  /* 0x000000010808d824 */ /* 0x100fe200078e0a1b */
[----:B------:R-:W-:Y:S01]  /*7030*/  ISETP.GT.U32.AND P5, PT, R27, R23, PT ;  /* 0x000000171b00720c */ /* 0x000fe20003fa4070 */
[--C-:B------:R-:W-:Y:S01]  /*7040*/  @!P4 IMAD.IADD R19, R19, 0x1, -R27.reuse ;  /* 0x000000011313c824 */ /* 0x100fe200078e0a1b */
[C---:B------:R-:W-:Y:S01]  /*7050*/  ISETP.GT.U32.AND P4, PT, R27.reuse, R21, PT ;  /* 0x000000151b00720c */ /* 0x040fe20003f84070 */
[--C-:B------:R-:W-:Y:S01]  /*7060*/  @!P0 IMAD.IADD R12, R12, 0x1, -R27.reuse ;  /* 0x000000010c0c8824 */ /* 0x100fe200078e0a1b */
[----:B------:R-:W-:Y:S01]  /*7070*/  ISETP.GT.U32.AND P6, PT, R27, R10, PT ;  /* 0x0000000a1b00720c */ /* 0x000fe20003fc4070 */
[----:B------:R-:W-:-:S04]  /*7080*/  @!P1 IMAD.IADD R26, R26, 0x1, -R27 ;  /* 0x000000011a1a9824 */ /* 0x000fc800078e0a1b */
[--C-:B------:R-:W-:Y:S02]  /*7090*/  @!P2 IMAD.IADD R25, R25, 0x1, -R27.reuse ;  /* 0x000000011919a824 */ /* 0x100fe400078e0a1b */
[--C-:B------:R-:W-:Y:S02]  /*70a0*/  @!P3 IMAD.IADD R24, R24, 0x1, -R27.reuse ;  /* 0x000000011818b824 */ /* 0x100fe400078e0a1b */
[--C-:B------:R-:W-:Y:S02]  /*70b0*/  @!P5 IMAD.IADD R23, R23, 0x1, -R27.reuse ;  /* 0x000000011717d824 */ /* 0x100fe400078e0a1b */
[--C-:B------:R-:W-:Y:S01]  /*70c0*/  @!P4 IMAD.IADD R21, R21, 0x1, -R27.reuse ;  /* 0x000000011515c824 */ /* 0x100fe200078e0a1b */
[----:B------:R0:W-:Y:S01]  /*70d0*/  STL [R1+0x8bc], R16 ;  /* 0x0008bc1001007387 */ /* 0x0001e20000100800 */
[----:B------:R-:W-:-:S03]  /*70e0*/  @!P6 IMAD.IADD R10, R10, 0x1, -R27 ;  /* 0x000000010a0ae824 */ /* 0x000fc600078e0a1b */
[----:B------:R-:W-:Y:S04]  /*70f0*/  STL [R1+0x8c0], R17 ;  /* 0x0008c01101007387 */ /* 0x000fe80000100800 */
[----:B------:R-:W-:Y:S01]  /*7100*/  STL [R1+0x8c4], R18 ;  /* 0x0008c41201007387 */ /* 0x000fe20000100800 */
[----:B--2---:R-:W-:-:S03]  /*7110*/  ISETP.GE.AND P4, PT, R20, RZ, PT ;  /* 0x000000ff1400720c */ /* 0x004fc60003f86270 */
[----:B------:R-:W2:Y:S01]  /*7120*/  LDL.LU R20, [R1+0x924] ;  /* 0x0009240001147983 */ /* 0x000ea20000300800 */
[----:B----4-:R-:W-:Y:S02]  /*7130*/  ISETP.GE.AND P3, PT, R29, RZ, PT ;  /* 0x000000ff1d00720c */ /* 0x010fe40003f66270 */
[----:B-----5:R-:W-:Y:S01]  /*7140*/  ISETP.GE.AND P5, PT, R28, RZ, PT ;  /* 0x000000ff1c00720c */ /* 0x020fe20003fa6270 */
[----:B------:R-:W-:Y:S01]  /*7150*/  IMAD R22, R27, R2, R22 ;  /* 0x000000021b167224 */ /* 0x000fe200078e0216 */
[----:B------:R-:W1:Y:S01]  /*7160*/  LDC.64 R28, c[0x0][0x218] ;  /* 0x00008600ff1c7b82 */ /* 0x000e620000000a00 */
[----:B------:R-:W-:Y:S02]  /*7170*/  ISETP.GE.AND P2, PT, R13, RZ, PT ;  /* 0x000000ff0d00720c */ /* 0x000fe40003f46270 */
[----:B------:R-:W-:-:S11]  /*7180*/  ISETP.GE.AND P1, PT, R14, RZ, PT ;  /* 0x000000ff0e00720c */ /* 0x000fd60003f26270 */
[----:B------:R-:W-:Y:S02]  /*7190*/  @!P2 IMAD.MOV R8, RZ, RZ, -R8 ;  /* 0x000000ffff08a224 */ /* 0x000fe400078e0a08 */
[----:B------:R-:W-:Y:S02]  /*71a0*/  @!P3 IMAD.MOV R19, RZ, RZ, -R19 ;  /* 0x000000ffff13b224 */ /* 0x000fe400078e0a13 */
[----:B------:R-:W-:Y:S02]  /*71b0*/  @!P5 IMAD.MOV R10, RZ, RZ, -R10 ;  /* 0x000000ffff0ad224 */ /* 0x000fe400078e0a0a */
[----:B------:R-:W-:Y:S02]  /*71c0*/  @!P4 IMAD.MOV R12, RZ, RZ, -R12 ;  /* 0x000000ffff0cc224 */ /* 0x000fe400078e0a0c */
[----:B------:R-:W-:Y:S01]  /*71d0*/  @!P1 IMAD.MOV R5, RZ, RZ, -R5 ;  /* 0x000000ffff059224 */ /* 0x000fe200078e0a05 */
[----:B------:R-:W-:Y:S02]  /*71e0*/  ISETP.GE.AND P4, PT, R3, RZ, PT ;  /* 0x000000ff0300720c */ /* 0x000fe40003f86270 */
[----:B------:R-:W-:-:S02]  /*71f0*/  ISETP.GT.U32.AND P5, PT, R27, R21, PT ;  /* 0x000000151b00720c */ /* 0x000fc40003fa4070 */
[----:B------:R-:W-:-:S11]  /*7200*/  ISETP.GT.U32.AND P1, PT, R27, R25, PT ;  /* 0x000000191b00720c */ /* 0x000fd60003f24070 */
[--C-:B------:R-:W-:Y:S01]  /*7210*/  @!P5 IMAD.IADD R21, R21, 0x1, -R27.reuse ;  /* 0x000000011515d824 */ /* 0x100fe200078e0a1b */
[----:B------:R-:W-:Y:S01]  /*7220*/  ISETP.GE.AND P5, PT, R0, RZ, PT ;  /* 0x000000ff0000720c */ /* 0x000fe20003fa6270 */
[----:B------:R-:W-:Y:S01]  /*7230*/  @!P1 IMAD.IADD R25, R25, 0x1, -R27 ;  /* 0x0000000119199824 */ /* 0x000fe200078e0a1b */
[----:B------:R-:W-:Y:S02]  /*7240*/  ISETP.GE.AND P1, PT, R11, RZ, PT ;  /* 0x000000ff0b00720c */ /* 0x000fe40003f26270 */
[----:B---3--:R-:W-:-:S13]  /*7250*/  ISETP.GE.AND P0, PT, R15, RZ, PT ;  /* 0x000000ff0f00720c */ /* 0x008fda0003f06270 */
[----:B------:R-:W-:Y:S01]  /*7260*/  @!P0 IMAD.MOV R4, RZ, RZ, -R4 ;  /* 0x000000ffff048224 */ /* 0x000fe200078e0a04 */
[----:B------:R-:W-:-:S04]  /*7270*/  ISETP.GT.U32.AND P0, PT, R27, R26, PT ;  /* 0x0000001a1b00720c */ /* 0x000fc80003f04070 */
[----:B------:R3:W-:Y:S04]  /*7280*/  STL [R1+0x8c8], R4 ;  /* 0x0008c80401007387 */ /* 0x0007e80000100800 */
[----:B------:R-:W-:Y:S04]  /*7290*/  STL [R1+0x8cc], R5 ;  /* 0x0008cc0501007387 */ /* 0x000fe80000100800 */
[----:B------:R-:W-:Y:S01]  /*72a0*/  STL [R1+0x8d0], R8 ;  /* 0x0008d00801007387 */ /* 0x000fe20000100800 */
[----:B------:R-:W-:Y:S01]  /*72b0*/  @!P0 IMAD.IADD R26, R26, 0x1, -R27 ;  /* 0x000000011a1a8824 */ /* 0x000fe200078e0a1b */
[----:B------:R-:W-:-:S02]  /*72c0*/  ISETP.GE.AND P0, PT, R6, RZ, PT ;  /* 0x000000ff0600720c */ /* 0x000fc40003f06270 */
[----:B------:R-:W-:Y:S01]  /*72d0*/  STL [R1+0x8d4], R19 ;  /* 0x0008d41301007387 */ /* 0x000fe20000100800 */
[----:B------:R-:W4:Y:S03]  /*72e0*/  LDC R6, c[0x0][0x230] ;  /* 0x00008c00ff067b82 */ /* 0x000f260000000800 */
[----:B------:R-:W-:Y:S04]  /*72f0*/  STL [R1+0x8d8], R10 ;  /* 0x0008d80a01007387 */ /* 0x000fe80000100800 */
[----:B------:R-:W-:Y:S04]  /*7300*/  STL [R1+0x8dc], R12 ;  /* 0x0008dc0c01007387 */ /* 0x000fe80000100800 */
[----:B------:R-:W5:Y:S04]  /*7310*/  LDL.LU R3, [R1+0x920] ;  /* 0x0009200001037983 */ /* 0x000f680000300800 */
[----:B0-----:R-:W3:Y:S04]  /*7320*/  LDL.LU R16, [R1+0x50] ;  /* 0x0000500001107983 */ /* 0x001ee80000300800 */
[----:B------:R-:W3:Y:S04]  /*7330*/  LDL.LU R15, [R1+0x4c] ;  /* 0x00004c00010f7983 */ /* 0x000ee80000300800 */
[----:B------:R-:W3:Y:S01]  /*7340*/  LDL.LU R14, [R1+0x44] ;  /* 0x00004400010e7983 */ /* 0x000ee20000300800 */
[----:B----4-:R-:W-:-:S03]  /*7350*/  VIADD R6, R6, 0x3f ;  /* 0x0000003f06067836 */ /* 0x010fc60000000000 */
[----:B------:R-:W4:Y:S02]  /*7360*/  LDL.LU R13, [R1+0x1d8] ;  /* 0x0001d800010d7983 */ /* 0x000f240000300800 */
[----:B------:R-:W-:Y:S02]  /*7370*/  SHF.R.S32.HI R2, RZ, 0x1f, R6 ;  /* 0x0000001fff027819 */ /* 0x000fe40000011406 */
[----:B------:R-:W4:Y:S02]  /*7380*/  LDL.LU R11, [R1+0x1dc] ;  /* 0x0001dc00010b7983 */ /* 0x000f240000300800 */
[----:B------:R-:W-:-:S06]  /*7390*/  LEA.HI R0, R2, R6, RZ, 0x6 ;  /* 0x0000000602007211 */ /* 0x000fcc00078f30ff */
[----:B------:R-:W4:Y:S01]  /*73a0*/  LDL.LU R0, [R1+0x40] ;  /* 0x0000400001007983 */ /* 0x000f220000300800 */
[C---:B------:R-:W-:Y:S02]  /*73b0*/  ISETP.GT.U32.AND P6, PT, R27.reuse, R22, PT ;  /* 0x000000161b00720c */ /* 0x040fe40003fc4070 */
[C---:B------:R-:W-:Y:S02]  /*73c0*/  ISETP.GT.U32.AND P2, PT, R27.reuse, R24, PT ;  /* 0x000000181b00720c */ /* 0x040fe40003f44070 */
[----:B------:R-:W-:-:S09]  /*73d0*/  ISETP.GT.U32.AND P3, PT, R27, R23, PT ;  /* 0x000000171b00720c */ /* 0x000fd20003f64070 */
[----:B------:R-:W-:-:S05]  /*73e0*/  @!P6 IMAD.IADD R22, R22, 0x1, -R27 ;  /* 0x000000011616e824 */ /* 0x000fca00078e0a1b */
[----:B------:R-:W-:Y:S01]  /*73f0*/  ISETP.GT.U32.AND P6, PT, R27, R22, PT ;  /* 0x000000161b00720c */ /* 0x000fe20003fc4070 */
[--C-:B------:R-:W-:Y:S02]  /*7400*/  @!P2 IMAD.IADD R24, R24, 0x1, -R27.reuse ;  /* 0x000000011818a824 */ /* 0x100fe400078e0a1b */
[----:B------:R-:W-:-:S10]  /*7410*/  @!P3 IMAD.IADD R23, R23, 0x1, -R27 ;  /* 0x000000011717b824 */ /* 0x000fd400078e0a1b */
[----:B------:R-:W-:Y:S01]  /*7420*/  @!P6 IMAD.IADD R22, R22, 0x1, -R27 ;  /* 0x000000011616e824 */ /* 0x000fe200078e0a1b */
[----:B------:R-:W-:Y:S02]  /*7430*/  ISETP.GE.AND P2, PT, R9, RZ, PT ;  /* 0x000000ff0900720c */ /* 0x000fe40003f46270 */
[----:B------:R-:W-:Y:S01]  /*7440*/  ISETP.GE.AND P3, PT, R7, RZ, PT ;  /* 0x000000ff0700720c */ /* 0x000fe20003f66270 */
[----:B------:R-:W4:Y:S01]  /*7450*/  LDL.LU R9, [R1+0x74] ;  /* 0x0000740001097983 */ /* 0x000f220000300800 */
[----:B------:R-:W-:-:S03]  /*7460*/  @!P4 IMAD.MOV R26, RZ, RZ, -R26 ;  /* 0x000000ffff1ac224 */ /* 0x000fc600078e0a1a */
[----:B------:R-:W4:Y:S01]  /*7470*/  LDL.LU R7, [R1+0x1d4] ;  /* 0x0001d40001077983 */ /* 0x000f220000300800 */
[----:B------:R-:W-:-:S03]  /*7480*/  @!P0 IMAD.MOV R25, RZ, RZ, -R25 ;  /* 0x000000ffff198224 */ /* 0x000fc600078e0a19 */
[----:B------:R-:W4:Y:S01]  /*7490*/  LDL.LU R6, [R1+0x78] ;  /* 0x0000780001067983 */ /* 0x000f220000300800 */
[----:B------:R-:W-:-:S03]  /*74a0*/  @!P1 IMAD.MOV R24, RZ, RZ, -R24 ;  /* 0x000000ffff189224 */ /* 0x000fc600078e0a18 */
[----:B-1----:R-:W-:Y:S01]  /*74b0*/  STL [R1+0x8e4], R28 ;  /* 0x0008e41c01007387 */ /* 0x002fe20000100800 */
[----:B------:R-:W-:-:S03]  /*74c0*/  @!P2 IMAD.MOV R23, RZ, RZ, -R23 ;  /* 0x000000ffff17a224 */ /* 0x000fc600078e0a17 */
[----:B------:R-:W-:Y:S01]  /*74d0*/  STL [R1+0x8e0], R29 ;  /* 0x0008e01d01007387 */ /* 0x000fe20000100800 */
[----:B------:R-:W-:Y:S02]  /*74e0*/  @!P3 IMAD.MOV R21, RZ, RZ, -R21 ;  /* 0x000000ffff15b224 */ /* 0x000fe400078e0a15 */
[----:B------:R-:W-:Y:S01]  /*74f0*/  @!P5 IMAD.MOV R22, RZ, RZ, -R22 ;  /* 0x000000ffff16d224 */ /* 0x000fe200078e0a16 */
[----:B-----5:R-:W-:Y:S02]  /*7500*/  ISETP.NE.AND P6, PT, R3, RZ, PT ;  /* 0x000000ff0300720c */ /* 0x020fe40003fc5270 */
[----:B------:R-:W-:Y:S02]  /*7510*/  LOP3.LUT R27, RZ, R3, RZ, 0x33, !PT ;  /* 0x00000003ff1b7212 */ /* 0x000fe400078e33ff */
[----:B------:R-:W0:Y:S02]  /*7520*/  LDC.64 R2, c[0x0][0x218] ;  /* 0x00008600ff027b82 */ /* 0x000e240000000a00 */
[----:B--2---:R-:W-:-:S02]  /*7530*/  SEL R20, R27, R20, !P6 ;  /* 0x000000141b147207 */ /* 0x004fc40007000000 */
[C---:B---3--:R-:W-:Y:S01]  /*7540*/  SEL R4, R27.reuse, R15, !P6 ;  /* 0x0000000f1b047207 */ /* 0x048fe20007000000 */
[----:B0-----:R0:W-:Y:S04]  /*7550*/  STL [R1+0x8e8], R2 ;  /* 0x0008e80201007387 */ /* 0x0011e80000100800 */
[----:B------:R1:W-:Y:S04]  /*7560*/  STL [R1+0x808], R3 ;  /* 0x0008080301007387 */ /* 0x0003e80000100800 */
[----:B------:R-:W-:Y:S01]  /*7570*/  STL [R1+0x8ec], R26 ;  /* 0x0008ec1a01007387 */ /* 0x000fe20000100800 */
[----:B0-----:R-:W-:-:S03]  /*7580*/  SEL R2, R27, R16, !P6 ;  /* 0x000000101b027207 */ /* 0x001fc60007000000 */
[----:B------:R-:W-:Y:S01]  /*7590*/  STL [R1+0x8f0], R25 ;  /* 0x0008f01901007387 */ /* 0x000fe20000100800 */
[----:B-1----:R-:W-:-:S03]  /*75a0*/  SEL R3, R27, R14, !P6 ;  /* 0x0000000e1b037207 */ /* 0x002fc60007000000 */
[----:B------:R-:W-:Y:S04]  /*75b0*/  STL [R1+0x8f4], R24 ;  /* 0x0008f41801007387 */ /* 0x000fe80000100800 */
[----:B------:R-:W-:Y:S04]  /*75c0*/  STL [R1+0x8f8], R23 ;  /* 0x0008f81701007387 */ /* 0x000fe80000100800 */
[----:B------:R-:W-:Y:S04]  /*75d0*/  STL [R1+0x8fc], R21 ;  /* 0x0008fc1501007387 */ /* 0x000fe80000100800 */
[----:B------:R-:W-:Y:S04]  /*75e0*/  STL [R1+0x900], R22 ;  /* 0x0009001601007387 */ /* 0x000fe80000100800 */
[----:B------:R-:W-:Y:S04]  /*75f0*/  STL [R1+0x904], R20 ;  /* 0x0009041401007387 */ /* 0x000fe80000100800 */
[----:B------:R4:W-:Y:S04]  /*7600*/  STL [R1+0x38], R2 ;  /* 0x0000380201007387 */ /* 0x0009e80000100800 */
[----:B------:R0:W-:Y:S04]  /*7610*/  STL [R1+0x2c], R4 ;  /* 0x00002c0401007387 */ /* 0x0001e80000100800 */
[----:B------:R1:W-:Y:S01]  /*7620*/  STL [R1+0x1c], R3 ;  /* 0x00001c0301007387 */ /* 0x0003e20000100800 */
[----:B----4-:R-:W-:-:S02]  /*7630*/  SEL R2, R27, R13, !P6 ;  /* 0x0000000d1b027207 */ /* 0x010fc40007000000 */
[----:B0-----:R-:W-:-:S03]  /*7640*/  SEL R4, R27, R11, !P6 ;  /* 0x0000000b1b047207 */ /* 0x001fc60007000000 */
[----:B------:R0:W-:Y:S01]  /*7650*/  STL [R1+0x3c], R2 ;  /* 0x00003c0201007387 */ /* 0x0001e20000100800 */
[----:B-1----:R-:W-:-:S03]  /*7660*/  SEL R3, R27, R0, !P6 ;  /* 0x000000001b037207 */ /* 0x002fc60007000000 */
[----:B------:R-:W-:Y:S04]  /*7670*/  STL [R1+0x44], R4 ;  /* 0x0000440401007387 */ /* 0x000fe80000100800 */
[----:B------:R-:W-:Y:S04]  /*7680*/  STL [R1+0x40], R3 ;  /* 0x0000400301007387 */ /* 0x000fe80000100800 */
[----:B------:R-:W2:Y:S01]  /*7690*/  LDL.LU R20, [R1+0xa4] ;  /* 0x0000a40001147983 */ /* 0x000ea20000300800 */
[C---:B0-----:R-:W-:Y:S02]  /*76a0*/  SEL R2, R27.reuse, R9, !P6 ;  /* 0x000000091b027207 */ /* 0x041fe40007000000 */
[----:B------:R-:W-:-:S03]  /*76b0*/  SEL R0, R27, R7, !P6 ;  /* 0x000000071b007207 */ /* 0x000fc60007000000 */
[----:B------:R-:W-:Y:S04]  /*76c0*/  STL [R1+0x48], R2 ;  /* 0x0000480201007387 */ /* 0x000fe80000100800 */
[----:B--2---:R0:W-:Y:S04]  /*76d0*/  STL [R1+0x918], R20 ;  /* 0x0009181401007387 */ /* 0x0041e80000100800 */
[----:B------:R1:W-:Y:S04]  /*76e0*/  STL [R1+0x4c], R0 ;  /* 0x00004c0001007387 */ /* 0x0003e80000100800 */
[----:B0-----:R-:W2:Y:S01]  /*76f0*/  LDL.LU R20, [R1+0x90] ;  /* 0x0000900001147983 */ /* 0x001ea20000300800 */
[----:B-1----:R-:W-:-:S03]  /*7700*/  SEL R0, R27, R6, !P6 ;  /* 0x000000061b007207 */ /* 0x002fc60007000000 */
[----:B--2---:R0:W-:Y:S04]  /*7710*/  STL [R1+0x91c], R20 ;  /* 0x00091c1401007387 */ /* 0x0041e80000100800 */
[----:B0-----:R-:W2:Y:S04]  /*7720*/  LDL.LU R20, [R1+0x88] ;  /* 0x0000880001147983 */ /* 0x001ea80000300800 */
[----:B------:R-:W3:Y:S04]  /*7730*/  LDL.LU R22, [R1+0xa8] ;  /* 0x0000a80001167983 */ /* 0x000ee80000300800 */
[----:B------:R-:W4:Y:S04]  /*7740*/  LDL.LU R21, [R1+0xb0] ;  /* 0x0000b00001157983 */ /* 0x000f280000300800 */
[----:B------:R-:W5:Y:S04]  /*7750*/  LDL.LU R23, [R1+0x1a8] ;  /* 0x0001a80001177983 */ /* 0x000f680000300800 */
[----:B------:R-:W5:Y:S04]  /*7760*/  LDL.LU R24, [R1+0x1d0] ;  /* 0x0001d00001187983 */ /* 0x000f680000300800 */
[----:B------:R-:W5:Y:S04]  /*7770*/  LDL.LU R25, [R1+0x1cc] ;  /* 0x0001cc0001197983 */ /* 0x000f680000300800 */
[----:B------:R-:W5:Y:S04]  /*7780*/  LDL.LU R7, [R1+0x1c0] ;  /* 0x0001c00001077983 */ /* 0x000f680000300800 */
[----:B------:R-:W5:Y:S04]  /*7790*/  LDL.LU R26, [R1+0xb4] ;  /* 0x0000b400011a7983 */ /* 0x000f680000300800 */
[----:B------:R-:W5:Y:S04]  /*77a0*/  LDL.LU R3, [R1+0xb8] ;  /* 0x0000b80001037983 */ /* 0x000f680000300800 */
[----:B------:R0:W-:Y:S04]  /*77b0*/  STL [R1+0x50], R0 ;  /* 0x0000500001007387 */ /* 0x0001e80000100800 */
[----:B------:R-:W5:Y:S04]  /*77c0*/  LDL.LU R2, [R1+0xc0] ;  /* 0x0000c00001027983 */ /* 0x000f680000300800 */
        /* <DEDUP_REMOVED lines=15> */
[----:B0-----:R-:W5:Y:S04]  /*78c0*/  LDL.LU R0, [R1+0x14c] ;  /* 0x00014c0001007983 */ /* 0x001f680000300800 */
[----:B------:R-:W5:Y:S04]  /*78d0*/  LDL.LU R9, [R1+0x150] ;  /* 0x0001500001097983 */ /* 0x000f680000300800 */
[----:B------:R-:W5:Y:S01]  /*78e0*/  LDL.LU R6, [R1+0x154] ;  /* 0x0001540001067983 */ /* 0x000f620000300800 */
[----:B--2---:R-:W-:-:S05]  /*78f0*/  SEL R20, R27, R20, !P6 ;  /* 0x000000141b147207 */ /* 0x004fca0007000000 */
[----:B------:R0:W-:Y:S04]  /*7900*/  STL [R1+0x58], R20 ;  /* 0x0000581401007387 */ /* 0x0001e80000100800 */
[----:B0-----:R-:W2:Y:S02]  /*7910*/  LDL.LU R20, [R1+0x91c] ;  /* 0x00091c0001147983 */ /* 0x001ea40000300800 */
[----:B--2---:R-:W-:-:S05]  /*7920*/  SEL R20, R27, R20, !P6 ;  /* 0x000000141b147207 */ /* 0x004fca0007000000 */
[----:B------:R0:W-:Y:S04]  /*7930*/  STL [R1+0x5c], R20 ;  /* 0x00005c1401007387 */ /* 0x0001e80000100800 */
[----:B0-----:R-:W2:Y:S01]  /*7940*/  LDL.LU R20, [R1+0x918] ;  /* 0x0009180001147983 */ /* 0x001ea20000300800 */
[C---:B---3--:R-:W-:Y:S02]  /*7950*/  SEL R22, R27.reuse, R22, !P6 ;  /* 0x000000161b167207 */ /* 0x048fe40007000000 */
[C---:B----4-:R-:W-:Y:S02]  /*7960*/  SEL R21, R27.reuse, R21, !P6 ;  /* 0x000000151b157207 */ /* 0x050fe40007000000 */
[C---:B-----5:R-:W-:Y:S02]  /*7970*/  SEL R12, R27.reuse, R12, !P6 ;  /* 0x0000000c1b0c7207 */ /* 0x060fe40007000000 */
[----:B------:R-:W-:-:S02]  /*7980*/  SEL R8, R27, R8, !P6 ;  /* 0x000000081b087207 */ /* 0x000fc40007000000 */
[----:B--2---:R-:W-:-:S05]  /*7990*/  SEL R20, R27, R20, !P6 ;  /* 0x000000141b147207 */ /* 0x004fca0007000000 */
[----:B------:R0:W-:Y:S04]  /*79a0*/  STL [R1+0x74], R20 ;  /* 0x0000741401007387 */ /* 0x0001e80000100800 */
[----:B------:R1:W-:Y:S01]  /*79b0*/  STL [R1+0x78], R22 ;  /* 0x0000781601007387 */ /* 0x0003e20000100800 */
[----:B0-----:R-:W-:-:S03]  /*79c0*/  SEL R20, R27, R23, !P6 ;  /* 0x000000171b147207 */ /* 0x001fc60007000000 */
[----:B------:R0:W-:Y:S01]  /*79d0*/  STL [R1+0x88], R21 ;  /* 0x0000881501007387 */ /* 0x0001e20000100800 */
[----:B-1----:R-:W-:-:S03]  /*79e0*/  SEL R22, R27, R24, !P6 ;  /* 0x000000181b167207 */ /* 0x002fc60007000000 */
[----:B------:R1:W-:Y:S01]  /*79f0*/  STL [R1+0x90], R20 ;  /* 0x0000901401007387 */ /* 0x0003e20000100800 */
[----:B0-----:R-:W-:-:S03]  /*7a00*/  SEL R21, R27, R25, !P6 ;  /* 0x000000191b157207 */ /* 0x001fc60007000000 */
[----:B------:R0:W-:Y:S01]  /*7a10*/  STL [R1+0xa4], R22 ;  /* 0x0000a41601007387 */ /* 0x0001e20000100800 */
[----:B-1----:R-:W-:-:S03]  /*7a20*/  SEL R20, R27, R7, !P6 ;  /* 0x000000071b147207 */ /* 0x002fc60007000000 */
[----:B------:R-:W2:Y:S04]  /*7a30*/  LDL.LU R7, [R1+0x158] ;  /* 0x0001580001077983 */ /* 0x000ea80000300800 */
[----:B------:R1:W-:Y:S01]  /*7a40*/  STL [R1+0xa8], R21 ;  /* 0x0000a81501007387 */ /* 0x0003e20000100800 */
[----:B0-----:R-:W-:-:S03]  /*7a50*/  SEL R22, R27, R26, !P6 ;  /* 0x0000001a1b167207 */ /* 0x001fc60007000000 */
[----:B------:R0:W-:Y:S01]  /*7a60*/  STL [R1+0xb0], R20 ;  /* 0x0000b01401007387 */ /* 0x0001e20000100800 */
[C---:B-1----:R-:W-:Y:S02]  /*7a70*/  SEL R21, R27.reuse, R3, !P6 ;  /* 0x000000031b157207 */ /* 0x042fe40007000000 */
[C---:B------:R-:W-:Y:S02]  /*7a80*/  SEL R3, R27.reuse, R29, !P6 ;  /* 0x0000001d1b037207 */ /* 0x040fe40007000000 */
[C---:B0-----:R-:W-:Y:S01]  /*7a90*/  SEL R20, R27.reuse, R2, !P6 ;  /* 0x000000021b147207 */ /* 0x041fe20007000000 */
[----:B------:R-:W-:Y:S01]  /*7aa0*/  STL [R1+0xb4], R22 ;  /* 0x0000b41601007387 */ /* 0x000fe20000100800 */
[----:B------:R-:W-:-:S03]  /*7ab0*/  SEL R2, R27, R28, !P6 ;  /* 0x0000001c1b027207 */ /* 0x000fc60007000000 */
[----:B------:R-:W-:Y:S04]  /*7ac0*/  STL [R1+0xb8], R21 ;  /* 0x0000b81501007387 */ /* 0x000fe80000100800 */
[----:B------:R-:W-:Y:S04]  /*7ad0*/  STL [R1+0xc0], R20 ;  /* 0x0000c01401007387 */ /* 0x000fe80000100800 */
[----:B------:R0:W-:Y:S04]  /*7ae0*/  STL [R1+0xc8], R3 ;  /* 0x0000c80301007387 */ /* 0x0001e80000100800 */
[----:B------:R1:W-:Y:S01]  /*7af0*/  STL [R1+0xd4], R2 ;  /* 0x0000d40201007387 */ /* 0x0003e20000100800 */
[----:B0-----:R-:W-:-:S03]  /*7b00*/  SEL R3, R27, R10, !P6 ;  /* 0x0000000a1b037207 */ /* 0x001fc60007000000 */
[----:B------:R-:W-:Y:S01]  /*7b10*/  STL [R1+0xdc], R12 ;  /* 0x0000dc0c01007387 */ /* 0x000fe20000100800 */
[----:B-1----:R-:W-:-:S03]  /*7b20*/  SEL R2, R27, R19, !P6 ;  /* 0x000000131b027207 */ /* 0x002fc60007000000 */
[----:B------:R0:W-:Y:S04]  /*7b30*/  STL [R1+0xe0], R3 ;  /* 0x0000e00301007387 */ /* 0x0001e80000100800 */
[----:B------:R1:W-:Y:S01]  /*7b40*/  STL [R1+0xe4], R2 ;  /* 0x0000e40201007387 */ /* 0x0003e20000100800 */
[----:B0-----:R-:W-:-:S03]  /*7b50*/  SEL R3, R27, R5, !P6 ;  /* 0x000000051b037207 */ /* 0x001fc60007000000 */
[----:B------:R-:W-:Y:S01]  /*7b60*/  STL [R1+0xe8], R8 ;  /* 0x0000e80801007387 */ /* 0x000fe20000100800 */
[----:B-1----:R-:W-:-:S03]  /*7b70*/  SEL R2, R27, R4, !P6 ;  /* 0x000000041b027207 */ /* 0x002fc60007000000 */
[----:B------:R0:W-:Y:S01]  /*7b80*/  STL [R1+0xf0], R3 ;  /* 0x0000f00301007387 */ /* 0x0001e20000100800 */
[----:B------:R-:W-:-:S03]  /*7b90*/  SEL R4, R27, R18, !P6 ;  /* 0x000000121b047207 */ /* 0x000fc60007000000 */
        /* <DEDUP_REMOVED lines=8> */
[----:B------:R1:W-:Y:S04]  /*7c20*/  STL [R1+0x118], R4 ;  /* 0x0001180401007387 */ /* 0x0003e80000100800 */
[----:B------:R3:W-:Y:S01]  /*7c30*/  STL [R1+0x11c], R3 ;  /* 0x00011c0301007387 */ /* 0x0007e20000100800 */
[C---:B0-----:R-:W-:Y:S02]  /*7c40*/  SEL R2, R27.reuse, R13, !P6 ;  /* 0x0000000d1b027207 */ /* 0x041fe40007000000 */
[----:B-1----:R-:W-:-:S03]  /*7c50*/  SEL R4, R27, R11, !P6 ;  /* 0x0000000b1b047207 */ /* 0x002fc60007000000 */
[----:B------:R0:W-:Y:S01]  /*7c60*/  STL [R1+0x124], R2 ;  /* 0x0001240201007387 */ /* 0x0001e20000100800 */
[----:B---3--:R-:W-:-:S03]  /*7c70*/  SEL R3, R27, R0, !P6 ;  /* 0x000000001b037207 */ /* 0x008fc60007000000 */
[----:B------:R-:W-:Y:S04]  /*7c80*/  STL [R1+0x12c], R4 ;  /* 0x00012c0401007387 */ /* 0x000fe80000100800 */
[----:B------:R-:W-:Y:S04]  /*7c90*/  STL [R1+0x14c], R3 ;  /* 0x00014c0301007387 */ /* 0x000fe80000100800 */
[----:B------:R-:W3:Y:S01]  /*7ca0*/  LDL.LU R20, [R1+0x16c] ;  /* 0x00016c0001147983 */ /* 0x000ee20000300800 */
[C---:B0-----:R-:W-:Y:S02]  /*7cb0*/  SEL R2, R27.reuse, R9, !P6 ;  /* 0x000000091b027207 */ /* 0x041fe40007000000 */
[----:B------:R-:W-:-:S03]  /*7cc0*/  SEL R0, R27, R6, !P6 ;  /* 0x000000061b007207 */ /* 0x000fc60007000000 */
[----:B------:R-:W-:Y:S04]  /*7cd0*/  STL [R1+0x150], R2 ;  /* 0x0001500201007387 */ /* 0x000fe80000100800 */
[----:B---3--:R0:W-:Y:S04]  /*7ce0*/  STL [R1+0x910], R20 ;  /* 0x0009101401007387 */ /* 0x0081e80000100800 */
[----:B------:R2:W-:Y:S04]  /*7cf0*/  STL [R1+0x154], R0 ;  /* 0x0001540001007387 */ /* 0x0005e80000100800 */
[----:B0-----:R-:W3:Y:S01]  /*7d00*/  LDL.LU R20, [R1+0x164] ;  /* 0x0001640001147983 */ /* 0x001ee20000300800 */
[----:B--2---:R-:W-:-:S03]  /*7d10*/  SEL R0, R27, R7, !P6 ;  /* 0x000000071b007207 */ /* 0x004fc60007000000 */
[----:B---3--:R0:W-:Y:S04]  /*7d20*/  STL [R1+0x914], R20 ;  /* 0x0009141401007387 */ /* 0x0081e80000100800 */
[----:B0-----:R-:W2:Y:S04]  /*7d30*/  LDL.LU R20, [R1+0x160] ;  /* 0x0001600001147983 */ /* 0x001ea80000300800 */
[----:B------:R-:W3:Y:S04]  /*7d40*/  LDL.LU R22, [R1+0x170] ;  /* 0x0001700001167983 */ /* 0x000ee80000300800 */
[----:B------:R-:W4:Y:S04]  /*7d50*/  LDL.LU R21, [R1+0x174] ;  /* 0x0001740001157983 */ /* 0x000f280000300800 */
        /* <DEDUP_REMOVED lines=10> */
[----:B------:R-:W3:Y:S04]  /*7e00*/  LDL.LU R12, [R1+0x1c4] ;  /* 0x0001c400010c7983 */ /* 0x000ee80000300800 */
[----:B------:R-:W5:Y:S04]  /*7e10*/  LDL.LU R10, [R1+0x1b4] ;  /* 0x0001b400010a7983 */ /* 0x000f680000300800 */
[----:B------:R-:W5:Y:S04]  /*7e20*/  LDL.LU R19, [R1+0x1c8] ;  /* 0x0001c80001137983 */ /* 0x000f680000300800 */
[----:B------:R-:W4:Y:S04]  /*7e30*/  LDL.LU R8, [R1+0x1bc] ;  /* 0x0001bc0001087983 */ /* 0x000f280000300800 */
        /* <DEDUP_REMOVED lines=20> */
[----:B--2---:R-:W-:-:S05]  /*7f80*/  SEL R20, R27, R20, !P6 ;  /* 0x000000141b147207 */ /* 0x004fca0007000000 */
[----:B------:R0:W-:Y:S02]  /*7f90*/  STL [R1+0x16c], R20 ;  /* 0x00016c1401007387 */ /* 0x0001e40000100800 */
[C---:B0-----:R-:W-:Y:S02]  /*7fa0*/  SEL R20, R27.reuse, R22, !P6 ;  /* 0x000000161b147207 */ /* 0x041fe40007000000 */
[C---:B------:R-:W-:Y:S02]  /*7fb0*/  SEL R22, R27.reuse, R21, !P6 ;  /* 0x000000151b167207 */ /* 0x040fe40007000000 */
[C---:B-----5:R-:W-:Y:S01]  /*7fc0*/  SEL R21, R27.reuse, R23, !P6 ;  /* 0x000000171b157207 */ /* 0x060fe20007000000 */
[----:B------:R0:W-:Y:S04]  /*7fd0*/  STL [R1+0x170], R20 ;  /* 0x0001701401007387 */ /* 0x0001e80000100800 */
[----:B------:R1:W-:Y:S01]  /*7fe0*/  STL [R1+0x174], R22 ;  /* 0x0001741601007387 */ /* 0x0003e20000100800 */
[----:B0-----:R-:W-:-:S03]  /*7ff0*/  SEL R20, R27, R6, !P6 ;  /* 0x000000061b147207 */ /* 0x001fc60007000000 */
[----:B------:R-:W2:Y:S04]  /*8000*/  LDL.LU R6, [R1+0x120] ;  /* 0x0001200001067983 */ /* 0x000ea80000300800 */
[----:B------:R0:W-:Y:S04]  /*8010*/  STL [R1+0x180], R21 ;  /* 0x0001801501007387 */ /* 0x0001e80000100800 */
[----:B------:R3:W-:Y:S01]  /*8020*/  STL [R1+0x188], R20 ;  /* 0x0001881401007387 */ /* 0x0007e20000100800 */
[C---:B-1----:R-:W-:Y:S02]  /*8030*/  SEL R22, R27.reuse, R26, !P6 ;  /* 0x0000001a1b167207 */ /* 0x042fe40007000000 */
[----:B0-----:R-:W-:-:S02]  /*8040*/  SEL R21, R27, R24, !P6 ;  /* 0x000000181b157207 */ /* 0x001fc40007000000 */
[----:B---3--:R-:W-:-:S03]  /*8050*/  SEL R20, R27, R25, !P6 ;  /* 0x000000191b147207 */ /* 0x008fc60007000000 */
[----:B------:R0:W-:Y:S04]  /*8060*/  STL [R1+0x18c], R21 ;  /* 0x00018c1501007387 */ /* 0x0001e80000100800 */
[----:B------:R1:W-:Y:S01]  /*8070*/  STL [R1+0x198], R20 ;  /* 0x0001981401007387 */ /* 0x0003e20000100800 */
[C---:B0-----:R-:W-:Y:S02]  /*8080*/  SEL R21, R27.reuse, R3, !P6 ;  /* 0x000000031b157207 */ /* 0x041fe40007000000 */
[C---:B------:R-:W-:Y:S02]  /*8090*/  SEL R3, R27.reuse, R29, !P6 ;  /* 0x0000001d1b037207 */ /* 0x040fe40007000000 */
[C---:B-1----:R-:W-:Y:S01]  /*80a0*/  SEL R20, R27.reuse, R2, !P6 ;  /* 0x000000021b147207 */ /* 0x042fe20007000000 */
        /* <DEDUP_REMOVED lines=80> */
[C---:B------:R-:W-:Y:S02]  /*85b0*/  SEL R24, R27.reuse, R24, !P6 ;  /* 0x000000181b187207 */ /* 0x040fe40007000000 */
[C---:B------:R-:W-:Y:S02]  /*85c0*/  SEL R25, R27.reuse, R25, !P6 ;  /* 0x000000191b197207 */ /* 0x040fe40007000000 */
[C---:B------:R-:W-:Y:S02]  /*85d0*/  SEL R26, R27.reuse, R26, !P6 ;  /* 0x0000001a1b1a7207 */ /* 0x040fe40007000000 */
[C---:B------:R-:W-:Y:S02]  /*85e0*/  SEL R2, R27.reuse, R2, !P6 ;  /* 0x000000021b027207 */ /* 0x040fe40007000000 */
[C---:B------:R-:W-:Y:S02]  /*85f0*/  SEL R28, R27.reuse, R28, !P6 ;  /* 0x0000001c1b1c7207 */ /* 0x040fe40007000000 */
        /* <DEDUP_REMOVED lines=18> */
[----:B--2---:R-:W-:-:S05]  /*8720*/  SEL R20, R27, R20, !P6 ;  /* 0x000000141b147207 */ /* 0x004fca0007000000 */
[----:B------:R0:W-:Y:S04]  /*8730*/  STL [R1+0x144], R20 ;  /* 0x0001441401007387 */ /* 0x0001e80000100800 */
[----:B0-----:R-:W2:Y:S04]  /*8740*/  LDL.LU R20, [R1+0x904] ;  /* 0x0009040001147983 */ /* 0x001ea80000300800 */
[----:B------:R0:W-:Y:S04]  /*8750*/  STL [R1+0x140], R22 ;  /* 0x0001401601007387 */ /* 0x0001e80000100800 */
[----:B0-----:R-:W3:Y:S04]  /*8760*/  LDL.LU R22, [R1+0x900] ;  /* 0x0009000001167983 */ /* 0x001ee80000300800 */
[----:B------:R0:W-:Y:S04]  /*8770*/  STL [R1+0x13c], R3 ;  /* 0x00013c0301007387 */ /* 0x0001e80000100800 */
[----:B0-----:R-:W4:Y:S04]  /*8780*/  LDL.LU R3, [R1+0x6c] ;  /* 0x00006c0001037983 */ /* 0x001f280000300800 */
[----:B------:R0:W-:Y:S04]  /*8790*/  STL [R1+0x138], R21 ;  /* 0x0001381501007387 */ /* 0x0001e80000100800 */
[----:B0-----:R-:W5:Y:S04]  /*87a0*/  LDL.LU R21, [R1+0x8fc] ;  /* 0x0008fc0001157983 */ /* 0x001f680000300800 */
        /* <DEDUP_REMOVED lines=19> */
[----:B0-----:R-:W2:Y:S04]  /*88e0*/  LDL.LU R19, [R1+0x8d4] ;  /* 0x0008d40001137983 */ /* 0x001ea80000300800 */
[----:B------:R0:W-:Y:S04]  /*88f0*/  STL [R1+0xd8], R8 ;  /* 0x0000d80801007387 */ /* 0x0001e80000100800 */
[----:B0-----:R-:W3:Y:S04]  /*8900*/  LDL.LU R8, [R1+0x8d0] ;  /* 0x0008d00001087983 */ /* 0x001ee80000300800 */
        /* <DEDUP_REMOVED lines=17> */
[----:B0-----:R-:W2:Y:S04]  /*8a20*/  LDL.LU R11, [R1+0x8ac] ;  /* 0x0008ac00010b7983 */ /* 0x001ea80000300800 */
[----:B------:R0:W-:Y:S04]  /*8a30*/  STL [R1+0x80], R0 ;  /* 0x0000800001007387 */ /* 0x0001e80000100800 */
[----:B0-----:R-:W2:Y:S04]  /*8a40*/  LDL.LU R0, [R1+0x8a8] ;  /* 0x0008a80001007983 */ /* 0x001ea80000300800 */
[----:B------:R0:W-:Y:S04]  /*8a50*/  STL [R1+0x7c], R9 ;  /* 0x00007c0901007387 */ /* 0x0001e80000100800 */
[----:B0-----:R-:W4:Y:S04]  /*8a60*/  LDL.LU R9, [R1+0x8a4] ;  /* 0x0008a40001097983 */ /* 0x001f280000300800 */
[----:B------:R0:W-:Y:S04]  /*8a70*/  STL [R1+0x70], R7 ;  /* 0x0000700701007387 */ /* 0x0001e80000100800 */
[----:B0-----:R-:W3:Y:S04]  /*8a80*/  LDL.LU R7, [R1+0x8a0] ;  /* 0x0008a00001077983 */ /* 0x001ee80000300800 */
[----:B------:R0:W-:Y:S04]  /*8a90*/  STL [R1+0x60], R6 ;  /* 0x0000600601007387 */ /* 0x0001e80000100800 */
[----:B0-----:R-:W5:Y:S01]  /*8aa0*/  LDL.LU R6, [R1+0x89c] ;  /* 0x00089c0001067983 */ /* 0x001f620000300800 */
[----:B---3--:R-:W-:-:S02]  /*8ab0*/  SEL R7, R27, R7, !P6 ;  /* 0x000000071b077207 */ /* 0x008fc40007000000 */
[----:B-----5:R-:W-:-:S05]  /*8ac0*/  SEL R6, R27, R6, !P6 ;  /* 0x000000061b067207 */ /* 0x020fca0007000000 */
[----:B------:R0:W-:Y:S04]  /*8ad0*/  STL [R1+0x34], R6 ;  /* 0x0000340601007387 */ /* 0x0001e80000100800 */
[----:B0-----:R-:W3:Y:S04]  /*8ae0*/  LDL.LU R6, [R1+0x68] ;  /* 0x0000680001067983 */ /* 0x001ee80000300800 */
[----:B------:R0:W-:Y:S04]  /*8af0*/  STL [R1+0x24], R7 ;  /* 0x0000240701007387 */ /* 0x0001e80000100800 */
[----:B0-----:R-:W5:Y:S01]  /*8b00*/  LDL.LU R7, [R1+0x64] ;  /* 0x0000640001077983 */ /* 0x001f620000300800 */
[----:B----4-:R-:W-:-:S02]  /*8b10*/  SEL R9, R27, R9, !P6 ;  /* 0x000000091b097207 */ /* 0x010fc40007000000 */
[----:B------:R-:W-:-:S03]  /*8b20*/  SEL R3, R27, R3, !P6 ;  /* 0x000000031b037207 */ /* 0x000fc60007000000 */
[----:B------:R-:W-:Y:S01]  /*8b30*/  STL [R1+0x18], R9 ;  /* 0x0000180901007387 */ /* 0x000fe20000100800 */
[C---:B------:R-:W-:Y:S02]  /*8b40*/  SEL R14, R27.reuse, R14, !P6 ;  /* 0x0000000e1b0e7207 */ /* 0x040fe40007000000 */
[C---:B------:R-:W-:Y:S02]  /*8b50*/  SEL R15, R27.reuse, R15, !P6 ;  /* 0x0000000f1b0f7207 */ /* 0x040fe40007000000 */
[C---:B--2---:R-:W-:Y:S02]  /*8b60*/  SEL R16, R27.reuse, R16, !P6 ;  /* 0x000000101b107207 */ /* 0x044fe40007000000 */
[C---:B------:R-:W-:Y:S02]  /*8b70*/  SEL R17, R27.reuse, R17, !P6 ;  /* 0x000000111b117207 */ /* 0x040fe40007000000 */
[C---:B------:R-:W-:Y:S02]  /*8b80*/  SEL R18, R27.reuse, R18, !P6 ;  /* 0x000000121b127207 */ /* 0x040fe40007000000 */
[----:B------:R-:W-:-:S02]  /*8b90*/  SEL R4, R27, R4, !P6 ;  /* 0x000000041b047207 */ /* 0x000fc40007000000 */
[C---:B------:R-:W-:Y:S02]  /*8ba0*/  SEL R5, R27.reuse, R5, !P6 ;  /* 0x000000051b057207 */ /* 0x040fe40007000000 */
[C---:B------:R-:W-:Y:S02]  /*8bb0*/  SEL R8, R27.reuse, R8, !P6 ;  /* 0x000000081b087207 */ /* 0x040fe40007000000 */
[C---:B------:R-:W-:Y:S02]  /*8bc0*/  SEL R22, R27.reuse, R22, !P6 ;  /* 0x000000161b167207 */ /* 0x040fe40007000000 */
[C---:B------:R-:W-:Y:S01]  /*8bd0*/  SEL R19, R27.reuse, R19, !P6 ;  /* 0x000000131b137207 */ /* 0x040fe20007000000 */
[----:B------:R-:W-:Y:S01]  /*8be0*/  IMAD R20, R20, UR4, RZ ;  /* 0x0000000414147c24 */ /* 0x000fe2000f8e02ff */
[C---:B------:R-:W-:Y:S02]  /*8bf0*/  SEL R10, R27.reuse, R10, !P6 ;  /* 0x0000000a1b0a7207 */ /* 0x040fe40007000000 */
[C---:B------:R-:W-:Y:S01]  /*8c00*/  SEL R12, R27.reuse, R12, !P6 ;  /* 0x0000000c1b0c7207 */ /* 0x040fe20007000000 */
[----:B------:R-:W-:Y:S01]  /*8c10*/  IMAD R22, R22, UR4, RZ ;  /* 0x0000000416167c24 */ /* 0x000fe2000f8e02ff */
[----:B------:R-:W-:-:S02]  /*8c20*/  SEL R26, R27, R26, !P6 ;  /* 0x0000001a1b1a7207 */ /* 0x000fc40007000000 */
[C---:B------:R-:W-:Y:S02]  /*8c30*/  SEL R25, R27.reuse, R25, !P6 ;  /* 0x000000191b197207 */ /* 0x040fe40007000000 */
[C---:B------:R-:W-:Y:S02]  /*8c40*/  SEL R24, R27.reuse, R24, !P6 ;  /* 0x000000181b187207 */ /* 0x040fe40007000000 */
[C---:B------:R-:W-:Y:S02]  /*8c50*/  SEL R23, R27.reuse, R23, !P6 ;  /* 0x000000171b177207 */ /* 0x040fe40007000000 */
[C---:B------:R-:W-:Y:S02]  /*8c60*/  SEL R21, R27.reuse, R21, !P6 ;  /* 0x000000151b157207 */ /* 0x040fe40007000000 */
[C---:B---3--:R-:W-:Y:S02]  /*8c70*/  SEL R6, R27.reuse, R6, !P6 ;  /* 0x000000061b067207 */ /* 0x048fe40007000000 */
[----:B-----5:R-:W-:-:S05]  /*8c80*/  SEL R7, R27, R7, !P6 ;  /* 0x000000071b077207 */ /* 0x020fca0007000000 */
[----:B------:R0:W-:Y:S04]  /*8c90*/  STL [R1+0x14], R7 ;  /* 0x0000140701007387 */ /* 0x0001e80000100800 */
[----:B------:R1:W-:Y:S01]  /*8ca0*/  STL [R1+0x10], R6 ;  /* 0x0000100601007387 */ /* 0x0003e20000100800 */
[----:B0-----:R-:W-:-:S03]  /*8cb0*/  SEL R7, R27, R0, !P6 ;  /* 0x000000001b077207 */ /* 0x001fc60007000000 */
[----:B------:R-:W2:Y:S01]  /*8cc0*/  LDL.LU R0, [R1+0x898] ;  /* 0x0008980001007983 */ /* 0x000ea20000300800 */
[----:B-1----:R-:W-:-:S03]  /*8cd0*/  SEL R6, R27, R11, !P6 ;  /* 0x0000000b1b067207 */ /* 0x002fc60007000000 */
[----:B------:R0:W-:Y:S04]  /*8ce0*/  STL [R1+0xc], R3 ;  /* 0x00000c0301007387 */ /* 0x0001e80000100800 */
[----:B------:R1:W-:Y:S01]  /*8cf0*/  STL [R1+0x8], R7 ;  /* 0x0000080701007387 */ /* 0x0003e20000100800 */
[----:B0-----:R-:W-:-:S03]  /*8d00*/  SEL R3, R27, R13, !P6 ;  /* 0x0000000d1b037207 */ /* 0x001fc60007000000 */
[----:B-1----:R-:W3:Y:S04]  /*8d10*/  LDL.LU R7, [R1+0x38] ;  /* 0x0000380001077983 */ /* 0x002ee80000300800 */
[----:B------:R-:W-:Y:S04]  /*8d20*/  STL [R1+0x4], R6 ;  /* 0x0000040601007387 */ /* 0x000fe80000100800 */
[----:B------:R-:W4:Y:S04]  /*8d30*/  LDL.LU R9, [R1+0x2c] ;  /* 0x00002c0001097983 */ /* 0x000f280000300800 */
[----:B------:R-:W-:Y:S04]  /*8d40*/  STL [R1], R3 ;  /* 0x0000000301007387 */ /* 0x000fe80000100800 */
[----:B------:R-:W5:Y:S04]  /*8d50*/  LDL.LU R11, [R1+0x1c] ;  /* 0x00001c00010b7983 */ /* 0x000f680000300800 */
[----:B------:R-:W-:Y:S04]  /*8d60*/  STL [R1+0x80c], R14 ;  /* 0x00080c0e01007387 */ /* 0x000fe80000100800 */
[----:B------:R-:W-:Y:S04]  /*8d70*/  STL [R1+0x810], R15 ;  /* 0x0008100f01007387 */ /* 0x000fe80000100800 */
[----:B------:R-:W-:Y:S04]  /*8d80*/  STL [R1+0x814], R16 ;  /* 0x0008141001007387 */ /* 0x000fe80000100800 */
[----:B------:R-:W-:Y:S04]  /*8d90*/  STL [R1+0x818], R17 ;  /* 0x0008181101007387 */ /* 0x000fe80000100800 */
[----:B------:R-:W-:Y:S04]  /*8da0*/  STL [R1+0x81c], R18 ;  /* 0x00081c1201007387 */ /* 0x000fe80000100800 */
[----:B------:R0:W-:Y:S04]  /*8db0*/  STL [R1+0x820], R4 ;  /* 0x0008200401007387 */ /* 0x0001e80000100800 */
[----:B------:R-:W-:Y:S04]  /*8dc0*/  STL [R1+0x824], R5 ;  /* 0x0008240501007387 */ /* 0x000fe80000100800 */
[----:B------:R-:W-:Y:S01]  /*8dd0*/  STL [R1+0x828], R8 ;  /* 0x0008280801007387 */ /* 0x000fe20000100800 */
[----:B0-----:R-:W-:-:S03]  /*8de0*/  LEA R4, P1, R20, R28, 0x1 ;  /* 0x0000001c14047211 */ /* 0x001fc600078208ff */
[----:B------:R-:W-:Y:S01]  /*8df0*/  STL [R1+0x82c], R19 ;  /* 0x00082c1301007387 */ /* 0x000fe20000100800 */
[----:B------:R-:W-:-:S03]  /*8e00*/  LEA R3, P0, R22, R2, 0x1 ;  /* 0x0000000216037211 */ /* 0x000fc600078008ff */
[----:B------:R-:W-:Y:S04]  /*8e10*/  STL [R1+0x830], R10 ;  /* 0x0008300a01007387 */ /* 0x000fe80000100800 */
[----:B------:R-:W-:Y:S04]  /*8e20*/  STL [R1+0x834], R12 ;  /* 0x0008340c01007387 */ /* 0x000fe80000100800 */
[----:B------:R0:W-:Y:S04]  /*8e30*/  STL [R1+0x838], R26 ;  /* 0x0008381a01007387 */ /* 0x0001e80000100800 */
[----:B------:R-:W-:Y:S04]  /*8e40*/  STL [R1+0x83c], R25 ;  /* 0x00083c1901007387 */ /* 0x000fe80000100800 */
[----:B------:R-:W-:Y:S04]  /*8e50*/  STL [R1+0x840], R24 ;  /* 0x0008401801007387 */ /* 0x000fe80000100800 */
[----:B------:R-:W5:Y:S04]  /*8e60*/  LDL.LU R13, [R1+0x3c] ;  /* 0x00003c00010d7983 */ /* 0x000f680000300800 */
[----:B------:R-:W-:Y:S04]  /*8e70*/  STL [R1+0x714], R4 ;  /* 0x0007140401007387 */ /* 0x000fe80000100800 */
[----:B0-----:R-:W5:Y:S04]  /*8e80*/  LDL.LU R26, [R1+0x44] ;  /* 0x00004400011a7983 */ /* 0x001f680000300800 */
[----:B------:R0:W-:Y:S04]  /*8e90*/  STL [R1+0x710], R3 ;  /* 0x0007100301007387 */ /* 0x0001e80000100800 */
[----:B------:R-:W5:Y:S04]  /*8ea0*/  LDL.LU R12, [R1+0x40] ;  /* 0x00004000010c7983 */ /* 0x000f680000300800 */
[----:B------:R-:W5:Y:S01]  /*8eb0*/  LDL.LU R6, [R1+0x48] ;  /* 0x0000480001067983 */ /* 0x000f620000300800 */
[----:B0-----:R-:W0:Y:S03]  /*8ec0*/  LDC R3, c[0x0][0x21c] ;  /* 0x00008700ff037b82 */ /* 0x001e260000000800 */
[----:B------:R-:W5:Y:S04]  /*8ed0*/  LDL.LU R10, [R1+0x4c] ;  /* 0x00004c00010a7983 */ /* 0x000f680000300800 */
[----:B------:R1:W-:Y:S04]  /*8ee0*/  STL [R1+0x844], R2 ;  /* 0x0008440201007387 */ /* 0x0003e80000100800 */
[----:B------:R-:W-:Y:S04]  /*8ef0*/  STL [R1+0x848], R23 ;  /* 0x0008481701007387 */ /* 0x000fe80000100800 */
[----:B------:R-:W-:Y:S01]  /*8f00*/  STL [R1+0x84c], R21 ;  /* 0x00084c1501007387 */ /* 0x000fe20000100800 */
[----:B-1----:R-:W-:-:S03]  /*8f10*/  LEA.HI.X.SX32 R2, R22, R29, 0x1, P0 ;  /* 0x0000001d16027211 */ /* 0x002fc600000f0eff */
[----:B------:R-:W5:Y:S01]  /*8f20*/  LDL.LU R19, [R1+0x50] ;  /* 0x0000500001137983 */ /* 0x000f620000300800 */
[----:B0-----:R-:W-:-:S05]  /*8f30*/  LEA.HI.X.SX32 R3, R20, R3, 0x1, P1 ;  /* 0x0000000314037211 */ /* 0x001fca00008f0eff */
[----:B------:R2:W-:Y:S04]  /*8f40*/  STL [R1+0x70c], R3 ;  /* 0x00070c0301007387 */ /* 0x0005e80000100800 */
[----:B------:R-:W5:Y:S04]  /*8f50*/  LDL.LU R8, [R1+0x58] ;  /* 0x0000580001087983 */ /* 0x000f680000300800 */
[----:B------:R-:W5:Y:S04]  /*8f60*/  LDL.LU R5, [R1+0x5c] ;  /* 0x00005c0001057983 */ /* 0x000f680000300800 */
[----:B------:R-:W-:Y:S04]  /*8f70*/  STL [R1+0x708], R2 ;  /* 0x0007080201007387 */ /* 0x000fe80000100800 */
[----:B------:R-:W5:Y:S04]  /*8f80*/  LDL.LU R4, [R1+0x74] ;  /* 0x0000740001047983 */ /* 0x000f680000300800 */
[----:B------:R-:W5:Y:S04]  /*8f90*/  LDL.LU R18, [R1+0x78] ;  /* 0x0000780001127983 */ /* 0x000f680000300800 */
[----:B------:R-:W5:Y:S04]  /*8fa0*/  LDL.LU R17, [R1+0x88] ;  /* 0x0000880001117983 */ /* 0x000f680000300800 */
[----:B------:R-:W5:Y:S04]  /*8fb0*/  LDL.LU R16, [R1+0x90] ;  /* 0x0000900001107983 */ /* 0x000f680000300800 */
[----:B------:R-:W5:Y:S04]  /*8fc0*/  LDL.LU R15, [R1+0xa4] ;  /* 0x0000a400010f7983 */ /* 0x000f680000300800 */
[----:B------:R-:W5:Y:S01]  /*8fd0*/  LDL.LU R14, [R1+0xa8] ;  /* 0x0000a800010e7983 */ /* 0x000f620000300800 */
[----:B--2---:R-:W-:Y:S01]  /*8fe0*/  IMAD R3, R0, UR5, RZ ;  /* 0x0000000500037c24 */ /* 0x004fe2000f8e02ff */
[----:B------:R-:W-:Y:S01]  /*8ff0*/  ULDC UR5, c[0x0][0x238] ;  /* 0x00008e0000057ab9 */ /* 0x000fe20000000800 */
[----:B---3--:R-:W-:-:S02]  /*9000*/  IMAD R7, R7, UR4, RZ ;  /* 0x0000000407077c24 */ /* 0x008fc4000f8e02ff */
[----:B----4-:R-:W-:-:S03]  /*9010*/  IMAD R9, R9, UR4, RZ ;  /* 0x0000000409097c24 */ /* 0x010fc6000f8e02ff */
[----:B------:R-:W-:Y:S01]  /*9020*/  STL [R1+0x850], R7 ;  /* 0x0008500701007387 */ /* 0x000fe20000100800 */
[----:B-----5:R-:W-:-:S03]  /*9030*/  IMAD R11, R11, UR4, RZ ;  /* 0x000000040b0b7c24 */ /* 0x020fc6000f8e02ff */
[----:B------:R-:W-:Y:S04]  /*9040*/  STL [R1+0x854], R9 ;  /* 0x0008540901007387 */ /* 0x000fe80000100800 */
[----:B------:R-:W-:Y:S04]  /*9050*/  STL [R1+0x858], R11 ;  /* 0x0008580b01007387 */ /* 0x000fe80000100800 */
[----:B------:R-:W-:Y:S04]  /*9060*/  STL [R1+0x1dc], R3 ;  /* 0x0001dc0301007387 */ /* 0x000fe80000100800 */
[----:B------:R0:W-:Y:S01]  /*9070*/  STL [R1+0x85c], R3 ;  /* 0x00085c0301007387 */ /* 0x0001e20000100800 */
[----:B------:R-:W-:-:S02]  /*9080*/  IMAD R13, R13, UR4, RZ ;  /* 0x000000040d0d7c24 */ /* 0x000fc4000f8e02ff */
[----:B------:R-:W-:-:S03]  /*9090*/  IMAD R20, R26, UR4, RZ ;  /* 0x000000041a147c24 */ /* 0x000fc6000f8e02ff */
[----:B------:R-:W-:Y:S01]  /*90a0*/  STL [R1+0x860], R13 ;  /* 0x0008600d01007387 */ /* 0x000fe20000100800 */
[----:B------:R-:W-:-:S03]  /*90b0*/  IMAD R22, R12, UR4, RZ ;  /* 0x000000040c167c24 */ /* 0x000fc6000f8e02ff */
[----:B------:R-:W-:Y:S01]  /*90c0*/  STL [R1+0x864], R20 ;  /* 0x0008641401007387 */ /* 0x000fe20000100800 */
[----:B------:R-:W-:-:S03]  /*90d0*/  IMAD R6, R6, UR4, RZ ;  /* 0x0000000406067c24 */ /* 0x000fc6000f8e02ff */
[----:B------:R-:W-:Y:S01]  /*90e0*/  STL [R1+0x868], R22 ;  /* 0x0008681601007387 */ /* 0x000fe20000100800 */
[----:B------:R-:W-:-:S03]  /*90f0*/  IMAD R0, R10, UR4, RZ ;  /* 0x000000040a007c24 */ /* 0x000fc6000f8e02ff */
[----:B------:R-:W-:Y:S04]  /*9100*/  STL [R1+0x86c], R6 ;  /* 0x00086c0601007387 */ /* 0x000fe80000100800 */
[----:B------:R1:W-:Y:S01]  /*9110*/  STL [R1+0x870], R0 ;  /* 0x0008700001007387 */ /* 0x0003e20000100800 */
[----:B------:R-:W-:-:S05]  /*9120*/  IMAD R27, R19, UR4, RZ ;  /* 0x00000004131b7c24 */ /* 0x000fca000f8e02ff */
[----:B------:R-:W-:Y:S01]  /*9130*/  STL [R1+0x874], R27 ;  /* 0x0008741b01007387 */ /* 0x000fe20000100800 */
[----:B------:R-:W-:Y:S02]  /*9140*/  IMAD R28, R8, UR4, RZ ;  /* 0x00000004081c7c24 */ /* 0x000fe4000f8e02ff */
[----:B------:R-:W-:-:S03]  /*9150*/  IMAD R29, R5, UR4, RZ ;  /* 0x00000004051d7c24 */ /* 0x000fc6000f8e02ff */
[----:B------:R-:W-:Y:S01]  /*9160*/  STL [R1+0x878], R28 ;  /* 0x0008781c01007387 */ /* 0x000fe20000100800 */
[----:B0-----:R-:W-:-:S03]  /*9170*/  IMAD R3, R4, UR4, RZ ;  /* 0x0000000404037c24 */ /* 0x001fc6000f8e02ff */
[----:B------:R-:W-:Y:S01]  /*9180*/  STL [R1+0x87c], R29 ;  /* 0x00087c1d01007387 */ /* 0x000fe20000100800 */
[----:B------:R-:W-:-:S03]  /*9190*/  IMAD R2, R18, UR4, RZ ;  /* 0x0000000412027c24 */ /* 0x000fc6000f8e02ff */
[----:B------:R0:W-:Y:S01]  /*91a0*/  STL [R1+0x1c], R3 ;  /* 0x00001c0301007387 */ /* 0x0001e20000100800 */
[----:B-1----:R-:W-:-:S03]  /*91b0*/  IMAD R0, R17, UR4, RZ ;  /* 0x0000000411007c24 */ /* 0x002fc6000f8e02ff */
[----:B------:R1:W-:Y:S01]  /*91c0*/  STL [R1+0x20], R2 ;  /* 0x0000200201007387 */ /* 0x0003e20000100800 */
[----:B0-----:R-:W-:-:S03]  /*91d0*/  IMAD R3, R16, UR4, RZ ;  /* 0x0000000410037c24 */ /* 0x001fc6000f8e02ff */
[----:B------:R0:W-:Y:S04]  /*91e0*/  STL [R1+0x28], R0 ;  /* 0x0000280001007387 */ /* 0x0001e80000100800 */
[----:B------:R-:W-:Y:S04]  /*91f0*/  STL [R1+0x2c], R3 ;  /* 0x00002c0301007387 */ /* 0x000fe80000100800 */
[----:B------:R-:W2:Y:S01]  /*9200*/  LDL.LU R29, [R1+0xb8] ;  /* 0x0000b800011d7983 */ /* 0x000ea20000300800 */
[----:B-1----:R-:W-:Y:S02]  /*9210*/  IMAD R2, R15, UR4, RZ ;  /* 0x000000040f027c24 */ /* 0x002fe4000f8e02ff */
[----:B0-----:R-:W-:-:S03]  /*9220*/  IMAD R0, R14, UR4, RZ ;  /* 0x000000040e007c24 */ /* 0x001fc6000f8e02ff */
[----:B------:R-:W-:Y:S04]  /*9230*/  STL [R1+0x30], R2 ;  /* 0x0000300201007387 */ /* 0x000fe80000100800 */
[----:B--2---:R0:W-:Y:S04]  /*9240*/  STL [R1+0x890], R29 ;  /* 0x0008901d01007387 */ /* 0x0041e80000100800 */
[----:B------:R-:W-:Y:S04]  /*9250*/  STL [R1+0x38], R0 ;  /* 0x0000380001007387 */ /* 0x000fe80000100800 */
[----:B0-----:R-:W2:Y:S04]  /*9260*/  LDL.LU R29, [R1+0xb4] ;  /* 0x0000b400011d7983 */ /* 0x001ea80000300800 */
[----:B--2---:R0:W-:Y:S04]  /*9270*/  STL [R1+0x894], R29 ;  /* 0x0008941d01007387 */ /* 0x0041e80000100800 */
[----:B0-----:R-:W2:Y:S04]  /*9280*/  LDL.LU R29, [R1+0xb0] ;  /* 0x0000b000011d7983 */ /* 0x001ea80000300800 */
[----:B------:R-:W3:Y:S04]  /*9290*/  LDL.LU R28, [R1+0xc0] ;  /* 0x0000c000011c7983 */ /* 0x000ee80000300800 */
[----:B------:R-:W4:Y:S04]  /*92a0*/  LDL.LU R27, [R1+0xc8] ;  /* 0x0000c800011b7983 */ /* 0x000f280000300800 */
        /* <DEDUP_REMOVED lines=25> */
[----:B------:R-:W5:Y:S01]  /*9440*/  LDL.LU R14, [R1+0x18c] ;  /* 0x00018c00010e7983 */ /* 0x000f620000300800 */
[----:B--2---:R-:W-:-:S05]  /*9450*/  IMAD R29, R29, UR4, RZ ;  /* 0x000000041d1d7c24 */ /* 0x004fca000f8e02ff */
[----:B------:R0:W-:Y:S04]  /*9460*/  STL [R1+0x3c], R29 ;  /* 0x00003c1d01007387 */ /* 0x0001e80000100800 */
[----:B0-----:R-:W2:Y:S02]  /*9470*/  LDL.LU R29, [R1+0x894] ;  /* 0x00089400011d7983 */ /* 0x001ea40000300800 */
[----:B--2---:R-:W-:-:S05]  /*9480*/  IMAD R29, R29, UR4, RZ ;  /* 0x000000041d1d7c24 */ /* 0x004fca000f8e02ff */
[----:B------:R0:W-:Y:S04]  /*9490*/  STL [R1+0x40], R29 ;  /* 0x0000401d01007387 */ /* 0x0001e80000100800 */
[----:B0-----:R-:W2:Y:S01]  /*94a0*/  LDL.LU R29, [R1+0x890] ;  /* 0x00089000011d7983 */ /* 0x001ea20000300800 */
[----:B---3--:R-:W-:Y:S02]  /*94b0*/  IMAD R22, R22, UR4, RZ ;  /* 0x0000000416167c24 */ /* 0x008fe4000f8e02ff */
[----:B----4-:R-:W-:Y:S02]  /*94c0*/  IMAD R3, R3, UR4, RZ ;  /* 0x0000000403037c24 */ /* 0x010fe4000f8e02ff */
[----:B--2---:R-:W-:-:S05]  /*94d0*/  IMAD R29, R29, UR4, RZ ;  /* 0x000000041d1d7c24 */ /* 0x004fca000f8e02ff */
[----:B------:R0:W-:Y:S02]  /*94e0*/  STL [R1+0x44], R29 ;  /* 0x0000441d01007387 */ /* 0x0001e40000100800 */
[----:B0-----:R-:W-:Y:S02]  /*94f0*/  IMAD R29, R28, UR4, RZ ;  /* 0x000000041c1d7c24 */ /* 0x001fe4000f8e02ff */
[----:B------:R-:W-:Y:S02]  /*9500*/  IMAD R28, R27, UR4, RZ ;  /* 0x000000041b1c7c24 */ /* 0x000fe4000f8e02ff */
[----:B-----5:R-:W-:Y:S02]  /*9510*/  IMAD R27, R0, UR4, RZ ;  /* 0x00000004001b7c24 */ /* 0x020fe4000f8e02ff */
[----:B------:R-:W-:Y:S01]  /*9520*/  IMAD R0, R6, UR4, RZ ;  /* 0x0000000406007c24 */ /* 0x000fe2000f8e02ff */
[----:B------:R-:W-:Y:S01]  /*9530*/  STL [R1+0x48], R29 ;  /* 0x0000481d01007387 */ /* 0x000fe20000100800 */
[----:B------:R-:W-:-:S03]  /*9540*/  IMAD R6, R20, UR4, RZ ;  /* 0x0000000414067c24 */ /* 0x000fc6000f8e02ff */
[----:B------:R-:W-:Y:S04]  /*9550*/  STL [R1+0x4c], R28 ;  /* 0x00004c1c01007387 */ /* 0x000fe80000100800 */
[----:B------:R-:W-:Y:S04]  /*9560*/  STL [R1+0x50], R27 ;  /* 0x0000501b01007387 */ /* 0x000fe80000100800 */
[----:B------:R0:W-:Y:S04]  /*9570*/  STL [R1+0x54], R0 ;  /* 0x0000540001007387 */ /* 0x0001e80000100800 */
[----:B------:R-:W-:Y:S01]  /*9580*/  STL [R1+0x58], R22 ;  /* 0x0000581601007387 */ /* 0x000fe20000100800 */
[----:B0-----:R-:W-:-:S03]  /*9590*/  IMAD R0, R13, UR4, RZ ;  /* 0x000000040d007c24 */ /* 0x001fc6000f8e02ff */
[----:B------:R0:W-:Y:S04]  /*95a0*/  STL [R1+0x5c], R6 ;  /* 0x00005c0601007387 */ /* 0x0001e80000100800 */
[----:B------:R1:W-:Y:S04]  /*95b0*/  STL [R1+0x64], R0 ;  /* 0x0000640001007387 */ /* 0x0003e80000100800 */
[----:B------:R2:W-:Y:S01]  /*95c0*/  STL [R1+0x68], R3 ;  /* 0x0000680301007387 */ /* 0x0005e20000100800 */
[----:B0-----:R-:W-:Y:S02]  /*95d0*/  IMAD R6, R11, UR4, RZ ;  /* 0x000000040b067c24 */ /* 0x001fe4000f8e02ff */
[----:B-1----:R-:W-:-:S03]  /*95e0*/  IMAD R0, R9, UR4, RZ ;  /* 0x0000000409007c24 */ /* 0x002fc6000f8e02ff */
[----:B------:R0:W-:Y:S01]  /*95f0*/  STL [R1+0x6c], R6 ;  /* 0x00006c0601007387 */ /* 0x0001e20000100800 */
[----:B--2---:R-:W-:-:S03]  /*9600*/  IMAD R3, R7, UR4, RZ ;  /* 0x0000000407037c24 */ /* 0x004fc6000f8e02ff */
[----:B------:R1:W-:Y:S04]  /*9610*/  STL [R1+0x74], R0 ;  /* 0x0000740001007387 */ /* 0x0003e80000100800 */
[----:B------:R2:W-:Y:S01]  /*9620*/  STL [R1+0x78], R3 ;  /* 0x0000780301007387 */ /* 0x0005e20000100800 */
[----:B0-----:R-:W-:Y:S02]  /*9630*/  IMAD R6, R21, UR4, RZ ;  /* 0x0000000415067c24 */ /* 0x001fe4000f8e02ff */
[----:B-1----:R-:W-:-:S03]  /*9640*/  IMAD R0, R23, UR4, RZ ;  /* 0x0000000417007c24 */ /* 0x002fc6000f8e02ff */
[----:B------:R-:W-:Y:S01]  /*9650*/  STL [R1+0x88], R6 ;  /* 0x0000880601007387 */ /* 0x000fe20000100800 */
[----:B--2---:R-:W-:-:S03]  /*9660*/  IMAD R3, R2, UR4, RZ ;  /* 0x0000000402037c24 */ /* 0x004fc6000f8e02ff */
[----:B------:R0:W-:Y:S01]  /*9670*/  STL [R1+0x90], R0 ;  /* 0x0000900001007387 */ /* 0x0001e20000100800 */
[----:B------:R-:W-:-:S03]  /*9680*/  IMAD R2, R24, UR4, RZ ;  /* 0x0000000418027c24 */ /* 0x000fc6000f8e02ff */
[----:B------:R1:W-:Y:S01]  /*9690*/  STL [R1+0x9c], R3 ;  /* 0x00009c0301007387 */ /* 0x0003e20000100800 */
[----:B0-----:R-:W-:-:S03]  /*96a0*/  IMAD R0, R25, UR4, RZ ;  /* 0x0000000419007c24 */ /* 0x001fc6000f8e02ff */
[----:B------:R0:W-:Y:S01]  /*96b0*/  STL [R1+0xa0], R2 ;  /* 0x0000a00201007387 */ /* 0x0001e20000100800 */
[----:B-1----:R-:W-:-:S03]  /*96c0*/  IMAD R3, R26, UR4, RZ ;  /* 0x000000041a037c24 */ /* 0x002fc6000f8e02ff */
        /* <DEDUP_REMOVED lines=19> */
[----:B------:R-:W-:Y:S04]  /*9800*/  STL [R1+0xe4], R3 ;  /* 0x0000e40301007387 */ /* 0x000fe80000100800 */
[----:B------:R-:W2:Y:S01]  /*9810*/  LDL.LU R29, [R1+0x1a4] ;  /* 0x0001a400011d7983 */ /* 0x000ea20000300800 */
[----:B0-----:R-:W-:Y:S02]  /*9820*/  IMAD R2, R15, UR4, RZ ;  /* 0x000000040f027c24 */ /* 0x001fe4000f8e02ff */
[----:B-1----:R-:W-:-:S03]  /*9830*/  IMAD R0, R14, UR4, RZ ;  /* 0x000000040e007c24 */ /* 0x002fc6000f8e02ff */
        /* <DEDUP_REMOVED lines=130> */
[----:B------:R-:W5:Y:S01]  /*a060*/  LDL.LU R14, [R1] ;  /* 0x00000000010e7983 */ /* 0x000f620000300800 */
        /* <DEDUP_REMOVED lines=8> */
[----:B-----5:R-:W-:Y:S02]  /*a0f0*/  IMAD R0, R0, UR4, RZ ;  /* 0x0000000400007c24 */ /* 0x020fe4000f8e02ff */
[----:B------:R-:W-:-:S02]  /*a100*/  IMAD R6, R6, UR4, RZ ;  /* 0x0000000406067c24 */ /* 0x000fc4000f8e02ff */
[----:B------:R-:W-:Y:S02]  /*a110*/  IMAD R22, R22, UR4, RZ ;  /* 0x0000000416167c24 */ /* 0x000fe4000f8e02ff */
[----:B------:R-:W-:Y:S02]  /*a120*/  IMAD R20, R20, UR4, RZ ;  /* 0x0000000414147c24 */ /* 0x000fe4000f8e02ff */
[----:B------:R-:W-:Y:S02]  /*a130*/  IMAD R13, R13, UR4, RZ ;  /* 0x000000040d0d7c24 */ /* 0x000fe4000f8e02ff */
[----:B------:R-:W-:Y:S02]  /*a140*/  IMAD R3, R3, UR4, RZ ;  /* 0x0000000403037c24 */ /* 0x000fe4000f8e02ff */
[----:B------:R-:W-:Y:S02]  /*a150*/  IMAD R11, R11, UR4, RZ ;  /* 0x000000040b0b7c24 */ /* 0x000fe4000f8e02ff */
        /* <DEDUP_REMOVED lines=19> */
[----:B--2---:R-:W-:-:S05]  /*a290*/  IMAD R29, R29, UR4, RZ ;  /* 0x000000041d1d7c24 */ /* 0x004fca000f8e02ff */
        /* <DEDUP_REMOVED lines=25> */
[----:B0-----:R-:W3:Y:S04]  /*a430*/  LDL.LU R21, [R1+0x84c] ;  /* 0x00084c0001157983 */ /* 0x001ee80000300800 */
[----:B------:R0:W-:Y:S04]  /*a440*/  STL [R1+0x94], R23 ;  /* 0x0000941701007387 */ /* 0x0001e80000100800 */
[----:B0-----:R-:W4:Y:S04]  /*a450*/  LDL.LU R23, [R1+0x848] ;  /* 0x0008480001177983 */ /* 0x001f280000300800 */
[----:B------:R0:W-:Y:S04]  /*a460*/  STL [R1+0x8c], R2 ;  /* 0x00008c0201007387 */ /* 0x0001e80000100800 */
[----:B0-----:R-:W5:Y:S04]  /*a470*/  LDL.LU R2, [R1+0x844] ;  /* 0x0008440001027983 */ /* 0x001f680000300800 */
[----:B------:R0:W-:Y:S04]  /*a480*/  STL [R1+0x84], R24 ;  /* 0x0000841801007387 */ /* 0x0001e80000100800 */
[----:B0-----:R-:W4:Y:S04]  /*a490*/  LDL.LU R24, [R1+0x840] ;  /* 0x0008400001187983 */ /* 0x001f280000300800 */
[----:B------:R0:W-:Y:S04]  /*a4a0*/  STL [R1+0x80], R25 ;  /* 0x0000801901007387 */ /* 0x0001e80000100800 */
[----:B0-----:R-:W4:Y:S04]  /*a4b0*/  LDL.LU R25, [R1+0x83c] ;  /* 0x00083c0001197983 */ /* 0x001f280000300800 */
[----:B------:R0:W-:Y:S04]  /*a4c0*/  STL [R1+0x7c], R26 ;  /* 0x00007c1a01007387 */ /* 0x0001e80000100800 */
[----:B0-----:R-:W4:Y:S04]  /*a4d0*/  LDL.LU R26, [R1+0x838] ;  /* 0x00083800011a7983 */ /* 0x001f280000300800 */
[----:B------:R0:W-:Y:S04]  /*a4e0*/  STL [R1+0x70], R12 ;  /* 0x0000700c01007387 */ /* 0x0001e80000100800 */
[----:B0-----:R-:W4:Y:S04]  /*a4f0*/  LDL.LU R12, [R1+0x834] ;  /* 0x00083400010c7983 */ /* 0x001f280000300800 */
[----:B------:R0:W-:Y:S04]  /*a500*/  STL [R1+0x60], R10 ;  /* 0x0000600a01007387 */ /* 0x0001e80000100800 */
[----:B0-----:R-:W2:Y:S04]  /*a510*/  LDL.LU R10, [R1+0x830] ;  /* 0x00083000010a7983 */ /* 0x001ea80000300800 */
[----:B------:R0:W-:Y:S04]  /*a520*/  STL [R1+0x34], R19 ;  /* 0x0000341301007387 */ /* 0x0001e80000100800 */
[----:B0-----:R-:W3:Y:S04]  /*a530*/  LDL.LU R19, [R1+0x82c] ;  /* 0x00082c0001137983 */ /* 0x001ee80000300800 */
        /* <DEDUP_REMOVED lines=14> */
[----:B------:R0:W-:Y:S04]  /*a620*/  STL [R1], R14 ;  /* 0x0000000e01007387 */ /* 0x0001e80000100800 */
[----:B0-----:R-:W4:Y:S01]  /*a630*/  LDL.LU R14, [R1+0x80c] ;  /* 0x00080c00010e7983 */ /* 0x001f220000300800 */
[----:B--2---:R-:W-:-:S02]  /*a640*/  IMAD R10, R10, UR4, RZ ;  /* 0x000000040a0a7c24 */ /* 0x004fc4000f8e02ff */
[----:B---3--:R-:W-:Y:S02]  /*a650*/  IMAD R19, R19, UR4, RZ ;  /* 0x0000000413137c24 */ /* 0x008fe4000f8e02ff */
[----:B-----5:R-:W-:Y:S02]  /*a660*/  IMAD R8, R8, UR4, RZ ;  /* 0x0000000408087c24 */ /* 0x020fe4000f8e02ff */
[----:B----4-:R-:W-:Y:S02]  /*a670*/  IMAD R5, R5, UR4, RZ ;  /* 0x0000000405057c24 */ /* 0x010fe4000f8e02ff */
[----:B------:R-:W-:Y:S02]  /*a680*/  IMAD R4, R4, UR4, RZ ;  /* 0x0000000404047c24 */ /* 0x000fe4000f8e02ff */
[----:B------:R-:W-:Y:S02]  /*a690*/  IMAD R18, R18, UR4, RZ ;  /* 0x0000000412127c24 */ /* 0x000fe4000f8e02ff */
[----:B------:R-:W-:-:S02]  /*a6a0*/  IMAD R17, R17, UR4, RZ ;  /* 0x0000000411117c24 */ /* 0x000fc4000f8e02ff */
[----:B------:R-:W-:Y:S02]  /*a6b0*/  IMAD R16, R16, UR4, RZ ;  /* 0x0000000410107c24 */ /* 0x000fe4000f8e02ff */
[----:B------:R-:W-:Y:S02]  /*a6c0*/  IMAD R15, R15, UR4, RZ ;  /* 0x000000040f0f7c24 */ /* 0x000fe4000f8e02ff */
[----:B------:R-:W-:-:S05]  /*a6d0*/  IMAD R14, R14, UR4, RZ ;  /* 0x000000040e0e7c24 */ /* 0x000fca000f8e02ff */
[----:B------:R-:W-:Y:S04]  /*a6e0*/  STL [R1+0x7e4], R14 ;  /* 0x0007e40e01007387 */ /* 0x000fe80000100800 */
[----:B------:R-:W-:Y:S04]  /*a6f0*/  STL [R1+0x7e8], R15 ;  /* 0x0007e80f01007387 */ /* 0x000fe80000100800 */
[----:B------:R-:W-:Y:S04]  /*a700*/  STL [R1+0x7ec], R16 ;  /* 0x0007ec1001007387 */ /* 0x000fe80000100800 */
[----:B------:R-:W-:Y:S04]  /*a710*/  STL [R1+0x7f0], R17 ;  /* 0x0007f01101007387 */ /* 0x000fe80000100800 */
[----:B------:R-:W-:Y:S04]  /*a720*/  STL [R1+0x7f4], R18 ;  /* 0x0007f41201007387 */ /* 0x000fe80000100800 */
[----:B------:R0:W-:Y:S04]  /*a730*/  STL [R1+0x7f8], R5 ;  /* 0x0007f80501007387 */ /* 0x0001e80000100800 */
[----:B------:R1:W-:Y:S04]  /*a740*/  STL [R1+0x18c], R4 ;  /* 0x00018c0401007387 */ /* 0x0003e80000100800 */
[----:B0-----:R-:W2:Y:S04]  /*a750*/  LDL.LU R5, [R1+0x1c] ;  /* 0x00001c0001057983 */ /* 0x001ea80000300800 */
[----:B------:R0:W-:Y:S01]  /*a760*/  STL [R1+0x7fc], R8 ;  /* 0x0007fc0801007387 */ /* 0x0001e20000100800 */
[----:B-1----:R-:W-:Y:S01]  /*a770*/  LEA R4, P0, R3, UR10, 0x1 ;  /* 0x0000000a03047c11 */ /* 0x002fe2000f8008ff */
[----:B------:R-:W-:Y:S01]  /*a780*/  IMAD R21, R21, UR4, RZ ;  /* 0x0000000415157c24 */ /* 0x000fe2000f8e02ff */
[----:B------:R-:W-:Y:S01]  /*a790*/  ULDC UR10, c[0x0][0x238] ;  /* 0x00008e00000a7ab9 */ /* 0x000fe20000000800 */
[----:B------:R-:W-:Y:S04]  /*a7a0*/  STL [R1+0x800], R19 ;  /* 0x0008001301007387 */ /* 0x000fe80000100800 */
[----:B------:R1:W-:Y:S04]  /*a7b0*/  STL [R1+0x804], R10 ;  /* 0x0008040a01007387 */ /* 0x0003e80000100800 */
[----:B------:R-:W3:Y:S01]  /*a7c0*/  LDL.LU R3, [R1+0x808] ;  /* 0x0008080001037983 */ /* 0x000ee20000300800 */
[----:B0-----:R-:W-:-:S03]  /*a7d0*/  LEA R8, P5, R7, R2, 0x1 ;  /* 0x0000000207087211 */ /* 0x001fc600078a08ff */
[----:B------:R-:W4:Y:S01]  /*a7e0*/  LDL.LU R18, [R1+0x20] ;  /* 0x0000200001127983 */ /* 0x000f220000300800 */
[----:B-1----:R-:W-:-:S05]  /*a7f0*/  LEA R10, P6, R21, R2, 0x1 ;  /* 0x00000002150a7211 */ /* 0x002fca00078c08ff */
[----:B------:R0:W-:Y:S04]  /*a800*/  STL [R1+0x704], R10 ;  /* 0x0007040a01007387 */ /* 0x0001e80000100800 */
[----:B------:R-:W5:Y:S04]  /*a810*/  LDL.LU R17, [R1+0x28] ;  /* 0x0000280001117983 */ /* 0x000f680000300800 */
[----:B------:R1:W-:Y:S01]  /*a820*/  STL [R1+0x6ec], R8 ;  /* 0x0006ec0801007387 */ /* 0x0003e20000100800 */
[----:B0-----:R-:W-:-:S05]  /*a830*/  LEA R10, P4, R9, R2, 0x1 ;  /* 0x00000002090a7211 */ /* 0x001fca00078808ff */
[----:B------:R0:W-:Y:S01]  /*a840*/  STL [R1+0x6f0], R10 ;  /* 0x0006f00a01007387 */ /* 0x0001e20000100800 */
[----:B-1----:R-:W-:-:S03]  /*a850*/  LEA R8, P3, R11, R2, 0x1 ;  /* 0x000000020b087211 */ /* 0x002fc600078608ff */
[----:B------:R-:W5:Y:S04]  /*a860*/  LDL.LU R16, [R1+0x2c] ;  /* 0x00002c0001107983 */ /* 0x000f680000300800 */
[----:B------:R1:W-:Y:S01]  /*a870*/  STL [R1+0x6f4], R8 ;  /* 0x0006f40801007387 */ /* 0x0003e20000100800 */
[----:B0-----:R-:W-:-:S05]  /*a880*/  LEA R10, P2, R13, R2, 0x1 ;  /* 0x000000020d0a7211 */ /* 0x001fca00078408ff */
[----:B------:R3:W-:Y:S01]  /*a890*/  STL [R1+0x6f8], R10 ;  /* 0x0006f80a01007387 */ /* 0x0007e20000100800 */
[----:B-1----:R-:W-:-:S03]  /*a8a0*/  LEA R8, P1, R20, R2, 0x1 ;  /* 0x0000000214087211 */ /* 0x002fc600078208ff */
[----:B------:R-:W5:Y:S04]  /*a8b0*/  LDL.LU R15, [R1+0x30] ;  /* 0x00003000010f7983 */ /* 0x000f680000300800 */
[----:B------:R0:W-:Y:S01]  /*a8c0*/  STL [R1+0x6fc], R8 ;  /* 0x0006fc0801007387 */ /* 0x0001e20000100800 */
[-C--:B---3--:R-:W-:Y:S02]  /*a8d0*/  LEA.HI.X.SX32 R10, R21, R3.reuse, 0x1, P6 ;  /* 0x00000003150a7211 */ /* 0x088fe400030f0eff */
[-C--:B0-----:R-:W-:Y:S02]  /*a8e0*/  LEA R8, P6, R22, R2.reuse, 0x1 ;  /* 0x0000000216087211 */ /* 0x081fe400078c08ff */
[----:B------:R-:W-:Y:S01]  /*a8f0*/  LEA.HI.X.SX32 R7, R7, R3, 0x1, P5 ;  /* 0x0000000307077211 */ /* 0x000fe200028f0eff */
[----:B------:R0:W-:Y:S04]  /*a900*/  STL [R1+0x6e8], R10 ;  /* 0x0006e80a01007387 */ /* 0x0001e80000100800 */
[----:B------:R-:W3:Y:S04]  /*a910*/  LDL.LU R14, [R1+0x38] ;  /* 0x00003800010e7983 */ /* 0x000ee80000300800 */
[----:B------:R1:W-:Y:S01]  /*a920*/  STL [R1+0x700], R8 ;  /* 0x0007000801007387 */ /* 0x0003e20000100800 */
[----:B0-----:R-:W-:-:S03]  /*a930*/  LEA R10, P5, R6, R2, 0x1 ;  /* 0x00000002060a7211 */ /* 0x001fc600078a08ff */
[----:B------:R0:W-:Y:S01]  /*a940*/  STL [R1+0x6d8], R7 ;  /* 0x0006d80701007387 */ /* 0x0001e20000100800 */
[----:B-1----:R-:W-:-:S03]  /*a950*/  LEA.HI.X.SX32 R8, R9, R3, 0x1, P4 ;  /* 0x0000000309087211 */ /* 0x002fc600020f0eff */
[----:B------:R-:W-:Y:S01]  /*a960*/  STL [R1+0x6e4], R10 ;  /* 0x0006e40a01007387 */ /* 0x000fe20000100800 */
[----:B------:R-:W-:Y:S02]  /*a970*/  LEA.HI.X.SX32 R9, R11, R3, 0x1, P3 ;  /* 0x000000030b097211 */ /* 0x000fe400018f0eff */
[-C--:B0-----:R-:W-:Y:S01]  /*a980*/  LEA R7, P4, R0, R2.reuse, 0x1 ;  /* 0x0000000200077211 */ /* 0x081fe200078808ff */
[----:B------:R0:W-:Y:S04]  /*a990*/  STL [R1+0x6d0], R8 ;  /* 0x0006d00801007387 */ /* 0x0001e80000100800 */
[----:B------:R1:W-:Y:S01]  /*a9a0*/  STL [R1+0x6e0], R7 ;  /* 0x0006e00701007387 */ /* 0x0003e20000100800 */
[----:B0-----:R-:W-:-:S03]  /*a9b0*/  LEA R8, P3, R27, R2, 0x1 ;  /* 0x000000021b087211 */ /* 0x001fc600078608ff */
[----:B------:R-:W-:Y:S01]  /*a9c0*/  STL [R1+0x6c8], R9 ;  /* 0x0006c80901007387 */ /* 0x000fe20000100800 */
[----:B-1----:R-:W-:-:S03]  /*a9d0*/  LEA.HI.X.SX32 R7, R13, R3, 0x1, P2 ;  /* 0x000000030d077211 */ /* 0x002fc600010f0eff */
[----:B------:R-:W3:Y:S04]  /*a9e0*/  LDL.LU R13, [R1+0x44] ;  /* 0x00004400010d7983 */ /* 0x000ee80000300800 */
[----:B------:R0:W-:Y:S04]  /*a9f0*/  STL [R1+0x6dc], R8 ;  /* 0x0006dc0801007387 */ /* 0x0001e80000100800 */
[----:B------:R1:W-:Y:S01]  /*aa00*/  STL [R1+0x6c0], R7 ;  /* 0x0006c00701007387 */ /* 0x0003e20000100800 */
[----:B0-----:R-:W-:Y:S02]  /*aa10*/  LEA R8, P2, R28, R2, 0x1 ;  /* 0x000000021c087211 */ /* 0x001fe400078408ff */
[----:B-1----:R-:W-:-:S02]  /*aa20*/  LEA.HI.X.SX32 R7, R20, R3, 0x1, P1 ;  /* 0x0000000314077211 */ /* 0x002fc400008f0eff */
[----:B------:R-:W3:Y:S04]  /*aa30*/  LDL.LU R20, [R1+0x40] ;  /* 0x0000400001147983 */ /* 0x000ee80000300800 */
[----:B------:R-:W-:Y:S04]  /*aa40*/  STL [R1+0x6d4], R8 ;  /* 0x0006d40801007387 */ /* 0x000fe80000100800 */
[----:B------:R-:W3:Y:S04]  /*aa50*/  LDL.LU R11, [R1+0x48] ;  /* 0x00004800010b7983 */ /* 0x000ee80000300800 */
[----:B------:R0:W-:Y:S02]  /*aa60*/  STL [R1+0x6b8], R7 ;  /* 0x0006b80701007387 */ /* 0x0001e40000100800 */
[----:B0-----:R-:W-:-:S02]  /*aa70*/  LEA.HI.X.SX32 R7, R22, R3, 0x1, P6 ;  /* 0x0000000316077211 */ /* 0x001fc400030f0eff */
[----:B------:R-:W3:Y:S01]  /*aa80*/  LDL.LU R22, [R1+0x3c] ;  /* 0x00003c0001167983 */ /* 0x000ee20000300800 */
[----:B------:R-:W-:-:S05]  /*aa90*/  LEA R8, P1, R29, R2, 0x1 ;  /* 0x000000021d087211 */ /* 0x000fca00078208ff */
[----:B------:R2:W-:Y:S04]  /*aaa0*/  STL [R1+0x6cc], R8 ;  /* 0x0006cc0801007387 */ /* 0x0005e80000100800 */
[----:B------:R-:W3:Y:S01]  /*aab0*/  LDL.LU R9, [R1+0x4c] ;  /* 0x00004c0001097983 */ /* 0x000ee20000300800 */
[----:B------:R-:W-:-:S03]  /*aac0*/  LEA.HI.X.SX32 R6, R6, R3, 0x1, P5 ;  /* 0x0000000306067211 */ /* 0x000fc600028f0eff */
[----:B------:R0:W-:Y:S01]  /*aad0*/  STL [R1+0x370], R7 ;  /* 0x0003700701007387 */ /* 0x0001e20000100800 */
[----:B--2---:R-:W-:-:S03]  /*aae0*/  LEA R8, P6, R5, R2, 0x1 ;  /* 0x0000000205087211 */ /* 0x004fc600078c08ff */
[----:B0-----:R-:W2:Y:S04]  /*aaf0*/  LDL.LU R7, [R1+0x50] ;  /* 0x0000500001077983 */ /* 0x001ea80000300800 */
[----:B------:R4:W-:Y:S04]  /*ab00*/  STL [R1+0x6c4], R8 ;  /* 0x0006c40801007387 */ /* 0x0009e80000100800 */
[----:B------:R0:W-:Y:S04]  /*ab10*/  STL [R1+0x368], R6 ;  /* 0x0003680601007387 */ /* 0x0001e80000100800 */
[----:B------:R-:W2:Y:S01]  /*ab20*/  LDL.LU R21, [R1+0x54] ;  /* 0x0000540001157983 */ /* 0x000ea20000300800 */
[----:B----4-:R-:W-:-:S02]  /*ab30*/  LEA R8, P5, R18, R2, 0x1 ;  /* 0x0000000212087211 */ /* 0x010fc400078a08ff */
[----:B0-----:R-:W-:-:S03]  /*ab40*/  LEA.HI.X.SX32 R6, R0, R3, 0x1, P4 ;  /* 0x0000000300067211 */ /* 0x001fc600020f0eff */
[----:B------:R-:W-:Y:S01]  /*ab50*/  STL [R1+0x6bc], R8 ;  /* 0x0006bc0801007387 */ /* 0x000fe20000100800 */
[----:B-----5:R-:W-:-:S03]  /*ab60*/  LEA R0, P4, R17, R2, 0x1 ;  /* 0x0000000211007211 */ /* 0x020fc600078808ff */
[----:B------:R0:W-:Y:S04]  /*ab70*/  STL [R1+0x360], R6 ;  /* 0x0003600601007387 */ /* 0x0001e80000100800 */
[----:B------:R-:W4:Y:S01]  /*ab80*/  LDL.LU R10, [R1+0x58] ;  /* 0x00005800010a7983 */ /* 0x000f220000300800 */
[----:B0-----:R-:W-:-:S03]  /*ab90*/  LEA.HI.X.SX32 R6, R27, R3, 0x1, P3 ;  /* 0x000000031b067211 */ /* 0x001fc600018f0eff */
[----:B------:R0:W-:Y:S04]  /*aba0*/  STL [R1+0x3a0], R0 ;  /* 0x0003a00001007387 */ /* 0x0001e80000100800 */
[----:B------:R1:W-:Y:S04]  /*abb0*/  STL [R1+0x358], R6 ;  /* 0x0003580601007387 */ /* 0x0003e80000100800 */
[----:B------:R-:W5:Y:S01]  /*abc0*/  LDL.LU R19, [R1+0x5c] ;  /* 0x00005c0001137983 */ /* 0x000f620000300800 */
[----:B0-----:R-:W-:Y:S02]  /*abd0*/  LEA R0, P3, R16, R2, 0x1 ;  /* 0x0000000210007211 */ /* 0x001fe400078608ff */
[----:B-1----:R-:W-:-:S03]  /*abe0*/  LEA.HI.X.SX32 R6, R28, R3, 0x1, P2 ;  /* 0x000000031c067211 */ /* 0x002fc600010f0eff */
[----:B------:R0:W-:Y:S04]  /*abf0*/  STL [R1+0x3a4], R0 ;  /* 0x0003a40001007387 */ /* 0x0001e80000100800 */
[----:B------:R1:W-:Y:S04]  /*ac00*/  STL [R1+0x350], R6 ;  /* 0x0003500601007387 */ /* 0x0003e80000100800 */
[----:B------:R-:W5:Y:S01]  /*ac10*/  LDL.LU R8, [R1+0x64] ;  /* 0x0000640001087983 */ /* 0x000f620000300800 */
[----:B0-----:R-:W-:Y:S02]  /*ac20*/  LEA R0, P2, R15, R2, 0x1 ;  /* 0x000000020f007211 */ /* 0x001fe400078408ff */
[----:B-1----:R-:W-:-:S03]  /*ac30*/  LEA.HI.X.SX32 R6, R29, R3, 0x1, P1 ;  /* 0x000000031d067211 */ /* 0x002fc600008f0eff */
[----:B------:R-:W-:Y:S04]  /*ac40*/  STL [R1+0x3a8], R0 ;  /* 0x0003a80001007387 */ /* 0x000fe80000100800 */
[----:B------:R0:W-:Y:S02]  /*ac50*/  STL [R1+0x348], R6 ;  /* 0x0003480601007387 */ /* 0x0001e40000100800 */
[----:B0-----:R-:W-:Y:S02]  /*ac60*/  LEA.HI.X.SX32 R6, R5, R3, 0x1, P6 ;  /* 0x0000000305067211 */ /* 0x001fe400030f0eff */
[----:B------:R-:W5:Y:S01]  /*ac70*/  LDL.LU R5, [R1+0x68] ;  /* 0x0000680001057983 */ /* 0x000f620000300800 */
[----:B---3--:R-:W-:-:S05]  /*ac80*/  LEA R0, P1, R14, R2, 0x1 ;  /* 0x000000020e007211 */ /* 0x008fca00078208ff */
[----:B------:R-:W-:Y:S04]  /*ac90*/  STL [R1+0x3ac], R0 ;  /* 0x0003ac0001007387 */ /* 0x000fe80000100800 */
[----:B------:R0:W-:Y:S02]  /*aca0*/  STL [R1+0x340], R6 ;  /* 0x0003400601007387 */ /* 0x0001e40000100800 */
[----:B0-----:R-:W-:Y:S02]  /*acb0*/  LEA.HI.X.SX32 R6, R18, R3, 0x1, P5 ;  /* 0x0000000312067211 */ /* 0x001fe400028f0eff */
[----:B------:R-:W3:Y:S01]  /*acc0*/  LDL.LU R18, [R1+0x6c] ;  /* 0x00006c0001127983 */ /* 0x000ee20000300800 */
[----:B------:R-:W-:-:S05]  /*acd0*/  LEA R0, P6, R22, R2, 0x1 ;  /* 0x0000000216007211 */ /* 0x000fca00078c08ff */
        /* <DEDUP_REMOVED lines=10> */
[----:B------:R0:W-:Y:S04]  /*ad80*/  STL [R1+0x3b8], R0 ;  /* 0x0003b80001007387 */ /* 0x0001e80000100800 */
[----:B------:R1:W-:Y:S01]  /*ad90*/  STL [R1+0x328], R6 ;  /* 0x0003280601007387 */ /* 0x0003e20000100800 */
[----:B0-----:R-:W-:Y:S02]  /*ada0*/  LEA R0, P3, R11, R2, 0x1 ;  /* 0x000000020b007211 */ /* 0x001fe400078608ff */
[-C--:B-1----:R-:W-:Y:S02]  /*adb0*/  LEA.HI.X.SX32 R6, R15, R3.reuse, 0x1, P2 ;  /* 0x000000030f067211 */ /* 0x082fe400010f0eff */
[----:B------:R-:W3:Y:S04]  /*adc0*/  LDL.LU R15, [R1+0x88] ;  /* 0x00008800010f7983 */ /* 0x000ee80000300800 */
[----:B------:R-:W-:Y:S04]  /*add0*/  STL [R1+0x3bc], R0 ;  /* 0x0003bc0001007387 */ /* 0x000fe80000100800 */
[----:B------:R0:W-:Y:S02]  /*ade0*/  STL [R1+0x320], R6 ;  /* 0x0003200601007387 */ /* 0x0001e40000100800 */
[----:B0-----:R-:W-:-:S02]  /*adf0*/  LEA.HI.X.SX32 R6, R14, R3, 0x1, P1 ;  /* 0x000000030e067211 */ /* 0x001fc400008f0eff */
[----:B------:R-:W3:Y:S01]  /*ae00*/  LDL.LU R14, [R1+0x90] ;  /* 0x00009000010e7983 */ /* 0x000ee20000300800 */
[----:B------:R-:W-:-:S05]  /*ae10*/  LEA R0, P2, R9, R2, 0x1 ;  /* 0x0000000209007211 */ /* 0x000fca00078408ff */
[----:B------:R2:W-:Y:S04]  /*ae20*/  STL [R1+0x3c0], R0 ;  /* 0x0003c00001007387 */ /* 0x0005e80000100800 */
[----:B------:R0:W-:Y:S01]  /*ae30*/  STL [R1+0x318], R6 ;  /* 0x0003180601007387 */ /* 0x0001e20000100800 */
[-C--:B--2---:R-:W-:Y:S02]  /*ae40*/  LEA R0, P1, R7, R2.reuse, 0x1 ;  /* 0x0000000207007211 */ /* 0x084fe400078208ff */
[----:B0-----:R-:W-:Y:S02]  /*ae50*/  LEA.HI.X.SX32 R6, R22, R3, 0x1, P6 ;  /* 0x0000000316067211 */ /* 0x001fe400030f0eff */
[----:B------:R-:W2:Y:S04]  /*ae60*/  LDL.LU R22, [R1+0x9c] ;  /* 0x00009c0001167983 */ /* 0x000ea80000300800 */
[----:B------:R0:W-:Y:S04]  /*ae70*/  STL [R1+0x3c4], R0 ;  /* 0x0003c40001007387 */ /* 0x0001e80000100800 */
[----:B------:R1:W-:Y:S01]  /*ae80*/  STL [R1+0x310], R6 ;  /* 0x0003100601007387 */ /* 0x0003e20000100800 */
[----:B0-----:R-:W-:-:S02]  /*ae90*/  LEA R0, P6, R21, R2, 0x1 ;  /* 0x0000000215007211 */ /* 0x001fc400078c08ff */
[----:B-1----:R-:W-:Y:S02]  /*aea0*/  LEA.HI.X.SX32 R6, R20, R3, 0x1, P5 ;  /* 0x0000000314067211 */ /* 0x002fe400028f0eff */
[----:B------:R-:W2:Y:S04]  /*aeb0*/  LDL.LU R20, [R1+0xa0] ;  /* 0x0000a00001147983 */ /* 0x000ea80000300800 */
[----:B------:R4:W-:Y:S04]  /*aec0*/  STL [R1+0x3c8], R0 ;  /* 0x0003c80001007387 */ /* 0x0009e80000100800 */
[----:B------:R0:W-:Y:S01]  /*aed0*/  STL [R1+0x308], R6 ;  /* 0x0003080601007387 */ /* 0x0001e20000100800 */
[----:B----4-:R-:W-:-:S02]  /*aee0*/  LEA R0, P5, R10, R2, 0x1 ;  /* 0x000000020a007211 */ /* 0x010fc400078a08ff */
[----:B0-----:R-:W-:Y:S02]  /*aef0*/  LEA.HI.X.SX32 R6, R13, R3, 0x1, P4 ;  /* 0x000000030d067211 */ /* 0x001fe400020f0eff */
[----:B------:R-:W4:Y:S04]  /*af00*/  LDL.LU R13, [R1+0xa4] ;  /* 0x0000a400010d7983 */ /* 0x000f280000300800 */
[----:B------:R5:W-:Y:S04]  /*af10*/  STL [R1+0x3cc], R0 ;  /* 0x0003cc0001007387 */ /* 0x000be80000100800 */
[----:B------:R0:W-:Y:S01]  /*af20*/  STL [R1+0x300], R6 ;  /* 0x0003000601007387 */ /* 0x0001e20000100800 */
[----:B-----5:R-:W-:-:S02]  /*af30*/  LEA R0, P4, R19, R2, 0x1 ;  /* 0x0000000213007211 */ /* 0x020fc400078808ff */
[----:B0-----:R-:W-:Y:S02]  /*af40*/  LEA.HI.X.SX32 R6, R11, R3, 0x1, P3 ;  /* 0x000000030b067211 */ /* 0x001fe400018f0eff */
[----:B------:R-:W5:Y:S04]  /*af50*/  LDL.LU R11, [R1+0xa8] ;  /* 0x0000a800010b7983 */ /* 0x000f680000300800 */
[----:B------:R0:W-:Y:S04]  /*af60*/  STL [R1+0x3d0], R0 ;  /* 0x0003d00001007387 */ /* 0x0001e80000100800 */
[----:B------:R1:W-:Y:S01]  /*af70*/  STL [R1+0x2f8], R6 ;  /* 0x0002f80601007387 */ /* 0x0003e20000100800 */
[----:B0-----:R-:W-:-:S02]  /*af80*/  LEA R0, P3, R8, R2, 0x1 ;  /* 0x0000000208007211 */ /* 0x001fc400078608ff */
[----:B-1----:R-:W-:Y:S02]  /*af90*/  LEA.HI.X.SX32 R6, R9, R3, 0x1, P2 ;  /* 0x0000000309067211 */ /* 0x002fe400010f0eff */
[----:B------:R-:W5:Y:S04]  /*afa0*/  LDL.LU R9, [R1+0xb0] ;  /* 0x0000b00001097983 */ /* 0x000f680000300800 */
[----:B------:R0:W-:Y:S04]  /*afb0*/  STL [R1+0x3d4], R0 ;  /* 0x0003d40001007387 */ /* 0x0001e80000100800 */
[----:B------:R1:W-:Y:S01]  /*afc0*/  STL [R1+0x2f0], R6 ;  /* 0x0002f00601007387 */ /* 0x0003e20000100800 */
[----:B0-----:R-:W-:-:S02]  /*afd0*/  LEA R0, P2, R5, R2, 0x1 ;  /* 0x0000000205007211 */ /* 0x001fc400078408ff */
[-C--:B-1----:R-:W-:Y:S02]  /*afe0*/  LEA.HI.X.SX32 R6, R7, R3.reuse, 0x1, P1 ;  /* 0x0000000307067211 */ /* 0x082fe400008f0eff */
[----:B------:R-:W5:Y:S04]  /*aff0*/  LDL.LU R7, [R1+0xb4] ;  /* 0x0000b40001077983 */ /* 0x000f680000300800 */
[----:B------:R-:W-:Y:S04]  /*b000*/  STL [R1+0x3d8], R0 ;  /* 0x0003d80001007387 */ /* 0x000fe80000100800 */
[----:B------:R0:W-:Y:S02]  /*b010*/  STL [R1+0x2e8], R6 ;  /* 0x0002e80601007387 */ /* 0x0001e40000100800 */
[----:B0-----:R-:W-:-:S02]  /*b020*/  LEA.HI.X.SX32 R6, R21, R3, 0x1, P6 ;  /* 0x0000000315067211 */ /* 0x001fc400030f0eff */
        /* <DEDUP_REMOVED lines=19> */
[-C--:B0-----:R-:W-:Y:S02]  /*b160*/  LEA.HI.X.SX32 R6, R5, R3.reuse, 0x1, P2 ;  /* 0x0000000305067211 */ /* 0x081fe400010f0eff */
[----:B------:R-:W-:Y:S01]  /*b170*/  LEA R0, P3, R14, R2, 0x1 ;  /* 0x000000020e007211 */ /* 0x000fe200078608ff */
[----:B------:R-:W3:Y:S04]  /*b180*/  LDL.LU R5, [R1+0xdc] ;  /* 0x0000dc0001057983 */ /* 0x000ee80000300800 */
[----:B------:R-:W-:Y:S04]  /*b190*/  STL [R1+0x3ec], R0 ;  /* 0x0003ec0001007387 */ /* 0x000fe80000100800 */
[----:B------:R0:W-:Y:S02]  /*b1a0*/  STL [R1+0x2c0], R6 ;  /* 0x0002c00601007387 */ /* 0x0001e40000100800 */
[----:B0-----:R-:W-:-:S02]  /*b1b0*/  LEA.HI.X.SX32 R6, R18, R3, 0x1, P1 ;  /* 0x0000000312067211 */ /* 0x001fc400008f0eff */
[----:B------:R-:W3:Y:S01]  /*b1c0*/  LDL.LU R18, [R1+0xe0] ;  /* 0x0000e00001127983 */ /* 0x000ee20000300800 */
[----:B--2---:R-:W-:-:S05]  /*b1d0*/  LEA R0, P2, R22, R2, 0x1 ;  /* 0x0000000216007211 */ /* 0x004fca00078408ff */
[----:B------:R0:W-:Y:S04]  /*b1e0*/  STL [R1+0x3f0], R0 ;  /* 0x0003f00001007387 */ /* 0x0001e80000100800 */
[----:B------:R1:W-:Y:S01]  /*b1f0*/  STL [R1+0x2b8], R6 ;  /* 0x0002b80601007387 */ /* 0x0003e20000100800 */
[-C--:B0-----:R-:W-:Y:S02]  /*b200*/  LEA R0, P1, R20, R2.reuse, 0x1 ;  /* 0x0000000214007211 */ /* 0x081fe400078208ff */
        /* <DEDUP_REMOVED lines=22> */
[----:B------:R0:W-:Y:S04]  /*b370*/  STL [R1+0x404], R0 ;  /* 0x0004040001007387 */ /* 0x0001e80000100800 */
[----:B------:R1:W-:Y:S01]  /*b380*/  STL [R1+0x290], R6 ;  /* 0x0002900601007387 */ /* 0x0003e20000100800 */
[----:B------:R-:W-:-:S02]  /*b390*/  LEA.HI.X.SX32 R20, R20, R3, 0x1, P1 ;  /* 0x0000000314147211 */ /* 0x000fc400008f0eff */
[----:B0-----:R-:W-:Y:S01]  /*b3a0*/  LEA R0, P2, R21, R2, 0x1 ;  /* 0x0000000215007211 */ /* 0x001fe200078408ff */
[----:B-1----:R-:W5:Y:S04]  /*b3b0*/  LDL.LU R6, [R1+0x10c] ;  /* 0x00010c0001067983 */ /* 0x002f680000300800 */
[----:B------:R-:W-:Y:S04]  /*b3c0*/  STL [R1+0x408], R0 ;  /* 0x0004080001007387 */ /* 0x000fe80000100800 */
[----:B------:R0:W-:Y:S01]  /*b3d0*/  STL [R1+0x288], R20 ;  /* 0x0002881401007387 */ /* 0x0001e20000100800 */
[----:B------:R-:W-:-:S03]  /*b3e0*/  LEA.HI.X.SX32 R13, R13, R3, 0x1, P6 ;  /* 0x000000030d0d7211 */ /* 0x000fc600030f0eff */
[----:B0-----:R-:W5:Y:S01]  /*b3f0*/  LDL.LU R20, [R1+0x114] ;  /* 0x0001140001147983 */ /* 0x001f620000300800 */
[----:B------:R-:W-:Y:S02]  /*b400*/  LEA.HI.X.SX32 R11, R11, R3, 0x1, P5 ;  /* 0x000000030b0b7211 */ /* 0x000fe400028f0eff */
[----:B---3--:R-:W-:-:S05]  /*b410*/  LEA R0, P1, R10, R2, 0x1 ;  /* 0x000000020a007211 */ /* 0x008fca00078208ff */
[----:B------:R-:W-:Y:S04]  /*b420*/  STL [R1+0x40c], R0 ;  /* 0x00040c0001007387 */ /* 0x000fe80000100800 */
[----:B------:R0:W-:Y:S04]  /*b430*/  STL [R1+0x280], R13 ;  /* 0x0002800d01007387 */ /* 0x0001e80000100800 */
[----:B0-----:R-:W3:Y:S01]  /*b440*/  LDL.LU R13, [R1+0x118] ;  /* 0x00011800010d7983 */ /* 0x001ee20000300800 */
[-C--:B------:R-:W-:Y:S02]  /*b450*/  LEA.HI.X.SX32 R9, R9, R3.reuse, 0x1, P4 ;  /* 0x0000000309097211 */ /* 0x080fe400020f0eff */
[----:B------:R-:W-:-:S02]  /*b460*/  LEA.HI.X.SX32 R21, R21, R3, 0x1, P2 ;  /* 0x0000000315157211 */ /* 0x000fc400010f0eff */
[----:B------:R-:W-:-:S05]  /*b470*/  LEA R0, P6, R19, R2, 0x1 ;  /* 0x0000000213007211 */ /* 0x000fca00078c08ff */
[----:B------:R-:W-:Y:S04]  /*b480*/  STL [R1+0x410], R0 ;  /* 0x0004100001007387 */ /* 0x000fe80000100800 */
[----:B------:R0:W-:Y:S04]  /*b490*/  STL [R1+0x278], R11 ;  /* 0x0002780b01007387 */ /* 0x0001e80000100800 */
[----:B0-----:R-:W3:Y:S01]  /*b4a0*/  LDL.LU R11, [R1+0x11c] ;  /* 0x00011c00010b7983 */ /* 0x001ee20000300800 */
[----:B------:R-:W-:-:S05]  /*b4b0*/  LEA R0, P5, R8, R2, 0x1 ;  /* 0x0000000208007211 */ /* 0x000fca00078a08ff */
[----:B------:R-:W-:Y:S04]  /*b4c0*/  STL [R1+0x414], R0 ;  /* 0x0004140001007387 */ /* 0x000fe80000100800 */
[----:B------:R0:W-:Y:S02]  /*b4d0*/  STL [R1+0x270], R9 ;  /* 0x0002700901007387 */ /* 0x0001e40000100800 */
[----:B0-----:R-:W-:Y:S02]  /*b4e0*/  LEA.HI.X.SX32 R9, R7, R3, 0x1, P3 ;  /* 0x0000000307097211 */ /* 0x001fe400018f0eff */
[----:B------:R-:W3:Y:S01]  /*b4f0*/  LDL.LU R7, [R1+0x124] ;  /* 0x0001240001077983 */ /* 0x000ee20000300800 */
[----:B------:R-:W-:-:S05]  /*b500*/  LEA R0, P4, R5, R2, 0x1 ;  /* 0x0000000205007211 */ /* 0x000fca00078808ff */
[----:B------:R-:W-:Y:S04]  /*b510*/  STL [R1+0x418], R0 ;  /* 0x0004180001007387 */ /* 0x000fe80000100800 */
[----:B------:R0:W-:Y:S04]  /*b520*/  STL [R1+0x268], R9 ;  /* 0x0002680901007387 */ /* 0x0001e80000100800 */
[----:B0-----:R-:W3:Y:S01]  /*b530*/  LDL.LU R9, [R1+0x12c] ;  /* 0x00012c0001097983 */ /* 0x001ee20000300800 */
[----:B------:R-:W-:-:S05]  /*b540*/  LEA R0, P3, R18, R2, 0x1 ;  /* 0x0000000212007211 */ /* 0x000fca00078608ff */
[----:B------:R-:W-:Y:S04]  /*b550*/  STL [R1+0x41c], R0 ;  /* 0x00041c0001007387 */ /* 0x000fe80000100800 */
[----:B------:R0:W-:Y:S04]  /*b560*/  STL [R1+0x260], R21 ;  /* 0x0002601501007387 */ /* 0x0001e80000100800 */
[----:B0-----:R-:W3:Y:S01]  /*b570*/  LDL.LU R21, [R1+0x14c] ;  /* 0x00014c0001157983 */ /* 0x001ee20000300800 */
[----:B------:R-:W-:Y:S02]  /*b580*/  LEA.HI.X.SX32 R10, R10, R3, 0x1, P1 ;  /* 0x000000030a0a7211 */ /* 0x000fe400008f0eff */
[----:B--2---:R-:W-:-:S02]  /*b590*/  LEA R0, P2, R17, R2, 0x1 ;  /* 0x0000000211007211 */ /* 0x004fc400078408ff */
[----:B------:R-:W-:-:S03]  /*b5a0*/  LEA.HI.X.SX32 R19, R19, R3, 0x1, P6 ;  /* 0x0000000313137211 */ /* 0x000fc600030f0eff */
[----:B------:R-:W-:Y:S04]  /*b5b0*/  STL [R1+0x420], R0 ;  /* 0x0004200001007387 */ /* 0x000fe80000100800 */
[----:B------:R0:W-:Y:S01]  /*b5c0*/  STL [R1+0x258], R10 ;  /* 0x0002580a01007387 */ /* 0x0001e20000100800 */
[----:B------:R-:W-:-:S03]  /*b5d0*/  LEA.HI.X.SX32 R8, R8, R3, 0x1, P5 ;  /* 0x0000000308087211 */ /* 0x000fc600028f0eff */
[----:B0-----:R-:W2:Y:S01]  /*b5e0*/  LDL.LU R10, [R1+0x150] ;  /* 0x00015000010a7983 */ /* 0x001ea20000300800 */
[----:B----4-:R-:W-:-:S05]  /*b5f0*/  LEA R0, P1, R16, R2, 0x1 ;  /* 0x0000000210007211 */ /* 0x010fca00078208ff */
[----:B------:R-:W-:Y:S04]  /*b600*/  STL [R1+0x424], R0 ;  /* 0x0004240001007387 */ /* 0x000fe80000100800 */
[----:B------:R0:W-:Y:S01]  /*b610*/  STL [R1+0x250], R19 ;  /* 0x0002501301007387 */ /* 0x0001e20000100800 */
[----:B------:R-:W-:-:S03]  /*b620*/  LEA.HI.X.SX32 R5, R5, R3, 0x1, P4 ;  /* 0x0000000305057211 */ /* 0x000fc600020f0eff */
[----:B0-----:R-:W4:Y:S01]  /*b630*/  LDL.LU R19, [R1+0x154] ;  /* 0x0001540001137983 */ /* 0x001f220000300800 */
[----:B-----5:R-:W-:-:S05]  /*b640*/  LEA R0, P6, R15, R2, 0x1 ;  /* 0x000000020f007211 */ /* 0x020fca00078c08ff */
[----:B------:R-:W-:Y:S04]  /*b650*/  STL [R1+0x428], R0 ;  /* 0x0004280001007387 */ /* 0x000fe80000100800 */
[----:B------:R0:W-:Y:S04]  /*b660*/  STL [R1+0x248], R8 ;  /* 0x0002480801007387 */ /* 0x0001e80000100800 */
[----:B0-----:R-:W5:Y:S01]  /*b670*/  LDL.LU R8, [R1+0x158] ;  /* 0x0001580001087983 */ /* 0x001f620000300800 */
[----:B------:R-:W-:-:S05]  /*b680*/  LEA R0, P5, R14, R2, 0x1 ;  /* 0x000000020e007211 */ /* 0x000fca00078a08ff */
[----:B------:R-:W-:Y:S04]  /*b690*/  STL [R1+0x42c], R0 ;  /* 0x00042c0001007387 */ /* 0x000fe80000100800 */
[----:B------:R0:W-:Y:S01]  /*b6a0*/  STL [R1+0x240], R5 ;  /* 0x0002400501007387 */ /* 0x0001e20000100800 */
[----:B------:R-:W-:-:S03]  /*b6b0*/  LEA.HI.X.SX32 R18, R18, R3, 0x1, P3 ;  /* 0x0000000312127211 */ /* 0x000fc600018f0eff */
[----:B0-----:R-:W5:Y:S01]  /*b6c0*/  LDL.LU R5, [R1+0x160] ;  /* 0x0001600001057983 */ /* 0x001f620000300800 */
[----:B------:R-:W-:Y:S02]  /*b6d0*/  LEA R0, P4, R22, R2, 0x1 ;  /* 0x0000000216007211 */ /* 0x000fe400078808ff */
[----:B------:R-:W-:-:S03]  /*b6e0*/  LEA.HI.X.SX32 R17, R17, R3, 0x1, P2 ;  /* 0x0000000311117211 */ /* 0x000fc600010f0eff */
[----:B------:R0:W-:Y:S04]  /*b6f0*/  STL [R1+0x430], R0 ;  /* 0x0004300001007387 */ /* 0x0001e80000100800 */
[----:B------:R1:W-:Y:S01]  /*b700*/  STL [R1+0x238], R18 ;  /* 0x0002381201007387 */ /* 0x0003e20000100800 */
[----:B0-----:R-:W-:-:S03]  /*b710*/  LEA R0, P3, R6, R2, 0x1 ;  /* 0x0000000206007211 */ /* 0x001fc600078608ff */
[----:B-1----:R-:W5:Y:S04]  /*b720*/  LDL.LU R18, [R1+0x164] ;  /* 0x0001640001127983 */ /* 0x002f680000300800 */
[----:B------:R-:W-:Y:S04]  /*b730*/  STL [R1+0x434], R0 ;  /* 0x0004340001007387 */ /* 0x000fe80000100800 */
[----:B------:R0:W-:Y:S01]  /*b740*/  STL [R1+0x230], R17 ;  /* 0x0002301101007387 */ /* 0x0001e20000100800 */
[----:B------:R-:W-:-:S03]  /*b750*/  LEA.HI.X.SX32 R16, R16, R3, 0x1, P1 ;  /* 0x0000000310107211 */ /* 0x000fc600008f0eff */
[----:B0-----:R-:W5:Y:S01]  /*b760*/  LDL.LU R17, [R1+0x16c] ;  /* 0x00016c0001117983 */ /* 0x001f620000300800 */
[----:B------:R-:W-:-:S05]  /*b770*/  LEA R0, P2, R20, R2, 0x1 ;  /* 0x0000000214007211 */ /* 0x000fca00078408ff */
[----:B------:R-:W-:Y:S04]  /*b780*/  STL [R1+0x438], R0 ;  /* 0x0004380001007387 */ /* 0x000fe80000100800 */
[----:B------:R0:W-:Y:S04]  /*b790*/  STL [R1+0x228], R16 ;  /* 0x0002281001007387 */ /* 0x0001e80000100800 */
[----:B0-----:R-:W5:Y:S01]  /*b7a0*/  LDL.LU R16, [R1+0x170] ;  /* 0x0001700001107983 */ /* 0x001f620000300800 */
[----:B------:R-:W-:Y:S02]  /*b7b0*/  LEA.HI.X.SX32 R27, R15, R3, 0x1, P6 ;  /* 0x000000030f1b7211 */ /* 0x000fe400030f0eff */
[----:B---3--:R-:W-:-:S05]  /*b7c0*/  LEA R0, P1, R13, R2, 0x1 ;  /* 0x000000020d007211 */ /* 0x008fca00078208ff */
[----:B------:R-:W-:Y:S04]  /*b7d0*/  STL [R1+0x43c], R0 ;  /* 0x00043c0001007387 */ /* 0x000fe80000100800 */
[----:B------:R-:W3:Y:S04]  /*b7e0*/  LDL.LU R15, [R1+0x174] ;  /* 0x00017400010f7983 */ /* 0x000ee80000300800 */
[----:B------:R0:W-:Y:S02]  /*b7f0*/  STL [R1+0x22c], R27 ;  /* 0x00022c1b01007387 */ /* 0x0001e40000100800 */
[----:B0-----:R-:W-:-:S02]  /*b800*/  LEA.HI.X.SX32 R27, R14, R3, 0x1, P5 ;  /* 0x000000030e1b7211 */ /* 0x001fc400028f0eff */
[----:B------:R-:W-:-:S05]  /*b810*/  LEA R0, P6, R11, R2, 0x1 ;  /* 0x000000020b007211 */ /* 0x000fca00078c08ff */
[----:B------:R0:W-:Y:S04]  /*b820*/  STL [R1+0x440], R0 ;  /* 0x0004400001007387 */ /* 0x0001e80000100800 */
[----:B------:R-:W3:Y:S04]  /*b830*/  LDL.LU R14, [R1+0x180] ;  /* 0x00018000010e7983 */ /* 0x000ee80000300800 */
[----:B------:R1:W-:Y:S01]  /*b840*/  STL [R1+0x234], R27 ;  /* 0x0002341b01007387 */ /* 0x0003e20000100800 */
[----:B0-----:R-:W-:Y:S02]  /*b850*/  LEA R0, P5, R7, R2, 0x1 ;  /* 0x0000000207007211 */ /* 0x001fe400078a08ff */
[----:B-1----:R-:W-:-:S03]  /*b860*/  LEA.HI.X.SX32 R27, R22, R3, 0x1, P4 ;  /* 0x00000003161b7211 */ /* 0x002fc600020f0eff */
[----:B------:R0:W-:Y:S04]  /*b870*/  STL [R1+0x444], R0 ;  /* 0x0004440001007387 */ /* 0x0001e80000100800 */
[----:B------:R-:W3:Y:S04]  /*b880*/  LDL.LU R22, [R1+0x188] ;  /* 0x0001880001167983 */ /* 0x000ee80000300800 */
[----:B------:R1:W-:Y:S01]  /*b890*/  STL [R1+0x23c], R27 ;  /* 0x00023c1b01007387 */ /* 0x0003e20000100800 */
[----:B0-----:R-:W-:Y:S02]  /*b8a0*/  LEA R0, P4, R9, R2, 0x1 ;  /* 0x0000000209007211 */ /* 0x001fe400078808ff */
[----:B-1----:R-:W-:-:S03]  /*b8b0*/  LEA.HI.X.SX32 R27, R6, R3, 0x1, P3 ;  /* 0x00000003061b7211 */ /* 0x002fc600018f0eff */
[----:B------:R0:W-:Y:S04]  /*b8c0*/  STL [R1+0x448], R0 ;  /* 0x0004480001007387 */ /* 0x0001e80000100800 */
[----:B------:R-:W-:Y:S01]  /*b8d0*/  STL [R1+0x244], R27 ;  /* 0x0002441b01007387 */ /* 0x000fe20000100800 */
[----:B0-----:R-:W-:-:S03]  /*b8e0*/  LEA.HI.X.SX32 R0, R20, R3, 0x1, P2 ;  /* 0x0000000314007211 */ /* 0x001fc600010f0eff */
[----:B------:R-:W3:Y:S01]  /*b8f0*/  LDL.LU R20, [R1+0x184] ;  /* 0x0001840001147983 */ /* 0x000ee20000300800 */
[----:B------:R-:W-:-:S05]  /*b900*/  LEA R6, P3, R21, R2, 0x1 ;  /* 0x0000000215067211 */ /* 0x000fca00078608ff */
[----:B------:R-:W-:Y:S04]  /*b910*/  STL [R1+0x44c], R6 ;  /* 0x00044c0601007387 */ /* 0x000fe80000100800 */
[----:B------:R0:W-:Y:S02]  /*b920*/  STL [R1+0x24c], R0 ;  /* 0x00024c0001007387 */ /* 0x0001e40000100800 */
[----:B0-----:R-:W-:Y:S02]  /*b930*/  LEA.HI.X.SX32 R0, R13, R3, 0x1, P1 ;  /* 0x000000030d007211 */ /* 0x001fe400008f0eff */
[----:B------:R-:W3:Y:S01]  /*b940*/  LDL.LU R13, [R1+0x17c] ;  /* 0x00017c00010d7983 */ /* 0x000ee20000300800 */
[----:B--2---:R-:W-:-:S05]  /*b950*/  LEA R6, P2, R10, R2, 0x1 ;  /* 0x000000020a067211 */ /* 0x004fca00078408ff */
[----:B------:R-:W-:Y:S04]  /*b960*/  STL [R1+0x450], R6 ;  /* 0x0004500601007387 */ /* 0x000fe80000100800 */
[----:B------:R0:W-:Y:S02]  /*b970*/  STL [R1+0x254], R0 ;  /* 0x0002540001007387 */ /* 0x0001e40000100800 */
[----:B0-----:R-:W-:Y:S02]  /*b980*/  LEA.HI.X.SX32 R0, R11, R3, 0x1, P6 ;  /* 0x000000030b007211 */ /* 0x001fe400030f0eff */
[-C--:B----4-:R-:W-:Y:S01]  /*b990*/  LEA R6, P1, R19, R2.reuse, 0x1 ;  /* 0x0000000213067211 */ /* 0x090fe200078208ff */
[----:B------:R-:W2:Y:S04]  /*b9a0*/  LDL.LU R11, [R1+0x178] ;  /* 0x00017800010b7983 */ /* 0x000ea80000300800 */
[----:B------:R5:W-:Y:S04]  /*b9b0*/  STL [R1+0x454], R6 ;  /* 0x0004540601007387 */ /* 0x000be80000100800 */
[----:B------:R0:W-:Y:S01]  /*b9c0*/  STL [R1+0x25c], R0 ;  /* 0x00025c0001007387 */ /* 0x0001e20000100800 */
[----:B-----5:R-:W-:-:S02]  /*b9d0*/  LEA R6, P6, R8, R2, 0x1 ;  /* 0x0000000208067211 */ /* 0x020fc400078c08ff */
[----:B0-----:R-:W-:Y:S02]  /*b9e0*/  LEA.HI.X.SX32 R0, R7, R3, 0x1, P5 ;  /* 0x0000000307007211 */ /* 0x001fe400028f0eff */
[----:B------:R-:W4:Y:S04]  /*b9f0*/  LDL.LU R7, [R1+0x168] ;  /* 0x0001680001077983 */ /* 0x000f280000300800 */
[----:B------:R0:W-:Y:S04]  /*ba00*/  STL [R1+0x458], R6 ;  /* 0x0004580601007387 */ /* 0x0001e80000100800 */
[----:B------:R1:W-:Y:S01]  /*ba10*/  STL [R1+0x264], R0 ;  /* 0x0002640001007387 */ /* 0x0003e20000100800 */
[----:B0-----:R-:W-:-:S02]  /*ba20*/  LEA R6, P5, R5, R2, 0x1 ;  /* 0x0000000205067211 */ /* 0x001fc400078a08ff */
[----:B-1----:R-:W-:Y:S02]  /*ba30*/  LEA.HI.X.SX32 R0, R9, R3, 0x1, P4 ;  /* 0x0000000309007211 */ /* 0x002fe400020f0eff */
[----:B------:R-:W5:Y:S04]  /*ba40*/  LDL.LU R9, [R1+0x15c] ;  /* 0x00015c0001097983 */ /* 0x000f680000300800 */
[----:B------:R0:W-:Y:S04]  /*ba50*/  STL [R1+0x45c], R6 ;  /* 0x00045c0601007387 */ /* 0x0001e80000100800 */
[----:B------:R1:W-:Y:S04]  /*ba60*/  STL [R1+0x26c], R0 ;  /* 0x00026c0001007387 */ /* 0x0003e80000100800 */
[----:B0-----:R-:W5:Y:S01]  /*ba70*/  LDL.LU R6, [R1+0x148] ;  /* 0x0001480001067983 */ /* 0x001f620000300800 */
[----:B------:R-:W-:-:S02]  /*ba80*/  LEA R27, P4, R18, R2, 0x1 ;  /* 0x00000002121b7211 */ /* 0x000fc400078808ff */
[----:B-1----:R-:W-:-:S03]  /*ba90*/  LEA.HI.X.SX32 R0, R21, R3, 0x1, P3 ;  /* 0x0000000315007211 */ /* 0x002fc600018f0eff */
[----:B------:R0:W-:Y:S04]  /*baa0*/  STL [R1+0x460], R27 ;  /* 0x0004601b01007387 */ /* 0x0001e80000100800 */
[----:B------:R1:W-:Y:S01]  /*bab0*/  STL [R1+0x274], R0 ;  /* 0x0002740001007387 */ /* 0x0003e20000100800 */
[----:B0-----:R-:W-:Y:S02]  /*bac0*/  LEA R27, P3, R17, R2, 0x1 ;  /* 0x00000002111b7211 */ /* 0x001fe400078608ff */
[----:B-1----:R-:W-:-:S03]  /*bad0*/  LEA.HI.X.SX32 R0, R10, R3, 0x1, P2 ;  /* 0x000000030a007211 */ /* 0x002fc600010f0eff */
[----:B------:R-:W-:Y:S04]  /*bae0*/  STL [R1+0x464], R27 ;  /* 0x0004641b01007387 */ /* 0x000fe80000100800 */
[----:B------:R-:W5:Y:S04]  /*baf0*/  LDL.LU R10, [R1+0x144] ;  /* 0x00014400010a7983 */ /* 0x000f680000300800 */
[----:B------:R0:W-:Y:S01]  /*bb00*/  STL [R1+0x27c], R0 ;  /* 0x00027c0001007387 */ /* 0x0001e20000100800 */
[----:B------:R-:W-:Y:S02]  /*bb10*/  LEA R21, P2, R16, R2, 0x1 ;  /* 0x0000000210157211 */ /* 0x000fe400078408ff */
[----:B0-----:R-:W-:-:S03]  /*bb20*/  LEA.HI.X.SX32 R0, R19, R3, 0x1, P1 ;  /* 0x0000000313007211 */ /* 0x001fc600008f0eff */
[----:B------:R3:W-:Y:S04]  /*bb30*/  STL [R1+0x468], R21 ;  /* 0x0004681501007387 */ /* 0x0007e80000100800 */
[----:B------:R-:W5:Y:S04]  /*bb40*/  LDL.LU R19, [R1+0x140] ;  /* 0x0001400001137983 */ /* 0x000f680000300800 */
[----:B------:R0:W-:Y:S01]  /*bb50*/  STL [R1+0x284], R0 ;  /* 0x0002840001007387 */ /* 0x0001e20000100800 */
[----:B---3--:R-:W-:Y:S02]  /*bb60*/  LEA R21, P1, R15, R2, 0x1 ;  /* 0x000000020f157211 */ /* 0x008fe400078208ff */
[----:B0-----:R-:W-:-:S03]  /*bb70*/  LEA.HI.X.SX32 R0, R8, R3, 0x1, P6 ;  /* 0x0000000308007211 */ /* 0x001fc600030f0eff */
[----:B------:R-:W-:Y:S04]  /*bb80*/  STL [R1+0x46c], R21 ;  /* 0x00046c1501007387 */ /* 0x000fe80000100800 */
[----:B------:R-:W3:Y:S04]  /*bb90*/  LDL.LU R8, [R1+0x13c] ;  /* 0x00013c0001087983 */ /* 0x000ee80000300800 */
[----:B------:R0:W-:Y:S02]  /*bba0*/  STL [R1+0x28c], R0 ;  /* 0x00028c0001007387 */ /* 0x0001e40000100800 */
[----:B0-----:R-:W-:-:S02]  /*bbb0*/  LEA.HI.X.SX32 R0, R5, R3, 0x1, P5 ;  /* 0x0000000305007211 */ /* 0x001fc400028f0eff */
[----:B------:R-:W-:-:S05]  /*bbc0*/  LEA R21, P6, R14, R2, 0x1 ;  /* 0x000000020e157211 */ /* 0x000fca00078c08ff */
[----:B------:R0:W-:Y:S04]  /*bbd0*/  STL [R1+0x470], R21 ;  /* 0x0004701501007387 */ /* 0x0001e80000100800 */
[----:B0-----:R-:W3:Y:S04]  /*bbe0*/  LDL.LU R21, [R1+0x138] ;  /* 0x0001380001157983 */ /* 0x001ee80000300800 */
[----:B------:R0:W-:Y:S01]  /*bbf0*/  STL [R1+0x294], R0 ;  /* 0x0002940001007387 */ /* 0x0001e20000100800 */
[----:B------:R-:W-:-:S05]  /*bc00*/  LEA R5, P5, R22, R2, 0x1 ;  /* 0x0000000216057211 */ /* 0x000fca00078a08ff */
[----:B------:R1:W-:Y:S01]  /*bc10*/  STL [R1+0x474], R5 ;  /* 0x0004740501007387 */ /* 0x0003e20000100800 */
[----:B0-----:R-:W-:-:S03]  /*bc20*/  LEA.HI.X.SX32 R0, R18, R3, 0x1, P4 ;  /* 0x0000000312007211 */ /* 0x001fc600020f0eff */
[----:B-1----:R-:W3:Y:S04]  /*bc30*/  LDL.LU R5, [R1+0x134] ;  /* 0x0001340001057983 */ /* 0x002ee80000300800 */
[----:B------:R0:W-:Y:S04]  /*bc40*/  STL [R1+0x29c], R0 ;  /* 0x00029c0001007387 */ /* 0x0001e80000100800 */
[----:B------:R-:W3:Y:S01]  /*bc50*/  LDL.LU R18, [R1+0x130] ;  /* 0x0001300001127983 */ /* 0x000ee20000300800 */
[----:B------:R-:W-:Y:S02]  /*bc60*/  LEA R27, P4, R20, R2, 0x1 ;  /* 0x00000002141b7211 */ /* 0x000fe400078808ff */
[----:B0-----:R-:W-:-:S03]  /*bc70*/  LEA.HI.X.SX32 R0, R17, R3, 0x1, P3 ;  /* 0x0000000311007211 */ /* 0x001fc600018f0eff */
[----:B------:R-:W-:Y:S04]  /*bc80*/  STL [R1+0x478], R27 ;  /* 0x0004781b01007387 */ /* 0x000fe80000100800 */
[----:B------:R0:W-:Y:S04]  /*bc90*/  STL [R1+0x2a4], R0 ;  /* 0x0002a40001007387 */ /* 0x0001e80000100800 */
[----:B------:R-:W3:Y:S01]  /*bca0*/  LDL.LU R17, [R1+0x128] ;  /* 0x0001280001117983 */ /* 0x000ee20000300800 */
[----:B0-----:R-:W-:Y:S02]  /*bcb0*/  LEA.HI.X.SX32 R0, R16, R3, 0x1, P2 ;  /* 0x0000000310007211 */ /* 0x001fe400010f0eff */
[----:B------:R-:W-:-:S05]  /*bcc0*/  LEA R27, P3, R13, R2, 0x1 ;  /* 0x000000020d1b7211 */ /* 0x000fca00078608ff */
[----:B------:R-:W-:Y:S04]  /*bcd0*/  STL [R1+0x47c], R27 ;  /* 0x00047c1b01007387 */ /* 0x000fe80000100800 */
[----:B------:R0:W-:Y:S04]  /*bce0*/  STL [R1+0x2ac], R0 ;  /* 0x0002ac0001007387 */ /* 0x0001e80000100800 */
[----:B------:R-:W3:Y:S01]  /*bcf0*/  LDL.LU R16, [R1+0x120] ;  /* 0x0001200001107983 */ /* 0x000ee20000300800 */
[----:B0-----:R-:W-:Y:S02]  /*bd00*/  LEA.HI.X.SX32 R0, R15, R3, 0x1, P1 ;  /* 0x000000030f007211 */ /* 0x001fe400008f0eff */
[----:B--2---:R-:W-:-:S05]  /*bd10*/  LEA R27, P2, R11, R2, 0x1 ;  /* 0x000000020b1b7211 */ /* 0x004fca00078408ff */
[----:B------:R4:W-:Y:S04]  /*bd20*/  STL [R1+0x480], R27 ;  /* 0x0004801b01007387 */ /* 0x0009e80000100800 */
[----:B------:R0:W-:Y:S04]  /*bd30*/  STL [R1+0x2b4], R0 ;  /* 0x0002b40001007387 */ /* 0x0001e80000100800 */
[----:B------:R-:W2:Y:S01]  /*bd40*/  LDL.LU R15, [R1+0x110] ;  /* 0x00011000010f7983 */ /* 0x000ea20000300800 */
[----:B----4-:R-:W-:Y:S02]  /*bd50*/  LEA R27, P1, R7, R2, 0x1 ;  /* 0x00000002071b7211 */ /* 0x010fe400078208ff */
[----:B0-----:R-:W-:-:S03]  /*bd60*/  LEA.HI.X.SX32 R0, R14, R3, 0x1, P6 ;  /* 0x000000030e007211 */ /* 0x001fc600030f0eff */
[----:B------:R5:W-:Y:S04]  /*bd70*/  STL [R1+0x484], R27 ;  /* 0x0004841b01007387 */ /* 0x000be80000100800 */
[----:B------:R-:W4:Y:S04]  /*bd80*/  LDL.LU R14, [R1+0x108] ;  /* 0x00010800010e7983 */ /* 0x000f280000300800 */
[----:B------:R0:W-:Y:S01]  /*bd90*/  STL [R1+0x2bc], R0 ;  /* 0x0002bc0001007387 */ /* 0x0001e20000100800 */
[----:B-----5:R-:W-:Y:S02]  /*bda0*/  LEA R27, P6, R9, R2, 0x1 ;  /* 0x00000002091b7211 */ /* 0x020fe400078c08ff */
[----:B0-----:R-:W-:-:S03]  /*bdb0*/  LEA.HI.X.SX32 R0, R22, R3, 0x1, P5 ;  /* 0x0000000316007211 */ /* 0x001fc600028f0eff */
[----:B------:R0:W-:Y:S04]  /*bdc0*/  STL [R1+0x488], R27 ;  /* 0x0004881b01007387 */ /* 0x0001e80000100800 */
[----:B------:R-:W5:Y:S01]  /*bdd0*/  LDL.LU R22, [R1+0x104] ;  /* 0x0001040001167983 */ /* 0x000f620000300800 */
[----:B0-----:R-:W-:-:S03]  /*bde0*/  LEA R27, P5, R6, R2, 0x1 ;  /* 0x00000002061b7211 */ /* 0x001fc600078a08ff */
[----:B------:R0:W-:Y:S04]  /*bdf0*/  STL [R1+0x2c4], R0 ;  /* 0x0002c40001007387 */ /* 0x0001e80000100800 */
[----:B------:R-:W-:Y:S01]  /*be00*/  STL [R1+0x48c], R27 ;  /* 0x00048c1b01007387 */ /* 0x000fe20000100800 */
[----:B0-----:R-:W-:-:S03]  /*be10*/  LEA.HI.X.SX32 R0, R20, R3, 0x1, P4 ;  /* 0x0000000314007211 */ /* 0x001fc600020f0eff */
[----:B------:R-:W5:Y:S04]  /*be20*/  LDL.LU R20, [R1+0x100] ;  /* 0x0001000001147983 */ /* 0x000f680000300800 */
[----:B------:R0:W-:Y:S02]  /*be30*/  STL [R1+0x2cc], R0 ;  /* 0x0002cc0001007387 */ /* 0x0001e40000100800 */
[-C--:B0-----:R-:W-:Y:S02]  /*be40*/  LEA.HI.X.SX32 R0, R13, R3.reuse, 0x1, P3 ;  /* 0x000000030d007211 */ /* 0x081fe400018f0eff */
[----:B------:R-:W-:Y:S01]  /*be50*/  LEA R27, P4, R10, R2, 0x1 ;  /* 0x000000020a1b7211 */ /* 0x000fe200078808ff */
[----:B------:R-:W5:Y:S04]  /*be60*/  LDL.LU R13, [R1+0xf4] ;  /* 0x0000f400010d7983 */ /* 0x000f680000300800 */
[----:B------:R-:W-:Y:S04]  /*be70*/  STL [R1+0x490], R27 ;  /* 0x0004901b01007387 */ /* 0x000fe80000100800 */
[----:B------:R0:W-:Y:S02]  /*be80*/  STL [R1+0x2d4], R0 ;  /* 0x0002d40001007387 */ /* 0x0001e40000100800 */
[----:B0-----:R-:W-:-:S02]  /*be90*/  LEA.HI.X.SX32 R0, R11, R3, 0x1, P2 ;  /* 0x000000030b007211 */ /* 0x001fc400010f0eff */
[----:B------:R-:W5:Y:S01]  /*bea0*/  LDL.LU R11, [R1+0xec] ;  /* 0x0000ec00010b7983 */ /* 0x000f620000300800 */
[----:B------:R-:W-:-:S05]  /*beb0*/  LEA R27, P3, R19, R2, 0x1 ;  /* 0x00000002131b7211 */ /* 0x000fca00078608ff */
[----:B------:R-:W-:Y:S04]  /*bec0*/  STL [R1+0x494], R27 ;  /* 0x0004941b01007387 */ /* 0x000fe80000100800 */
[----:B------:R0:W-:Y:S02]  /*bed0*/  STL [R1+0x2dc], R0 ;  /* 0x0002dc0001007387 */ /* 0x0001e40000100800 */
[----:B0-----:R-:W-:Y:S02]  /*bee0*/  LEA.HI.X.SX32 R0, R7, R3, 0x1, P1 ;  /* 0x0000000307007211 */ /* 0x001fe400008f0eff */
[----:B------:R-:W5:Y:S01]  /*bef0*/  LDL.LU R7, [R1+0xd8] ;  /* 0x0000d80001077983 */ /* 0x000f620000300800 */
[----:B---3--:R-:W-:-:S05]  /*bf00*/  LEA R27, P2, R8, R2, 0x1 ;  /* 0x00000002081b7211 */ /* 0x008fca00078408ff */
[----:B------:R0:W-:Y:S04]  /*bf10*/  STL [R1+0x4a0], R27 ;  /* 0x0004a01b01007387 */ /* 0x0001e80000100800 */
[----:B------:R-:W-:Y:S01]  /*bf20*/  STL [R1+0x2e4], R0 ;  /* 0x0002e40001007387 */ /* 0x000fe20000100800 */
[----:B0-----:R-:W-:Y:S02]  /*bf30*/  LEA.HI.X.SX32 R27, R9, R3, 0x1, P6 ;  /* 0x00000003091b7211 */ /* 0x001fe400030f0eff */
[----:B------:R-:W-:-:S05]  /*bf40*/  LEA R28, P1, R21, R2, 0x1 ;  /* 0x00000002151c7211 */ /* 0x000fca00078208ff */
[----:B------:R-:W-:Y:S04]  /*bf50*/  STL [R1+0x4a4], R28 ;  /* 0x0004a41c01007387 */ /* 0x000fe80000100800 */
[----:B------:R-:W3:Y:S04]  /*bf60*/  LDL.LU R9, [R1+0xd0] ;  /* 0x0000d00001097983 */ /* 0x000ee80000300800 */
[----:B------:R0:W-:Y:S02]  /*bf70*/  STL [R1+0x2ec], R27 ;  /* 0x0002ec1b01007387 */ /* 0x0001e40000100800 */
[----:B0-----:R-:W-:-:S02]  /*bf80*/  LEA.HI.X.SX32 R27, R6, R3, 0x1, P5 ;  /* 0x00000003061b7211 */ /* 0x001fc400028f0eff */
[----:B------:R-:W-:-:S05]  /*bf90*/  LEA R0, P6, R5, R2, 0x1 ;  /* 0x0000000205007211 */ /* 0x000fca00078c08ff */
[----:B------:R0:W-:Y:S01]  /*bfa0*/  STL [R1+0x4a8], R0 ;  /* 0x0004a80001007387 */ /* 0x0001e20000100800 */
[----:B------:R-:W-:-:S03]  /*bfb0*/  LEA R6, P5, R18, R2, 0x1 ;  /* 0x0000000212067211 */ /* 0x000fc600078a08ff */
[----:B------:R-:W-:Y:S01]  /*bfc0*/  STL [R1+0x2f4], R27 ;  /* 0x0002f41b01007387 */ /* 0x000fe20000100800 */
[----:B0-----:R-:W-:-:S03]  /*bfd0*/  LEA.HI.X.SX32 R0, R10, R3, 0x1, P4 ;  /* 0x000000030a007211 */ /* 0x001fc600020f0eff */
[----:B------:R-:W3:Y:S04]  /*bfe0*/  LDL.LU R10, [R1+0xcc] ;  /* 0x0000cc00010a7983 */ /* 0x000ee80000300800 */
[----:B------:R-:W-:Y:S04]  /*bff0*/  STL [R1+0x4ac], R6 ;  /* 0x0004ac0601007387 */ /* 0x000fe80000100800 */
[----:B------:R0:W-:Y:S02]  /*c000*/  STL [R1+0x2fc], R0 ;  /* 0x0002fc0001007387 */ /* 0x0001e40000100800 */
[----:B0-----:R-:W-:-:S02]  /*c010*/  LEA.HI.X.SX32 R0, R19, R3, 0x1, P3 ;  /* 0x0000000313007211 */ /* 0x001fc400018f0eff */
[----:B------:R-:W3:Y:S01]  /*c020*/  LDL.LU R19, [R1+0xc4] ;  /* 0x0000c40001137983 */ /* 0x000ee20000300800 */
[----:B------:R-:W-:-:S05]  /*c030*/  LEA R6, P4, R17, R2, 0x1 ;  /* 0x0000000211067211 */ /* 0x000fca00078808ff */
[----:B------:R0:W-:Y:S01]  /*c040*/  STL [R1+0x4b0], R6 ;  /* 0x0004b00601007387 */ /* 0x0001e20000100800 */
[----:B------:R-:W-:-:S03]  /*c050*/  LEA R27, P3, R16, R2, 0x1 ;  /* 0x00000002101b7211 */ /* 0x000fc600078608ff */
[----:B------:R2:W-:Y:S01]  /*c060*/  STL [R1+0x304], R0 ;  /* 0x0003040001007387 */ /* 0x0005e20000100800 */
[----:B0-----:R-:W-:-:S03]  /*c070*/  LEA.HI.X.SX32 R6, R8, R3, 0x1, P2 ;  /* 0x0000000308067211 */ /* 0x001fc600010f0eff */
[----:B------:R-:W-:Y:S04]  /*c080*/  STL [R1+0x4b4], R27 ;  /* 0x0004b41b01007387 */ /* 0x000fe80000100800 */
[----:B------:R-:W3:Y:S01]  /*c090*/  LDL.LU R8, [R1+0xbc] ;  /* 0x0000bc0001087983 */ /* 0x000ee20000300800 */
[----:B------:R-:W-:-:S03]  /*c0a0*/  LEA.HI.X.SX32 R21, R21, R3, 0x1, P1 ;  /* 0x0000000315157211 */ /* 0x000fc600008f0eff */
[----:B------:R-:W-:Y:S01]  /*c0b0*/  STL [R1+0x30c], R6 ;  /* 0x00030c0601007387 */ /* 0x000fe20000100800 */
[----:B--2---:R-:W-:-:S05]  /*c0c0*/  LEA R0, P2, R15, R2, 0x1 ;  /* 0x000000020f007211 */ /* 0x004fca00078408ff */
[----:B------:R0:W-:Y:S04]  /*c0d0*/  STL [R1+0x4b8], R0 ;  /* 0x0004b80001007387 */ /* 0x0001e80000100800 */
[----:B------:R-:W-:Y:S01]  /*c0e0*/  STL [R1+0x314], R21 ;  /* 0x0003141501007387 */ /* 0x000fe20000100800 */
[----:B0-----:R-:W-:-:S03]  /*c0f0*/  LEA.HI.X.SX32 R0, R5, R3, 0x1, P6 ;  /* 0x0000000305007211 */ /* 0x001fc600030f0eff */
[----:B------:R-:W2:Y:S01]  /*c100*/  LDL.LU R5, [R1+0xac] ;  /* 0x0000ac0001057983 */ /* 0x000ea20000300800 */
[----:B----4-:R-:W-:-:S05]  /*c110*/  LEA R6, P1, R14, R2, 0x1 ;  /* 0x000000020e067211 */ /* 0x010fca00078208ff */
[----:B------:R0:W-:Y:S04]  /*c120*/  STL [R1+0x4bc], R6 ;  /* 0x0004bc0601007387 */ /* 0x0001e80000100800 */
[----:B------:R1:W-:Y:S01]  /*c130*/  STL [R1+0x31c], R0 ;  /* 0x00031c0001007387 */ /* 0x0003e20000100800 */
[-C--:B------:R-:W-:Y:S02]  /*c140*/  LEA.HI.X.SX32 R17, R17, R3.reuse, 0x1, P4 ;  /* 0x0000000311117211 */ /* 0x080fe400020f0eff */
[----:B0-----:R-:W-:Y:S02]  /*c150*/  LEA.HI.X.SX32 R6, R18, R3, 0x1, P5 ;  /* 0x0000000312067211 */ /* 0x001fe400028f0eff */
[----:B-----5:R-:W-:-:S05]  /*c160*/  LEA R21, P6, R22, R2, 0x1 ;  /* 0x0000000216157211 */ /* 0x020fca00078c08ff */
[----:B------:R-:W-:Y:S04]  /*c170*/  STL [R1+0x4c4], R21 ;  /* 0x0004c41501007387 */ /* 0x000fe80000100800 */
[----:B------:R-:W4:Y:S04]  /*c180*/  LDL.LU R18, [R1+0x98] ;  /* 0x0000980001127983 */ /* 0x000f280000300800 */
[----:B------:R0:W-:Y:S01]  /*c190*/  STL [R1+0x324], R6 ;  /* 0x0003240601007387 */ /* 0x0001e20000100800 */
[----:B-1----:R-:W-:-:S05]  /*c1a0*/  LEA R0, P5, R20, R2, 0x1 ;  /* 0x0000000214007211 */ /* 0x002fca00078a08ff */
[----:B------:R1:W-:Y:S01]  /*c1b0*/  STL [R1+0x4cc], R0 ;  /* 0x0004cc0001007387 */ /* 0x0003e20000100800 */
[----:B0-----:R-:W-:-:S03]  /*c1c0*/  LEA.HI.X.SX32 R6, R16, R3, 0x1, P3 ;  /* 0x0000000310067211 */ /* 0x001fc600018f0eff */
[----:B------:R0:W-:Y:S04]  /*c1d0*/  STL [R1+0x32c], R17 ;  /* 0x00032c1101007387 */ /* 0x0001e80000100800 */
[----:B------:R-:W5:Y:S01]  /*c1e0*/  LDL.LU R21, [R1+0x94] ;  /* 0x0000940001157983 */ /* 0x000f620000300800 */
[----:B-1----:R-:W-:-:S05]  /*c1f0*/  LEA R0, P4, R13, R2, 0x1 ;  /* 0x000000020d007211 */ /* 0x002fca00078808ff */
[----:B------:R-:W-:Y:S04]  /*c200*/  STL [R1+0x4d4], R0 ;  /* 0x0004d40001007387 */ /* 0x000fe80000100800 */
[----:B------:R1:W-:Y:S04]  /*c210*/  STL [R1+0x334], R6 ;  /* 0x0003340601007387 */ /* 0x0003e80000100800 */
[----:B0-----:R-:W5:Y:S01]  /*c220*/  LDL.LU R17, [R1+0x8c] ;  /* 0x00008c0001117983 */ /* 0x001f620000300800 */
[----:B-1----:R-:W-:Y:S02]  /*c230*/  LEA.HI.X.SX32 R6, R15, R3, 0x1, P2 ;  /* 0x000000030f067211 */ /* 0x002fe400010f0eff */
[----:B------:R-:W-:-:S05]  /*c240*/  LEA R0, P3, R11, R2, 0x1 ;  /* 0x000000020b007211 */ /* 0x000fca00078608ff */
[----:B------:R0:W-:Y:S04]  /*c250*/  STL [R1+0x4dc], R0 ;  /* 0x0004dc0001007387 */ /* 0x0001e80000100800 */
[----:B------:R1:W-:Y:S04]  /*c260*/  STL [R1+0x33c], R6 ;  /* 0x00033c0601007387 */ /* 0x0003e80000100800 */
[----:B------:R-:W5:Y:S01]  /*c270*/  LDL.LU R16, [R1+0x84] ;  /* 0x0000840001107983 */ /* 0x000f620000300800 */
[----:B0-----:R-:W-:Y:S02]  /*c280*/  LEA R0, P2, R7, R2, 0x1 ;  /* 0x0000000207007211 */ /* 0x001fe400078408ff */
[----:B-1----:R-:W-:-:S03]  /*c290*/  LEA.HI.X.SX32 R6, R14, R3, 0x1, P1 ;  /* 0x000000030e067211 */ /* 0x002fc600008f0eff */
[----:B------:R-:W-:Y:S04]  /*c2a0*/  STL [R1+0x4e4], R0 ;  /* 0x0004e40001007387 */ /* 0x000fe80000100800 */
[----:B------:R-:W5:Y:S04]  /*c2b0*/  LDL.LU R15, [R1+0x80] ;  /* 0x00008000010f7983 */ /* 0x000f680000300800 */
[----:B------:R0:W-:Y:S04]  /*c2c0*/  STL [R1+0x344], R6 ;  /* 0x0003440601007387 */ /* 0x0001e80000100800 */
[----:B------:R-:W5:Y:S01]  /*c2d0*/  LDL.LU R14, [R1+0x7c] ;  /* 0x00007c00010e7983 */ /* 0x000f620000300800 */
[----:B0-----:R-:W-:-:S02]  /*c2e0*/  LEA.HI.X.SX32 R6, R22, R3, 0x1, P6 ;  /* 0x0000000316067211 */ /* 0x001fc400030f0eff */
[----:B---3--:R-:W-:-:S05]  /*c2f0*/  LEA R0, P1, R9, R2, 0x1 ;  /* 0x0000000209007211 */ /* 0x008fca00078208ff */
[----:B------:R-:W-:Y:S04]  /*c300*/  STL [R1+0x4ec], R0 ;  /* 0x0004ec0001007387 */ /* 0x000fe80000100800 */
[----:B------:R-:W3:Y:S04]  /*c310*/  LDL.LU R29, [R1+0x70] ;  /* 0x00007000011d7983 */ /* 0x000ee80000300800 */
[----:B------:R0:W-:Y:S04]  /*c320*/  STL [R1+0x34c], R6 ;  /* 0x00034c0601007387 */ /* 0x0001e80000100800 */
[----:B------:R-:W3:Y:S01]  /*c330*/  LDL.LU R28, [R1+0x60] ;  /* 0x00006000011c7983 */ /* 0x000ee20000300800 */
[----:B0-----:R-:W-:-:S02]  /*c340*/  LEA.HI.X.SX32 R6, R20, R3, 0x1, P5 ;  /* 0x0000000314067211 */ /* 0x001fc400028f0eff */
[----:B------:R-:W-:-:S05]  /*c350*/  LEA R0, P6, R10, R2, 0x1 ;  /* 0x000000020a007211 */ /* 0x000fca00078c08ff */
[----:B------:R0:W-:Y:S04]  /*c360*/  STL [R1+0x4f4], R0 ;  /* 0x0004f40001007387 */ /* 0x0001e80000100800 */
[----:B------:R-:W3:Y:S04]  /*c370*/  LDL.LU R27, [R1+0x34] ;  /* 0x00003400011b7983 */ /* 0x000ee80000300800 */
[----:B------:R1:W-:Y:S01]  /*c380*/  STL [R1+0x354], R6 ;  /* 0x0003540601007387 */ /* 0x0003e20000100800 */
[----:B0-----:R-:W-:-:S05]  /*c390*/  LEA R0, P5, R19, R2, 0x1 ;  /* 0x0000000213007211 */ /* 0x001fca00078a08ff */
[----:B------:R0:W-:Y:S01]  /*c3a0*/  STL [R1+0x4fc], R0 ;  /* 0x0004fc0001007387 */ /* 0x0001e20000100800 */
[----:B-1----:R-:W-:-:S03]  /*c3b0*/  LEA.HI.X.SX32 R6, R13, R3, 0x1, P4 ;  /* 0x000000030d067211 */ /* 0x002fc600020f0eff */
[----:B0-----:R-:W3:Y:S04]  /*c3c0*/  LDL.LU R0, [R1+0x24] ;  /* 0x0000240001007983 */ /* 0x001ee80000300800 */
[----:B------:R0:W-:Y:S01]  /*c3d0*/  STL [R1+0x35c], R6 ;  /* 0x00035c0601007387 */ /* 0x0001e20000100800 */
[----:B------:R-:W-:-:S03]  /*c3e0*/  LEA R20, P4, R8, R2, 0x1 ;  /* 0x0000000208147211 */ /* 0x000fc600078808ff */
[----:B0-----:R-:W3:Y:S04]  /*c3f0*/  LDL.LU R6, [R1+0x18] ;  /* 0x0000180001067983 */ /* 0x001ee80000300800 */
[----:B------:R0:W-:Y:S04]  /*c400*/  STL [R1+0x504], R20 ;  /* 0x0005041401007387 */ /* 0x0001e80000100800 */
[----:B------:R-:W3:Y:S01]  /*c410*/  LDL.LU R22, [R1+0x14] ;  /* 0x0000140001167983 */ /* 0x000ee20000300800 */
[-C--:B------:R-:W-:Y:S02]  /*c420*/  LEA.HI.X.SX32 R13, R11, R3.reuse, 0x1, P3 ;  /* 0x000000030b0d7211 */ /* 0x080fe400018f0eff */
[----:B------:R-:W-:-:S03]  /*c430*/  LEA.HI.X.SX32 R7, R7, R3, 0x1, P2 ;  /* 0x0000000307077211 */ /* 0x000fc600010f0eff */
[----:B------:R1:W-:Y:S04]  /*c440*/  STL [R1+0x364], R13 ;  /* 0x0003640d01007387 */ /* 0x0003e80000100800 */
[----:B0-----:R-:W3:Y:S01]  /*c450*/  LDL.LU R20, [R1+0x10] ;  /* 0x0000100001147983 */ /* 0x001ee20000300800 */
[----:B--2---:R-:W-:Y:S02]  /*c460*/  LEA R11, P3, R5, R2, 0x1 ;  /* 0x00000002050b7211 */ /* 0x004fe400078608ff */
[----:B------:R-:W-:-:S03]  /*c470*/  LEA.HI.X.SX32 R9, R9, R3, 0x1, P1 ;  /* 0x0000000309097211 */ /* 0x000fc600008f0eff */
[----:B------:R-:W-:Y:S04]  /*c480*/  STL [R1+0x50c], R11 ;  /* 0x00050c0b01007387 */ /* 0x000fe80000100800 */
[----:B-1----:R-:W2:Y:S04]  /*c490*/  LDL.LU R13, [R1+0xc] ;  /* 0x00000c00010d7983 */ /* 0x002ea80000300800 */
[----:B------:R0:W-:Y:S01]  /*c4a0*/  STL [R1+0x36c], R7 ;  /* 0x00036c0701007387 */ /* 0x0001e20000100800 */
[----:B------:R-:W-:-:S03]  /*c4b0*/  LEA.HI.X.SX32 R10, R10, R3, 0x1, P6 ;  /* 0x000000030a0a7211 */ /* 0x000fc600030f0eff */
[----:B0-----:R-:W2:Y:S01]  /*c4c0*/  LDL.LU R7, [R1+0x8] ;  /* 0x0000080001077983 */ /* 0x001ea20000300800 */
[----:B----4-:R-:W-:-:S05]  /*c4d0*/  LEA R11, P2, R18, R2, 0x1 ;  /* 0x00000002120b7211 */ /* 0x010fca00078408ff */
[----:B------:R0:W-:Y:S04]  /*c4e0*/  STL [R1+0x514], R11 ;  /* 0x0005140b01007387 */ /* 0x0001e80000100800 */
[----:B0-----:R-:W4:Y:S04]  /*c4f0*/  LDL.LU R11, [R1+0x4] ;  /* 0x00000400010b7983 */ /* 0x001f280000300800 */
[----:B------:R5:W-:Y:S02]  /*c500*/  STL [R1+0x374], R9 ;  /* 0x0003740901007387 */ /* 0x000be40000100800 */
[----:B-----5:R-:W-:-:S05]  /*c510*/  LEA R9, P1, R21, R2, 0x1 ;  /* 0x0000000215097211 */ /* 0x020fca00078208ff */
[----:B------:R0:W-:Y:S01]  /*c520*/  STL [R1+0x51c], R9 ;  /* 0x00051c0901007387 */ /* 0x0001e20000100800 */
[----:B------:R-:W-:-:S03]  /*c530*/  LEA.HI.X.SX32 R19, R19, R3, 0x1, P5 ;  /* 0x0000000313137211 */ /* 0x000fc600028f0eff */
[----:B0-----:R-:W5:Y:S04]  /*c540*/  LDL.LU R9, [R1] ;  /* 0x0000000001097983 */ /* 0x001f680000300800 */
[----:B------:R0:W-:Y:S02]  /*c550*/  STL [R1+0x378], R10 ;  /* 0x0003780a01007387 */ /* 0x0001e40000100800 */
[----:B0-----:R-:W-:-:S05]  /*c560*/  LEA R10, P6, R17, R2, 0x1 ;  /* 0x00000002110a7211 */ /* 0x001fca00078c08ff */
[----:B------:R0:W-:Y:S01]  /*c570*/  STL [R1+0x524], R10 ;  /* 0x0005240a01007387 */ /* 0x0001e20000100800 */
[----:B------:R-:W-:-:S03]  /*c580*/  LEA.HI.X.SX32 R8, R8, R3, 0x1, P4 ;  /* 0x0000000308087211 */ /* 0x000fc600020f0eff */
[----:B0-----:R-:W5:Y:S04]  /*c590*/  LDL.LU R10, [R1+0x804] ;  /* 0x00080400010a7983 */ /* 0x001f680000300800 */
        /* <DEDUP_REMOVED lines=16> */
[----:B---3--:R-:W-:-:S05]  /*c6a0*/  LEA R18, P2, R29, R2, 0x1 ;  /* 0x000000021d127211 */ /* 0x008fca00078408ff */
[----:B------:R0:W-:Y:S01]  /*c6b0*/  STL [R1+0x544], R18 ;  /* 0x0005441201007387 */ /* 0x0001e20000100800 */
[----:B------:R-:W-:-:S03]  /*c6c0*/  LEA.HI.X.SX32 R17, R17, R3, 0x1, P6 ;  /* 0x0000000311117211 */ /* 0x000fc600030f0eff */
[----:B0-----:R-:W3:Y:S04]  /*c6d0*/  LDL.LU R18, [R1+0x7f4] ;  /* 0x0007f40001127983 */ /* 0x001ee80000300800 */
[----:B------:R0:W-:Y:S02]  /*c6e0*/  STL [R1+0x38c], R21 ;  /* 0x00038c1501007387 */ /* 0x0001e40000100800 */
[----:B0-----:R-:W-:-:S05]  /*c6f0*/  LEA R21, P1, R28, R2, 0x1 ;  /* 0x000000021c157211 */ /* 0x001fca00078208ff */
        /* <DEDUP_REMOVED lines=15> */
[----:B------:R0:W-:Y:S04]  /*c7f0*/  STL [R1+0x560], R15 ;  /* 0x0005600f01007387 */ /* 0x0001e80000100800 */
[----:B0-----:R-:W3:Y:S04]  /*c800*/  LDL.LU R15, [R1+0x7e8] ;  /* 0x0007e800010f7983 */ /* 0x001ee80000300800 */
[----:B------:R0:W-:Y:S02]  /*c810*/  STL [R1+0x39c], R14 ;  /* 0x00039c0e01007387 */ /* 0x0001e40000100800 */
[----:B0-----:R-:W-:-:S05]  /*c820*/  LEA R14, P3, R22, R2, 0x1 ;  /* 0x00000002160e7211 */ /* 0x001fca00078608ff */
[----:B------:R0:W-:Y:S04]  /*c830*/  STL [R1+0x564], R14 ;  /* 0x0005640e01007387 */ /* 0x0001e80000100800 */
[----:B0-----:R-:W3:Y:S01]  /*c840*/  LDL.LU R14, [R1+0x7e4] ;  /* 0x0007e400010e7983 */ /* 0x001ee20000300800 */
[-C--:B------:R-:W-:Y:S02]  /*c850*/  LEA.HI.X.SX32 R29, R29, R3.reuse, 0x1, P2 ;  /* 0x000000031d1d7211 */ /* 0x080fe400010f0eff */
[----:B------:R-:W-:-:S03]  /*c860*/  LEA.HI.X.SX32 R28, R28, R3, 0x1, P1 ;  /* 0x000000031c1c7211 */ /* 0x000fc600008f0eff */
[----:B------:R0:W-:Y:S01]  /*c870*/  STL [R1+0x4c0], R29 ;  /* 0x0004c01d01007387 */ /* 0x0001e20000100800 */
[----:B------:R-:W-:Y:S02]  /*c880*/  LEA.HI.X.SX32 R0, R0, R3, 0x1, P5 ;  /* 0x0000000300007211 */ /* 0x000fe400028f0eff */
[----:B0-----:R-:W-:-:S05]  /*c890*/  LEA R29, P2, R20, R2, 0x1 ;  /* 0x00000002141d7211 */ /* 0x001fca00078408ff */
[----:B------:R2:W-:Y:S04]  /*c8a0*/  STL [R1+0x568], R29 ;  /* 0x0005681d01007387 */ /* 0x0005e80000100800 */
[----:B------:R0:W-:Y:S01]  /*c8b0*/  STL [R1+0x4c8], R28 ;  /* 0x0004c81c01007387 */ /* 0x0001e20000100800 */
[-C--:B--2---:R-:W-:Y:S02]  /*c8c0*/  LEA R29, P1, R13, R2.reuse, 0x1 ;  /* 0x000000020d1d7211 */ /* 0x084fe400078208ff */
[----:B0-----:R-:W-:Y:S02]  /*c8d0*/  LEA.HI.X.SX32 R28, R27, R3, 0x1, P6 ;  /* 0x000000031b1c7211 */ /* 0x001fe400030f0eff */
[-C--:B------:R-:W-:Y:S01]  /*c8e0*/  LEA R27, P6, R7, R2.reuse, 0x1 ;  /* 0x00000002071b7211 */ /* 0x080fe200078c08ff */
[----:B------:R-:W-:Y:S04]  /*c8f0*/  STL [R1+0x56c], R29 ;  /* 0x00056c1d01007387 */ /* 0x000fe80000100800 */
[----:B------:R4:W-:Y:S04]  /*c900*/  STL [R1+0x4d0], R28 ;  /* 0x0004d01c01007387 */ /* 0x0009e80000100800 */
[----:B------:R0:W-:Y:S04]  /*c910*/  STL [R1+0x570], R27 ;  /* 0x0005701b01007387 */ /* 0x0001e80000100800 */
[----:B------:R5:W-:Y:S01]  /*c920*/  STL [R1+0x4d8], R0 ;  /* 0x0004d80001007387 */ /* 0x000be20000100800 */
[----:B----4-:R-:W-:-:S02]  /*c930*/  LEA R28, P5, R11, R2, 0x1 ;  /* 0x000000020b1c7211 */ /* 0x010fc400078a08ff */
[-C--:B0-----:R-:W-:Y:S02]  /*c940*/  LEA.HI.X.SX32 R27, R6, R3.reuse, 0x1, P4 ;  /* 0x00000003061b7211 */ /* 0x081fe400020f0eff */
[-C--:B------:R-:W-:Y:S02]  /*c950*/  LEA.HI.X.SX32 R6, R22, R3.reuse, 0x1, P3 ;  /* 0x0000000316067211 */ /* 0x080fe400018f0eff */
[----:B-----5:R-:W-:Y:S01]  /*c960*/  LEA R0, P4, R9, R2, 0x1 ;  /* 0x0000000209007211 */ /* 0x020fe200078808ff */
[----:B------:R-:W-:Y:S04]  /*c970*/  STL [R1+0x574], R28 ;  /* 0x0005741c01007387 */ /* 0x000fe80000100800 */
[----:B------:R-:W-:Y:S01]  /*c980*/  STL [R1+0x4e0], R27 ;  /* 0x0004e01b01007387 */ /* 0x000fe20000100800 */
[----:B------:R-:W-:-:S03]  /*c990*/  LEA.HI.X.SX32 R13, R13, R3, 0x1, P1 ;  /* 0x000000030d0d7211 */ /* 0x000fc600008f0eff */
[----:B------:R0:W-:Y:S04]  /*c9a0*/  STL [R1+0x578], R0 ;  /* 0x0005780001007387 */ /* 0x0001e80000100800 */
[----:B------:R3:W-:Y:S01]  /*c9b0*/  STL [R1+0x4e8], R6 ;  /* 0x0004e80601007387 */ /* 0x0007e20000100800 */
[----:B0-----:R-:W-:Y:S02]  /*c9c0*/  LEA.HI.X.SX32 R0, R20, R3, 0x1, P2 ;  /* 0x0000000314007211 */ /* 0x001fe400010f0eff */
[-C--:B---3--:R-:W-:Y:S02]  /*c9d0*/  LEA R6, P2, R15, R2.reuse, 0x1 ;  /* 0x000000020f067211 */ /* 0x088fe400078408ff */
[----:B------:R-:W-:-:S05]  /*c9e0*/  LEA R22, P3, R14, R2, 0x1 ;  /* 0x000000020e167211 */ /* 0x000fca00078608ff */
[----:B------:R-:W-:Y:S04]  /*c9f0*/  STL [R1+0x57c], R22 ;  /* 0x00057c1601007387 */ /* 0x000fe80000100800 */
[----:B------:R-:W-:Y:S04]  /*ca00*/  STL [R1+0x4f0], R0 ;  /* 0x0004f00001007387 */ /* 0x000fe80000100800 */
[----:B------:R0:W-:Y:S04]  /*ca10*/  STL [R1+0x580], R6 ;  /* 0x0005800601007387 */ /* 0x0001e80000100800 */
[----:B------:R1:W-:Y:S01]  /*ca20*/  STL [R1+0x4f8], R13 ;  /* 0x0004f80d01007387 */ /* 0x0003e20000100800 */
[----:B0-----:R-:W-:-:S03]  /*ca30*/  LEA.HI.X.SX32 R6, R7, R3, 0x1, P6 ;  /* 0x0000000307067211 */ /* 0x001fc600030f0eff */
[----:B------:R-:W2:Y:S01]  /*ca40*/  LDL.LU R7, [R1+0x1dc] ;  /* 0x0001dc0001077983 */ /* 0x000ea20000300800 */
[-C--:B------:R-:W-:Y:S01]  /*ca50*/  LEA R0, P1, R16, R2.reuse, 0x1 ;  /* 0x0000000210007211 */ /* 0x080fe200078208ff */
[----:B------:R-:W-:Y:S01]  /*ca60*/  IMAD R12, R12, UR4, RZ ;  /* 0x000000040c0c7c24 */ /* 0x000fe2000f8e02ff */
[----:B------:R-:W-:Y:S01]  /*ca70*/  LEA.HI.X.SX32 R11, R11, R3, 0x1, P5 ;  /* 0x000000030b0b7211 */ /* 0x000fe200028f0eff */
[----:B------:R-:W-:Y:S01]  /*ca80*/  IMAD R26, R26, UR4, RZ ;  /* 0x000000041a1a7c24 */ /* 0x000fe2000f8e02ff */
[----:B-1----:R-:W0:Y:S01]  /*ca90*/  LDC R13, c[0x0][0x230] ;  /* 0x00008c00ff0d7b82 */ /* 0x002e220000000800 */
[----:B------:R1:W-:Y:S04]  /*caa0*/  STL [R1+0x584], R0 ;  /* 0x0005840001007387 */ /* 0x0003e80000100800 */
[----:B------:R3:W-:Y:S01]  /*cab0*/  STL [R1+0x500], R6 ;  /* 0x0005000601007387 */ /* 0x0007e20000100800 */
[----:B-1----:R-:W-:-:S02]  /*cac0*/  LEA R0, P6, R17, R2, 0x1 ;  /* 0x0000000211007211 */ /* 0x002fc400078c08ff */
[----:B---3--:R-:W-:-:S03]  /*cad0*/  LEA R6, P5, R18, R2, 0x1 ;  /* 0x0000000212067211 */ /* 0x008fc600078a08ff */
[----:B------:R1:W-:Y:S04]  /*cae0*/  STL [R1+0x588], R0 ;  /* 0x0005880001007387 */ /* 0x0003e80000100800 */
[----:B------:R-:W-:Y:S01]  /*caf0*/  STL [R1+0x508], R11 ;  /* 0x0005080b01007387 */ /* 0x000fe20000100800 */
[----:B-1----:R-:W-:-:S03]  /*cb00*/  LEA.HI.X.SX32 R0, R9, R3, 0x1, P4 ;  /* 0x0000000309007211 */ /* 0x002fc600020f0eff */
[----:B------:R1:W-:Y:S01]  /*cb10*/  STL [R1+0x58c], R6 ;  /* 0x00058c0601007387 */ /* 0x0003e20000100800 */
[----:B------:R-:W-:-:S03]  /*cb20*/  LEA R9, P4, R21, R2, 0x1 ;  /* 0x0000000215097211 */ /* 0x000fc600078808ff */
[----:B------:R3:W-:Y:S01]  /*cb30*/  STL [R1+0x510], R0 ;  /* 0x0005100001007387 */ /* 0x0007e20000100800 */
[----:B-1----:R-:W-:-:S03]  /*cb40*/  LEA.HI.X.SX32 R6, R14, R3, 0x1, P3 ;  /* 0x000000030e067211 */ /* 0x002fc600018f0eff */
[----:B------:R1:W-:Y:S01]  /*cb50*/  STL [R1+0x590], R9 ;  /* 0x0005900901007387 */ /* 0x0003e20000100800 */
[----:B---3--:R-:W-:-:S03]  /*cb60*/  LEA R0, P3, R5, R2, 0x1 ;  /* 0x0000000205007211 */ /* 0x008fc600078608ff */
[----:B------:R3:W-:Y:S04]  /*cb70*/  STL [R1+0x518], R6 ;  /* 0x0005180601007387 */ /* 0x0007e80000100800 */
[----:B------:R4:W-:Y:S01]  /*cb80*/  STL [R1+0x594], R0 ;  /* 0x0005940001007387 */ /* 0x0009e20000100800 */
[----:B-1----:R-:W-:Y:S02]  /*cb90*/  LEA.HI.X.SX32 R9, R15, R3, 0x1, P2 ;  /* 0x000000030f097211 */ /* 0x002fe400010f0eff */
[----:B---3--:R-:W-:-:S03]  /*cba0*/  LEA R6, P2, R8, R2, 0x1 ;  /* 0x0000000208067211 */ /* 0x008fc600078408ff */
[----:B------:R1:W-:Y:S01]  /*cbb0*/  STL [R1+0x520], R9 ;  /* 0x0005200901007387 */ /* 0x0003e20000100800 */
[----:B----4-:R-:W-:-:S03]  /*cbc0*/  LEA.HI.X.SX32 R0, R16, R3, 0x1, P1 ;  /* 0x0000000310007211 */ /* 0x010fc600008f0eff */
[----:B------:R3:W-:Y:S04]  /*cbd0*/  STL [R1+0x598], R6 ;  /* 0x0005980601007387 */ /* 0x0007e80000100800 */
[----:B------:R4:W-:Y:S01]  /*cbe0*/  STL [R1+0x528], R0 ;  /* 0x0005280001007387 */ /* 0x0009e20000100800 */
[----:B-1----:R-:W-:Y:S02]  /*cbf0*/  LEA R9, P1, R19, R2, 0x1 ;  /* 0x0000000213097211 */ /* 0x002fe400078208ff */
[----:B---3--:R-:W-:-:S03]  /*cc00*/  LEA.HI.X.SX32 R6, R17, R3, 0x1, P6 ;  /* 0x0000000311067211 */ /* 0x008fc600030f0eff */
[----:B------:R1:W-:Y:S01]  /*cc10*/  STL [R1+0x59c], R9 ;  /* 0x00059c0901007387 */ /* 0x0003e20000100800 */
[----:B----4-:R-:W-:-:S03]  /*cc20*/  LEA R0, P6, R10, R2, 0x1 ;  /* 0x000000020a007211 */ /* 0x010fc600078c08ff */
[----:B------:R3:W-:Y:S01]  /*cc30*/  STL [R1+0x530], R6 ;  /* 0x0005300601007387 */ /* 0x0007e20000100800 */
[----:B------:R-:W-:-:S03]  /*cc40*/  IMAD R25, R25, UR4, RZ ;  /* 0x0000000419197c24 */ /* 0x000fc6000f8e02ff */
[----:B------:R4:W-:Y:S01]  /*cc50*/  STL [R1+0x5a0], R0 ;  /* 0x0005a00001007387 */ /* 0x0009e20000100800 */
[----:B-1----:R-:W-:Y:S02]  /*cc60*/  LEA.HI.X.SX32 R9, R18, R3, 0x1, P5 ;  /* 0x0000000312097211 */ /* 0x002fe400028f0eff */
[----:B---3--:R-:W-:-:S03]  /*cc70*/  LEA R6, P5, R12, R2, 0x1 ;  /* 0x000000020c067211 */ /* 0x008fc600078a08ff */
[----:B------:R1:W-:Y:S01]  /*cc80*/  STL [R1+0x538], R9 ;  /* 0x0005380901007387 */ /* 0x0003e20000100800 */
[----:B----4-:R-:W-:-:S03]  /*cc90*/  LEA.HI.X.SX32 R0, R21, R3, 0x1, P4 ;  /* 0x0000000315007211 */ /* 0x010fc600020f0eff */
[----:B------:R3:W-:Y:S01]  /*cca0*/  STL [R1+0x5a4], R6 ;  /* 0x0005a40601007387 */ /* 0x0007e20000100800 */
[----:B------:R-:W-:-:S03]  /*ccb0*/  IMAD R24, R24, UR4, RZ ;  /* 0x0000000418187c24 */ /* 0x000fc6000f8e02ff */
[----:B------:R4:W-:Y:S01]  /*ccc0*/  STL [R1+0x540], R0 ;  /* 0x0005400001007387 */ /* 0x0009e20000100800 */
[-C--:B-1----:R-:W-:Y:S01]  /*ccd0*/  LEA R9, P4, R26, R2.reuse, 0x1 ;  /* 0x000000021a097211 */ /* 0x082fe200078808ff */
[----:B------:R-:W-:Y:S01]  /*cce0*/  IMAD R23, R23, UR4, RZ ;  /* 0x0000000417177c24 */ /* 0x000fe2000f8e02ff */
[----:B------:R-:W1:Y:S01]  /*ccf0*/  S2R R21, SR_TID.X ;  /* 0x0000000000157919 */ /* 0x000e620000002100 */
[----:B------:R-:W-:Y:S01]  /*cd00*/  ULDC UR4, c[0x0][0x23c] ;  /* 0x00008f0000047ab9 */ /* 0x000fe20000000800 */
[-C--:B---3--:R-:W-:Y:S02]  /*cd10*/  LEA.HI.X.SX32 R6, R5, R3.reuse, 0x1, P3 ;  /* 0x0000000305067211 */ /* 0x088fe400018f0eff */
[----:B------:R-:W-:Y:S02]  /*cd20*/  LEA.HI.X.SX32 R5, R8, R3, 0x1, P2 ;  /* 0x0000000308057211 */ /* 0x000fe400010f0eff */
[-C--:B----4-:R-:W-:Y:S01]  /*cd30*/  LEA R0, P3, R25, R2.reuse, 0x1 ;  /* 0x0000000219007211 */ /* 0x090fe200078608ff */
[----:B------:R-:W-:Y:S04]  /*cd40*/  STL [R1+0x5a8], R9 ;  /* 0x0005a80901007387 */ /* 0x000fe80000100800 */
[----:B------:R3:W-:Y:S04]  /*cd50*/  STL [R1+0x548], R6 ;  /* 0x0005480601007387 */ /* 0x0007e80000100800 */
[----:B------:R4:W-:Y:S04]  /*cd60*/  STL [R1+0x5ac], R0 ;  /* 0x0005ac0001007387 */ /* 0x0009e80000100800 */
[----:B------:R5:W-:Y:S01]  /*cd70*/  STL [R1+0x550], R5 ;  /* 0x0005500501007387 */ /* 0x000be20000100800 */
[----:B---3--:R-:W-:-:S02]  /*cd80*/  LEA R6, P2, R24, R2, 0x1 ;  /* 0x0000000218067211 */ /* 0x008fc400078408ff */
[----:B----4-:R-:W-:-:S03]  /*cd90*/  LEA.HI.X.SX32 R0, R19, R3, 0x1, P1 ;  /* 0x0000000313007211 */ /* 0x010fc600008f0eff */
[----:B------:R-:W-:Y:S01]  /*cda0*/  STL [R1+0x6b0], R6 ;  /* 0x0006b00601007387 */ /* 0x000fe20000100800 */
[----:B-----5:R-:W-:-:S03]  /*cdb0*/  LEA R5, P1, R23, R2, 0x1 ;  /* 0x0000000217057211 */ /* 0x020fc600078208ff */
[----:B------:R3:W-:Y:S01]  /*cdc0*/  STL [R1+0x558], R0 ;  /* 0x0005580001007387 */ /* 0x0007e20000100800 */
[----:B------:R-:W-:-:S03]  /*cdd0*/  LEA.HI.X.SX32 R2, R10, R3, 0x1, P6 ;  /* 0x000000030a027211 */ /* 0x000fc600030f0eff */
[----:B------:R4:W-:Y:S01]  /*cde0*/  STL [R1+0x6b4], R5 ;  /* 0x0006b40501007387 */ /* 0x0009e20000100800 */
[----:B---3--:R-:W-:-:S03]  /*cdf0*/  LEA.HI.X.SX32 R0, R12, R3, 0x1, P5 ;  /* 0x000000030c007211 */ /* 0x008fc600028f0eff */
[----:B------:R-:W-:Y:S01]  /*ce00*/  STL [R1+0x210], R2 ;  /* 0x0002100201007387 */ /* 0x000fe20000100800 */
[----:B----4-:R-:W-:-:S03]  /*ce10*/  LEA.HI.X.SX32 R5, R26, R3, 0x1, P4 ;  /* 0x000000031a057211 */ /* 0x010fc600020f0eff */
[----:B------:R3:W-:Y:S04]  /*ce20*/  STL [R1+0x214], R0 ;  /* 0x0002140001007387 */ /* 0x0007e80000100800 */
[----:B------:R-:W-:Y:S01]  /*ce30*/  STL [R1+0x218], R5 ;  /* 0x0002180501007387 */ /* 0x000fe20000100800 */
[-C--:B---3--:R-:W-:Y:S02]  /*ce40*/  LEA.HI.X.SX32 R0, R25, R3.reuse, 0x1, P3 ;  /* 0x0000000319007211 */ /* 0x088fe400018f0eff */
[----:B------:R-:W-:-:S03]  /*ce50*/  LEA.HI.X.SX32 R2, R24, R3, 0x1, P2 ;  /* 0x0000000318027211 */ /* 0x000fc600010f0eff */
[----:B------:R3:W-:Y:S01]  /*ce60*/  STL [R1+0x21c], R0 ;  /* 0x00021c0001007387 */ /* 0x0007e20000100800 */
[----:B-1----:R-:W-:-:S03]  /*ce70*/  LOP3.LUT R21, R21, 0x20, RZ, 0xc0, !PT ;  /* 0x0000002015157812 */ /* 0x002fc600078ec0ff */
[----:B------:R-:W-:Y:S01]  /*ce80*/  STL [R1+0x220], R2 ;  /* 0x0002200201007387 */ /* 0x000fe20000100800 */
[----:B---3--:R-:W-:-:S05]  /*ce90*/  LEA.HI.X.SX32 R0, R23, R3, 0x1, P1 ;  /* 0x0000000317007211 */ /* 0x008fca00008f0eff */
[----:B------:R1:W-:Y:S02]  /*cea0*/  STL [R1+0x224], R0 ;  /* 0x0002240001007387 */ /* 0x0003e40000100800 */
[----:B-1----:R-:W-:Y:S02]  /*ceb0*/  IMAD.SHL.U32 R0, R21, 0x20, RZ ;  /* 0x0000002015007824 */ /* 0x002fe400078e00ff */
[----:B------:R-:W1:Y:S03]  /*cec0*/  S2R R21, SR_TID.X ;  /* 0x0000000000157919 */ /* 0x000e660000002100 */
[----:B------:R1:W-:Y:S04]  /*ced0*/  STL [R1+0x72c], R0 ;  /* 0x00072c0001007387 */ /* 0x0003e80000100800 */
[----:B------:R-:W-:Y:S01]  /*cee0*/  STL [R1+0x620], RZ ;  /* 0x000620ff01007387 */ /* 0x000fe20000100800 */
[----:B-1----:R-:W-:-:S05]  /*cef0*/  IMAD.SHL.U32 R0, R21, 0x8, RZ ;  /* 0x0000000815007824 */ /* 0x002fca00078e00ff */
[----:B------:R-:W-:Y:S01]  /*cf00*/  STL [R1+0x728], R0 ;  /* 0x0007280001007387 */ /* 0x000fe20000100800 */
[----:B--2---:R-:W-:-:S03]  /*cf10*/  LEA.HI.X.SX32 R5, R7, UR11, 0x1, P0 ;  /* 0x0000000b07057c11 */ /* 0x004fc600080f0eff */
[----:B------:R-:W-:Y:S01]  /*cf20*/  STL [R1+0x624], RZ ;  /* 0x000624ff01007387 */ /* 0x000fe20000100800 */
[----:B0-----:R-:W-:Y:S01]  /*cf30*/  VIADD R13, R13, 0x3f ;  /* 0x0000003f0d0d7836 */ /* 0x001fe20000000000 */
[----:B------:R-:W-:Y:S01]  /*cf40*/  ULDC UR11, c[0x0][0x238] ;  /* 0x00008e00000b7ab9 */ /* 0x000fe20000000800 */
[----:B------:R-:W0:Y:S02]  /*cf50*/  S2R R7, SR_TID.X ;  /* 0x0000000000077919 */ /* 0x000e240000002100 */
[----:B0-----:R-:W-:-:S05]  /*cf60*/  LOP3.LUT R7, R7, 0x3f, RZ, 0xc0, !PT ;  /* 0x0000003f07077812 */ /* 0x001fca00078ec0ff */
[----:B------:R-:W-:Y:S02]  /*cf70*/  IMAD R2, R7, UR4, RZ ;  /* 0x0000000407027c24 */ /* 0x000fe4000f8e02ff */
[----:B------:R-:W0:Y:S01]  /*cf80*/  S2R R7, SR_TID.X ;  /* 0x0000000000077919 */ /* 0x000e220000002100 */
[----:B------:R-:W-:Y:S04]  /*cf90*/  STL [R1+0x628], RZ ;  /* 0x000628ff01007387 */ /* 0x000fe80000100800 */
[----:B------:R-:W-:Y:S04]  /*cfa0*/  STL [R1+0x62c], RZ ;  /* 0x00062cff01007387 */ /* 0x000fe80000100800 */
[----:B------:R-:W-:Y:S04]  /*cfb0*/  STL [R1+0x6a0], RZ ;  /* 0x0006a0ff01007387 */ /* 0x000fe80000100800 */
[----:B------:R-:W-:Y:S04]  /*cfc0*/  STL [R1+0x6a4], RZ ;  /* 0x0006a4ff01007387 */ /* 0x000fe80000100800 */
[----:B------:R-:W-:Y:S01]  /*cfd0*/  STL [R1+0x6a8], RZ ;  /* 0x0006a8ff01007387 */ /* 0x000fe20000100800 */
[----:B0-----:R-:W-:-:S04]  /*cfe0*/  SHF.R.U32.HI R9, RZ, 0x5, R7 ;  /* 0x00000005ff097819 */ /* 0x001fc80000011607 */
[----:B------:R-:W-:-:S04]  /*cff0*/  SGXT.U32 R9, R9, 0x1 ;  /* 0x000000010909781a */ /* 0x000fc80000000000 */
[C---:B------:R-:W-:Y:S02]  /*d000*/  LOP3.LUT R11, R9.reuse, 0x30, RZ, 0xfc, !PT ;  /* 0x00000030090b7812 */ /* 0x040fe400078efcff */
[----:B------:R-:W-:Y:S01]  /*d010*/  LOP3.LUT R9, R9, 0x2e, RZ, 0xfc, !PT ;  /* 0x0000002e09097812 */ /* 0x000fe200078efcff */
[----:B------:R-:W-:Y:S04]  /*d020*/  STL [R1+0x6ac], RZ ;  /* 0x0006acff01007387 */ /* 0x000fe80000100800 */
[----:B------:R-:W-:Y:S01]  /*d030*/  STL [R1+0x690], RZ ;  /* 0x000690ff01007387 */ /* 0x000fe20000100800 */
[----:B------:R-:W-:-:S03]  /*d040*/  IMAD R6, R9, UR6, RZ ;  /* 0x0000000609067c24 */ /* 0x000fc6000f8e02ff */
[----:B------:R-:W-:Y:S04]  /*d050*/  STL [R1+0x694], RZ ;  /* 0x000694ff01007387 */ /* 0x000fe80000100800 */
[----:B------:R-:W-:Y:S01]  /*d060*/  STL [R1+0x698], RZ ;  /* 0x000698ff01007387 */ /* 0x000fe20000100800 */
[----:B------:R-:W0:Y:S03]  /*d070*/  S2R R9, SR_TID.X ;  /* 0x0000000000097919 */ /* 0x000e260000002100 */
[----:B------:R-:W-:Y:S04]  /*d080*/  STL [R1+0x69c], RZ ;  /* 0x00069cff01007387 */ /* 0x000fe80000100800 */
        /* <DEDUP_REMOVED lines=17> */
[----:B------:R-:W-:Y:S01]  /*d1a0*/  STL [R1+0x634], RZ ;  /* 0x000634ff01007387 */ /* 0x000fe20000100800 */
[----:B------:R-:W-:-:S03]  /*d1b0*/  SHF.R.S32.HI R7, RZ, 0x1f, R13 ;  /* 0x0000001fff077819 */ /* 0x000fc6000001140d */
[----:B------:R-:W-:Y:S04]  /*d1c0*/  STL [R1+0x638], RZ ;  /* 0x000638ff01007387 */ /* 0x000fe80000100800 */
[----:B------:R-:W-:Y:S04]  /*d1d0*/  STL [R1+0x63c], RZ ;  /* 0x00063cff01007387 */ /* 0x000fe80000100800 */
[----:B------:R-:W-:Y:S04]  /*d1e0*/  STL [R1+0x5c0], RZ ;  /* 0x0005c0ff01007387 */ /* 0x000fe80000100800 */
[----:B------:R-:W-:Y:S01]  /*d1f0*/  STL [R1+0x5c4], RZ ;  /* 0x0005c4ff01007387 */ /* 0x000fe20000100800 */
[----:B------:R-:W-:-:S03]  /*d200*/  LEA.HI R7, R7, R13, RZ, 0x6 ;  /* 0x0000000d07077211 */ /* 0x000fc600078f30ff */
[----:B------:R-:W-:Y:S04]  /*d210*/  STL [R1+0x5c8], RZ ;  /* 0x0005c8ff01007387 */ /* 0x000fe80000100800 */
[----:B------:R-:W-:Y:S04]  /*d220*/  STL [R1+0x5cc], RZ ;  /* 0x0005ccff01007387 */ /* 0x000fe80000100800 */
[----:B------:R-:W-:Y:S04]  /*d230*/  STL [R1+0x650], RZ ;  /* 0x000650ff01007387 */ /* 0x000fe80000100800 */
[----:B------:R-:W-:Y:S01]  /*d240*/  STL [R1+0x654], RZ ;  /* 0x000654ff01007387 */ /* 0x000fe20000100800 */
[----:B------:R-:W-:-:S03]  /*d250*/  IMAD R8, R11, UR5, RZ ;  /* 0x000000050b087c24 */ /* 0x000fc6000f8e02ff */
[----:B------:R-:W-:Y:S01]  /*d260*/  STL [R1+0x658], RZ ;  /* 0x000658ff01007387 */ /* 0x000fe20000100800 */
[----:B------:R-:W-:-:S03]  /*d270*/  SHF.R.S32.HI R3, RZ, 0x6, R7 ;  /* 0x00000006ff037819 */ /* 0x000fc60000011407 */
[----:B------:R-:W-:Y:S01]  /*d280*/  STL [R1+0x65c], RZ ;  /* 0x00065cff01007387 */ /* 0x000fe20000100800 */
[----:B0-----:R-:W-:-:S03]  /*d290*/  SHF.R.U32.HI R11, RZ, 0x5, R9 ;  /* 0x00000005ff0b7819 */ /* 0x001fc60000011609 */
[----:B------:R-:W-:Y:S01]  /*d2a0*/  STL [R1+0x610], RZ ;  /* 0x000610ff01007387 */ /* 0x000fe20000100800 */
[----:B------:R-:W-:-:S03]  /*d2b0*/  SHF.R.U32.HI R7, RZ, 0x5, R9 ;  /* 0x00000005ff077819 */ /* 0x000fc60000011609 */
[----:B------:R-:W-:Y:S01]  /*d2c0*/  STL [R1+0x614], RZ ;  /* 0x000614ff01007387 */ /* 0x000fe20000100800 */
[----:B------:R-:W-:-:S03]  /*d2d0*/  SHF.R.U32.HI R9, RZ, 0x5, R9 ;  /* 0x00000005ff097819 */ /* 0x000fc60000011609 */
[----:B------:R-:W-:Y:S04]  /*d2e0*/  STL [R1+0x618], RZ ;  /* 0x000618ff01007387 */ /* 0x000fe80000100800 */
[----:B------:R-:W-:Y:S01]  /*d2f0*/  STL [R1+0x61c], RZ ;  /* 0x00061cff01007387 */ /* 0x000fe20000100800 */
[----:B------:R-:W-:-:S03]  /*d300*/  SGXT.U32 R9, R9, 0x1 ;  /* 0x000000010909781a */ /* 0x000fc60000000000 */
[----:B------:R-:W-:Y:S04]  /*d310*/  STL [R1+0x600], RZ ;  /* 0x000600ff01007387 */ /* 0x000fe80000100800 */
[----:B------:R-:W-:Y:S04]  /*d320*/  STL [R1+0x604], RZ ;  /* 0x000604ff01007387 */ /* 0x000fe80000100800 */
[----:B------:R-:W-:Y:S04]  /*d330*/  STL [R1+0x608], RZ ;  /* 0x000608ff01007387 */ /* 0x000fe80000100800 */
[----:B------:R-:W-:Y:S04]  /*d340*/  STL [R1+0x60c], RZ ;  /* 0x00060cff01007387 */ /* 0x000fe80000100800 */
[----:B------:R-:W-:Y:S01]  /*d350*/  STL [R1+0x5f0], RZ ;  /* 0x0005f0ff01007387 */ /* 0x000fe20000100800 */
[----:B------:R-:W-:-:S03]  /*d360*/  SGXT.U32 R11, R11, 0x1 ;  /* 0x000000010b0b781a */ /* 0x000fc60000000000 */
[----:B------:R-:W-:Y:S01]  /*d370*/  STL [R1+0x5f4], RZ ;  /* 0x0005f4ff01007387 */ /* 0x000fe20000100800 */
[----:B------:R-:W-:-:S03]  /*d380*/  LOP3.LUT R20, R9, 0x2a, RZ, 0xfc, !PT ;  /* 0x0000002a09147812 */ /* 0x000fc600078efcff */
[----:B------:R-:W-:Y:S01]  /*d390*/  STL [R1+0x5f8], RZ ;  /* 0x0005f8ff01007387 */ /* 0x000fe20000100800 */
[----:B------:R-:W-:-:S03]  /*d3a0*/  LOP3.LUT R13, R9, 0x28, RZ, 0xfc, !PT ;  /* 0x00000028090d7812 */ /* 0x000fc600078efcff */
[----:B------:R-:W-:Y:S04]  /*d3b0*/  STL [R1+0x5fc], RZ ;  /* 0x0005fcff01007387 */ /* 0x000fe80000100800 */
[----:B------:R-:W-:Y:S01]  /*d3c0*/  STL [R1+0x5e0], RZ ;  /* 0x0005e0ff01007387 */ /* 0x000fe20000100800 */
[----:B------:R-:W-:-:S03]  /*d3d0*/  LOP3.LUT R11, R11, 0x2c, RZ, 0xfc, !PT ;  /* 0x0000002c0b0b7812 */ /* 0x000fc600078efcff */
[----:B------:R-:W-:Y:S01]  /*d3e0*/  STL [R1+0x5e4], RZ ;  /* 0x0005e4ff01007387 */ /* 0x000fe20000100800 */
[----:B------:R-:W0:Y:S03]  /*d3f0*/  S2R R9, SR_TID.X ;  /* 0x0000000000097919 */ /* 0x000e260000002100 */
[----:B------:R-:W-:Y:S01]  /*d400*/  STL [R1+0x5e8], RZ ;  /* 0x0005e8ff01007387 */ /* 0x000fe20000100800 */
[----:B------:R-:W-:-:S03]  /*d410*/  SGXT.U32 R7, R7, 0x1 ;  /* 0x000000010707781a */ /* 0x000fc60000000000 */
[----:B------:R-:W-:Y:S04]  /*d420*/  STL [R1+0x5ec], RZ ;  /* 0x0005ecff01007387 */ /* 0x000fe80000100800 */
[----:B------:R-:W-:Y:S04]  /*d430*/  STL [R1+0x5d0], RZ ;  /* 0x0005d0ff01007387 */ /* 0x000fe80000100800 */
[----:B------:R-:W-:Y:S04]  /*d440*/  STL [R1+0x5d4], RZ ;  /* 0x0005d4ff01007387 */ /* 0x000fe80000100800 */
[----:B------:R-:W-:Y:S04]  /*d450*/  STL [R1+0x5d8], RZ ;  /* 0x0005d8ff01007387 */ /* 0x000fe80000100800 */
[----:B------:R-:W-:Y:S04]  /*d460*/  STL [R1+0x5dc], RZ ;  /* 0x0005dcff01007387 */ /* 0x000fe80000100800 */
[----:B------:R1:W-:Y:S02]  /*d470*/  STL [R1+0x718], R3 ;  /* 0x0007180301007387 */ /* 0x0003e40000100800 */
[----:B-1----:R-:W-:Y:S01]  /*d480*/  IMAD R3, R11, UR10, RZ ;  /* 0x0000000a0b037c24 */ /* 0x002fe2000f8e02ff */
[----:B------:R-:W-:Y:S01]  /*d490*/  LOP3.LUT R11, R7, 0x26, RZ, 0xfc, !PT ;  /* 0x00000026070b7812 */ /* 0x000fe200078efcff */
[----:B------:R-:W-:Y:S01]  /*d4a0*/  IMAD R6, R13, UR12, RZ ;  /* 0x0000000c0d067c24 */ /* 0x000fe2000f8e02ff */
[----:B------:R-:W-:Y:S01]  /*d4b0*/  LOP3.LUT R7, R7, 0x24, RZ, 0xfc, !PT ;  /* 0x0000002407077812 */ /* 0x000fe200078efcff */
[----:B------:R-:W-:Y:S01]  /*d4c0*/  IMAD R3, R20, UR11, RZ ;  /* 0x0000000b14037c24 */ /* 0x000fe2000f8e02ff */
[----:B------:R1:W-:Y:S01]  /*d4d0*/  STL [R1+0x5b0], RZ ;  /* 0x0005b0ff01007387 */ /* 0x0003e20000100800 */
[----:B------:R-:W-:Y:S01]  /*d4e0*/  IMAD R3, R11, UR13, RZ ;  /* 0x0000000d0b037c24 */ /* 0x000fe2000f8e02ff */
[----:B------:R-:W-:Y:S01]  /*d4f0*/  SHF.R.S32.HI R0, RZ, 0x1f, R2 ;  /* 0x0000001fff007819 */ /* 0x000fe20000011402 */
[----:B------:R-:W-:Y:S01]  /*d500*/  IMAD R3, R7, UR14, RZ ;  /* 0x0000000e07037c24 */ /* 0x000fe2000f8e02ff */
[----:B------:R-:W-:Y:S01]  /*d510*/  ULDC UR10, c[0x0][0x238] ;  /* 0x00008e00000a7ab9 */ /* 0x000fe20000000800 */
[----:B------:R-:W2:Y:S01]  /*d520*/  S2R R7, SR_TID.X ;  /* 0x0000000000077919 */ /* 0x000ea20000002100 */
[----:B0-----:R-:W-:-:S04]  /*d530*/  SHF.R.U32.HI R11, RZ, 0x5, R9 ;  /* 0x00000005ff0b7819 */ /* 0x001fc80000011609 */
[----:B------:R-:W-:Y:S02]  /*d540*/  SGXT.U32 R11, R11, 0x1 ;  /* 0x000000010b0b781a */ /* 0x000fe40000000000 */
[----:B------:R-:W-:Y:S02]  /*d550*/  SHF.R.U32.HI R9, RZ, 0x5, R9 ;  /* 0x00000005ff097819 */ /* 0x000fe40000011609 */
[C---:B------:R-:W-:Y:S02]  /*d560*/  LOP3.LUT R20, R11.reuse, 0x22, RZ, 0xfc, !PT ;  /* 0x000000220b147812 */ /* 0x040fe400078efcff */
[C---:B------:R-:W-:Y:S02]  /*d570*/  LOP3.LUT R13, R11.reuse, 0x20, RZ, 0xfc, !PT ;  /* 0x000000200b0d7812 */ /* 0x040fe400078efcff */
[----:B------:R-:W-:Y:S02]  /*d580*/  LOP3.LUT R11, R11, 0x1e, RZ, 0xfc, !PT ;  /* 0x0000001e0b0b7812 */ /* 0x000fe400078efcff */
[----:B------:R-:W-:Y:S01]  /*d590*/  SGXT.U32 R9, R9, 0x1 ;  /* 0x000000010909781a */ /* 0x000fe20000000000 */
[----:B------:R-:W-:-:S02]  /*d5a0*/  IMAD R6, R13, UR16, RZ ;  /* 0x000000100d067c24 */ /* 0x000fc4000f8e02ff */
[----:B------:R-:W-:Y:S01]  /*d5b0*/  IMAD R3, R11, UR17, RZ ;  /* 0x000000110b037c24 */ /* 0x000fe2000f8e02ff */
[C---:B------:R-:W-:Y:S02]  /*d5c0*/  LOP3.LUT R13, R9.reuse, 0x1c, RZ, 0xfc, !PT ;  /* 0x0000001c090d7812 */ /* 0x040fe400078efcff */
[----:B------:R-:W-:-:S03]  /*d5d0*/  LOP3.LUT R11, R9, 0x1a, RZ, 0xfc, !PT ;  /* 0x0000001a090b7812 */ /* 0x000fc600078efcff */
[----:B------:R-:W-:Y:S01]  /*d5e0*/  IMAD R6, R13, UR18, RZ ;  /* 0x000000120d067c24 */ /* 0x000fe2000f8e02ff */
[----:B--2---:R-:W-:Y:S01]  /*d5f0*/  SHF.R.U32.HI R9, RZ, 0x5, R7 ;  /* 0x00000005ff097819 */ /* 0x004fe20000011607 */
[----:B------:R-:W-:-:S03]  /*d600*/  IMAD R3, R11, UR19, RZ ;  /* 0x000000130b037c24 */ /* 0x000fc6000f8e02ff */
[----:B------:R-:W-:Y:S02]  /*d610*/  SGXT.U32 R9, R9, 0x1 ;  /* 0x000000010909781a */ /* 0x000fe40000000000 */
[----:B------:R-:W-:Y:S02]  /*d620*/  SHF.R.U32.HI R7, RZ, 0x5, R7 ;  /* 0x00000005ff077819 */ /* 0x000fe40000011607 */
[C---:B------:R-:W-:Y:S02]  /*d630*/  LOP3.LUT R13, R9.reuse, 0x18, RZ, 0xfc, !PT ;  /* 0x00000018090d7812 */ /* 0x040fe400078efcff */
[C---:B------:R-:W-:Y:S02]  /*d640*/  LOP3.LUT R11, R9.reuse, 0x16, RZ, 0xfc, !PT ;  /* 0x00000016090b7812 */ /* 0x040fe400078efcff */
[----:B------:R-:W-:Y:S02]  /*d650*/  LOP3.LUT R9, R9, 0x14, RZ, 0xfc, !PT ;  /* 0x0000001409097812 */ /* 0x000fe400078efcff */
[----:B------:R-:W-:Y:S01]  /*d660*/  SGXT.U32 R7, R7, 0x1 ;  /* 0x000000010707781a */ /* 0x000fe20000000000 */
[----:B------:R-:W-:Y:S01]  /*d670*/  IMAD R6, R11, UR21, RZ ;  /* 0x000000150b067c24 */ /* 0x000fe2000f8e02ff */
[----:B------:R1:W-:Y:S01]  /*d680*/  STL [R1+0x5b4], RZ ;  /* 0x0005b4ff01007387 */ /* 0x0003e20000100800 */
[----:B------:R-:W-:Y:S01]  /*d690*/  IMAD R3, R9, UR22, RZ ;  /* 0x0000001609037c24 */ /* 0x000fe2000f8e02ff */
[----:B------:R-:W-:-:S02]  /*d6a0*/  LOP3.LUT R11, R7, 0x12, RZ, 0xfc, !PT ;  /* 0x00000012070b7812 */ /* 0x000fc400078efcff */
[----:B------:R-:W-:Y:S01]  /*d6b0*/  LOP3.LUT R9, R7, 0x10, RZ, 0xfc, !PT ;  /* 0x0000001007097812 */ /* 0x000fe200078efcff */
[----:B------:R1:W-:Y:S01]  /*d6c0*/  STL [R1+0x5b8], RZ ;  /* 0x0005b8ff01007387 */ /* 0x0003e20000100800 */
[----:B------:R-:W-:-:S03]  /*d6d0*/  SHF.R.U32.HI R7, RZ, 0x5, R21 ;  /* 0x00000005ff077819 */ /* 0x000fc60000011615 */
[----:B------:R1:W-:Y:S01]  /*d6e0*/  STL [R1+0x5bc], RZ ;  /* 0x0005bcff01007387 */ /* 0x0003e20000100800 */
[----:B------:R-:W-:Y:S01]  /*d6f0*/  SGXT.U32 R7, R7, 0x1 ;  /* 0x000000010707781a */ /* 0x000fe20000000000 */
[----:B------:R-:W-:Y:S01]  /*d700*/  IMAD R6, R11, UR23, RZ ;  /* 0x000000170b067c24 */ /* 0x000fe2000f8e02ff */
[----:B------:R-:W-:Y:S01]  /*d710*/  SHF.R.U32.HI R21, RZ, 0x5, R21 ;  /* 0x00000005ff157819 */ /* 0x000fe20000011615 */
[----:B------:R-:W-:Y:S01]  /*d720*/  IMAD R3, R9, UR24, RZ ;  /* 0x0000001809037c24 */ /* 0x000fe2000f8e02ff */
[C---:B------:R-:W-:Y:S02]  /*d730*/  LOP3.LUT R11, R7.reuse, 0xe, RZ, 0xfc, !PT ;  /* 0x0000000e070b7812 */ /* 0x040fe400078efcff */
[C---:B------:R-:W-:Y:S02]  /*d740*/  LOP3.LUT R9, R7.reuse, 0xc, RZ, 0xfc, !PT ;  /* 0x0000000c07097812 */ /* 0x040fe400078efcff */
[----:B------:R-:W-:Y:S01]  /*d750*/  LOP3.LUT R7, R7, 0xa, RZ, 0xfc, !PT ;  /* 0x0000000a07077812 */ /* 0x000fe200078efcff */
[----:B------:R-:W-:Y:S01]  /*d760*/  IMAD R8, R20, UR15, RZ ;  /* 0x0000000f14087c24 */ /* 0x000fe2000f8e02ff */
[----:B------:R-:W-:Y:S01]  /*d770*/  SGXT.U32 R21, R21, 0x1 ;  /* 0x000000011515781a */ /* 0x000fe20000000000 */
[----:B------:R-:W-:-:S02]  /*d780*/  IMAD R8, R13, UR20, RZ ;  /* 0x000000140d087c24 */ /* 0x000fc4000f8e02ff */
[----:B------:R-:W-:Y:S01]  /*d790*/  IMAD R8, R11, UR25, RZ ;  /* 0x000000190b087c24 */ /* 0x000fe2000f8e02ff */
[----:B------:R-:W-:Y:S01]  /*d7a0*/  LOP3.LUT R11, R21, 0x8, RZ, 0xfc, !PT ;  /* 0x00000008150b7812 */ /* 0x000fe200078efcff */
[----:B------:R-:W-:Y:S01]  /*d7b0*/  IMAD R6, R9, UR26, RZ ;  /* 0x0000001a09067c24 */ /* 0x000fe2000f8e02ff */
[----:B------:R-:W-:Y:S01]  /*d7c0*/  LOP3.LUT R9, R21, 0x6, RZ, 0xfc, !PT ;  /* 0x0000000615097812 */ /* 0x000fe200078efcff */
[----:B------:R-:W-:Y:S01]  /*d7d0*/  IMAD R3, R7, UR27, RZ ;  /* 0x0000001b07037c24 */ /* 0x000fe2000f8e02ff */
[C---:B------:R-:W-:Y:S02]  /*d7e0*/  LOP3.LUT R7, R21.reuse, 0x4, RZ, 0xfc, !PT ;  /* 0x0000000415077812 */ /* 0x040fe400078efcff */
[----:B------:R-:W-:Y:S01]  /*d7f0*/  LOP3.LUT R21, R21, 0x2, RZ, 0xfc, !PT ;  /* 0x0000000215157812 */ /* 0x000fe200078efcff */
[----:B------:R-:W-:Y:S01]  /*d800*/  IMAD R3, R11, UR28, RZ ;  /* 0x0000001c0b037c24 */ /* 0x000fe2000f8e02ff */
[C---:B------:R-:W-:Y:S01]  /*d810*/  SHF.L.U64.HI R0, R2.reuse, 0x1, R0 ;  /* 0x0000000102007819 */ /* 0x040fe20000010200 */
[----:B------:R-:W-:-:S02]  /*d820*/  IMAD.SHL.U32 R2, R2, 0x2, RZ ;  /* 0x0000000202027824 */ /* 0x000fc400078e00ff */
[----:B------:R-:W-:Y:S02]  /*d830*/  IMAD R8, R9, UR29, RZ ;  /* 0x0000001d09087c24 */ /* 0x000fe4000f8e02ff */
[----:B------:R-:W-:Y:S02]  /*d840*/  IMAD R6, R7, UR30, RZ ;  /* 0x0000001e07067c24 */ /* 0x000fe4000f8e02ff */
[----:B-1----:R-:W-:-:S07]  /*d850*/  IMAD R3, R21, UR31, RZ ;  /* 0x0000001f15037c24 */ /* 0x002fce000f8e02ff */
.L_x_2:
[----:B------:R-:W0:Y:S01]  /*d860*/  S2R R7, SR_TID.X ;  /* 0x0000000000077919 */ /* 0x000e220000002100 */
[----:B------:R-:W-:Y:S01]  /*d870*/  IMAD.MOV.U32 R20, RZ, RZ, R4 ;  /* 0x000000ffff147224 */ /* 0x000fe200078e0004 */
[----:B------:R-:W-:Y:S01]  /*d880*/  PRMT R13, RZ, 0x7610, R13 ;  /* 0x00007610ff0d7816 */ /* 0x000fe2000000000d */
[----:B------:R-:W-:Y:S01]  /*d890*/  IMAD.MOV.U32 R21, RZ, RZ, R5 ;  /* 0x000000ffff157224 */ /* 0x000fe200078e0005 */
[----:B------:R-:W1:Y:S01]  /*d8a0*/  S2R R14, SR_TID.X ;  /* 0x00000000000e7919 */ /* 0x000e620000002100 */
[----:B------:R-:W-:Y:S01]  /*d8b0*/  ULDC UR5, c[0x0][0x238] ;  /* 0x00008e0000057ab9 */ /* 0x000fe20000000800 */
[----:B------:R-:W2:Y:S01]  /*d8c0*/  S2R R3, SR_TID.X ;  /* 0x0000000000037919 */ /* 0x000ea20000002100 */
[----:B------:R-:W-:Y:S01]  /*d8d0*/  PRMT R16, RZ, 0x7610, R16 ;  /* 0x00007610ff107816 */ /* 0x000fe20000000010 */
[----:B------:R-:W-:Y:S01]  /*d8e0*/  ULDC UR4, c[0x0][0x238] ;  /* 0x00008e0000047ab9 */ /* 0x000fe20000000800 */
[----:B------:R3:W-:Y:S01]  /*d8f0*/  STL [R1+0x1158], R23 ;  /* 0x0011581701007387 */ /* 0x0007e20000100800 */
[----:B------:R-:W-:-:S02]  /*d900*/  PRMT R15, RZ, 0x7610, R15 ;  /* 0x00007610ff0f7816 */ /* 0x000fc4000000000f */
[----:B------:R-:W-:Y:S01]  /*d910*/  PRMT R8, RZ, 0x7610, R8 ;  /* 0x00007610ff087816 */ /* 0x000fe20000000008 */
[----:B------:R4:W-:Y:S04]  /*d920*/  STL [R1+0x1154], R24 ;  /* 0x0011541801007387 */ /* 0x0009e80000100800 */
[----:B------:R-:W-:Y:S01]  /*d930*/  STL [R1+0x1150], R22 ;  /* 0x0011501601007387 */ /* 0x000fe20000100800 */
[----:B0-----:R-:W-:-:S03]  /*d940*/  SHF.R.U32.HI R7, RZ, 0x5, R7 ;  /* 0x00000005ff077819 */ /* 0x001fc60000011607 */
[----:B------:R-:W-:Y:S01]  /*d950*/  STL [R1+0x114c], R19 ;  /* 0x00114c1301007387 */ /* 0x000fe20000100800 */
[----:B------:R-:W-:-:S03]  /*d960*/  SGXT.U32 R7, R7, 0x1 ;  /* 0x000000010707781a */ /* 0x000fc60000000000 */
[----:B------:R-:W-:Y:S01]  /*d970*/  STL [R1+0x1144], R12 ;  /* 0x0011440c01007387 */ /* 0x000fe20000100800 */
[----:B-1----:R-:W-:Y:S02]  /*d980*/  SHF.R.U32.HI R18, RZ, 0x5, R14 ;  /* 0x00000005ff127819 */ /* 0x002fe4000001160e */
[----:B------:R-:W-:Y:S01]  /*d990*/  LOP3.LUT R9, R7, 0x10, RZ, 0xfc, !PT ;  /* 0x0000001007097812 */ /* 0x000fe200078efcff */
[----:B------:R-:W-:Y:S01]  /*d9a0*/  STL [R1+0x1148], R12 ;  /* 0x0011480c01007387 */ /* 0x000fe20000100800 */
[----:B------:R-:W-:Y:S02]  /*d9b0*/  SGXT.U32 R18, R18, 0x1 ;  /* 0x000000011212781a */ /* 0x000fe40000000000 */
[----:B--2---:R-:W-:Y:S01]  /*d9c0*/  SHF.R.U32.HI R6, RZ, 0x5, R3 ;  /* 0x00000005ff067819 */ /* 0x004fe20000011603 */
[----:B------:R-:W0:Y:S01]  /*d9d0*/  S2R R7, SR_TID.X ;  /* 0x0000000000077919 */ /* 0x000e220000002100 */
[C---:B------:R-:W-:Y:S01]  /*d9e0*/  ISETP.GE.AND P0, PT, R18.reuse, UR7, PT ;  /* 0x0000000712007c0c */ /* 0x040fe2000bf06270 */
[----:B------:R-:W-:Y:S01]  /*d9f0*/  IMAD R3, R18, UR10, RZ ;  /* 0x0000000a12037c24 */ /* 0x000fe2000f8e02ff */
[----:B------:R-:W-:Y:S01]  /*da00*/  SGXT.U32 R6, R6, 0x1 ;  /* 0x000000010606781a */ /* 0x000fe20000000000 */
[----:B-----5:R-:W-:Y:S02]  /*da10*/  STL [R1+0x1140], R2 ;  /* 0x0011400201007387 */ /* 0x020fe40000100800 */
[----:B------:R-:W-:Y:S01]  /*da20*/  IMAD.WIDE R4, R3, 0x2, R20 ;  /* 0x0000000203047825 */ /* 0x000fe200078e0214 */
[----:B------:R-:W-:Y:S01]  /*da30*/  LOP3.LUT R6, R6, 0x8, RZ, 0xfc, !PT ;  /* 0x0000000806067812 */ /* 0x000fe200078efcff */
[----:B------:R-:W-:Y:S01]  /*da40*/  STL [R1+0x113c], R0 ;  /* 0x00113c0001007387 */ /* 0x000fe20000100800 */
[----:B------:R-:W-:-:S02]  /*da50*/  LOP3.LUT R3, R18, 0x3c, RZ, 0xfc, !PT ;  /* 0x0000003c12037812 */ /* 0x000fc400078efcff */
[----:B------:R-:W-:Y:S02]  /*da60*/  ISETP.GE.AND P1, PT, R6, UR7, PT ;  /* 0x0000000706007c0c */ /* 0x000fe4000bf26270 */
[----:B------:R-:W-:Y:S01]  /*da70*/  LOP3.LUT R6, R18, 0x3e, RZ, 0xfc, !PT ;  /* 0x0000003e12067812 */ /* 0x000fe200078efcff */
[----:B------:R1:W2:Y:S01]  /*da80*/  @!P0 LDG.E.U16 R13, desc[UR8][R4.64] ;  /* 0x00000008040d8981 */ /* 0x0002a2000c1e1500 */
[----:B------:R-:W-:Y:S02]  /*da90*/  ISETP.GE.AND P0, PT, R9, UR7, PT ;  /* 0x0000000709007c0c */ /* 0x000fe4000bf06270 */
[C---:B------:R-:W-:Y:S01]  /*daa0*/  ISETP.GE.AND P2, PT, R3.reuse, UR7, PT ;  /* 0x0000000703007c0c */ /* 0x040fe2000bf46270 */
[----:B------:R-:W-:Y:S01]  /*dab0*/  IMAD R3, R3, UR10, RZ ;  /* 0x0000000a03037c24 */ /* 0x000fe2000f8e02ff */
[C---:B------:R-:W-:Y:S02]  /*dac0*/  ISETP.GE.AND P3, PT, R6.reuse, UR7, PT ;  /* 0x0000000706007c0c */ /* 0x040fe4000bf66270 */
[----:B---3--:R-:W-:Y:S01]  /*dad0*/  PRMT R23, RZ, 0x7610, R23 ;  /* 0x00007610ff177816 */ /* 0x008fe20000000017 */
[----:B-1----:R-:W-:-:S04]  /*dae0*/  IMAD R4, R6, UR10, RZ ;  /* 0x0000000a06047c24 */ /* 0x002fc8000f8e02ff */
[----:B------:R-:W-:Y:S01]  /*daf0*/  IMAD.WIDE R4, R4, 0x2, R20 ;  /* 0x0000000204047825 */ /* 0x000fe200078e0214 */
[----:B0-----:R-:W-:-:S05]  /*db00*/  SHF.R.U32.HI R7, RZ, 0x5, R7 ;  /* 0x00000005ff077819 */ /* 0x001fca0000011607 */
[----:B------:R-:W3:Y:S01]  /*db10*/  @!P3 LDG.E.U16 R23, desc[UR8][R4.64] ;  /* 0x000000080417b981 */ /* 0x000ee2000c1e1500 */
[----:B------:R-:W-:-:S04]  /*db20*/  SGXT.U32 R7, R7, 0x1 ;  /* 0x000000010707781a */ /* 0x000fc80000000000 */
[C---:B------:R-:W-:Y:S02]  /*db30*/  LOP3.LUT R9, R7.reuse, 0x10, RZ, 0xfc, !PT ;  /* 0x0000001007097812 */ /* 0x040fe400078efcff */
[----:B------:R-:W-:-:S03]  /*db40*/  LOP3.LUT R7, R7, 0x8, RZ, 0xfc, !PT ;  /* 0x0000000807077812 */ /* 0x000fc600078efcff */
[----:B------:R-:W-:Y:S01]  /*db50*/  IMAD R9, R9, UR4, RZ ;  /* 0x0000000409097c24 */ /* 0x000fe2000f8e02ff */
[----:B------:R-:W-:Y:S01]  /*db60*/  ULDC UR4, c[0x0][0x238] ;  /* 0x00008e0000047ab9 */ /* 0x000fe20000000800 */
[----:B------:R-:W-:Y:S02]  /*db70*/  IMAD R7, R7, UR5, RZ ;  /* 0x0000000507077c24 */ /* 0x000fe4000f8e02ff */
[--C-:B------:R-:W-:Y:S02]  /*db80*/  IMAD.WIDE R10, R9, 0x2, R20.reuse ;  /* 0x00000002090a7825 */ /* 0x100fe400078e0214 */
[----:B------:R-:W0:Y:S02]  /*db90*/  S2R R9, SR_TID.X ;  /* 0x0000000000097919 */ /* 0x000e240000002100 */
[--C-:B------:R-:W-:Y:S01]  /*dba0*/  IMAD.WIDE R6, R7, 0x2, R20.reuse ;  /* 0x0000000207067825 */ /* 0x100fe200078e0214 */
[----:B------:R-:W3:Y:S04]  /*dbb0*/  @!P0 LDG.E.U16 R8, desc[UR8][R10.64] ;  /* 0x000000080a088981 */ /* 0x000ee8000c1e1500 */
[----:B------:R1:W3:Y:S02]  /*dbc0*/  @!P1 LDG.E.U16 R16, desc[UR8][R6.64] ;  /* 0x0000000806109981 */ /* 0x0002e4000c1e1500 */
[----:B-1----:R-:W-:-:S05]  /*dbd0*/  IMAD.WIDE R6, R3, 0x2, R20 ;  /* 0x0000000203067825 */ /* 0x002fca00078e0214 */
[----:B------:R-:W3:Y:S01]  /*dbe0*/  @!P2 LDG.E.U16 R15, desc[UR8][R6.64] ;  /* 0x00000008060fa981 */ /* 0x000ee2000c1e1500 */
[----:B0-----:R-:W-:-:S04]  /*dbf0*/  SHF.R.U32.HI R9, RZ, 0x5, R9 ;  /* 0x00000005ff097819 */ /* 0x001fc80000011609 */
[----:B------:R-:W-:-:S04]  /*dc00*/  SGXT.U32 R9, R9, 0x1 ;  /* 0x000000010909781a */ /* 0x000fc80000000000 */
[----:B------:R-:W-:-:S04]  /*dc10*/  LOP3.LUT R9, R9, 0x18, RZ, 0xfc, !PT ;  /* 0x0000001809097812 */ /* 0x000fc800078efcff */
[----:B------:R-:W-:Y:S02]  /*dc20*/  ISETP.GE.AND P0, PT, R9, UR7, PT ;  /* 0x0000000709007c0c */ /* 0x000fe4000bf06270 */
[----:B------:R-:W0:Y:S01]  /*dc30*/  S2R R9, SR_TID.X ;  /* 0x0000000000097919 */ /* 0x000e220000002100 */
[----:B------:R-:W-:Y:S02]  /*dc40*/  PRMT R3, RZ, 0x7610, R3 ;  /* 0x00007610ff037816 */ /* 0x000fe40000000003 */
[----:B0-----:R-:W-:-:S04]  /*dc50*/  SHF.R.U32.HI R9, RZ, 0x5, R9 ;  /* 0x00000005ff097819 */ /* 0x001fc80000011609 */
[----:B------:R-:W-:Y:S02]  /*dc60*/  SGXT.U32 R9, R9, 0x1 ;  /* 0x000000010909781a */ /* 0x000fe40000000000 */
[----:B------:R-:W-:-:S04]  /*dc70*/  LOP3.LUT R5, R18, 0x3a, RZ, 0xfc, !PT ;  /* 0x0000003a12057812 */ /* 0x000fc800078efcff */
[C---:B------:R-:W-:Y:S01]  /*dc80*/  ISETP.GE.AND P2, PT, R5.reuse, UR7, PT ;  /* 0x0000000705007c0c */ /* 0x040fe2000bf46270 */
[----:B------:R-:W-:Y:S01]  /*dc90*/  IMAD R5, R5, UR10, RZ ;  /* 0x0000000a05057c24 */ /* 0x000fe2000f8e02ff */
[----:B------:R-:W-:Y:S02]  /*dca0*/  LOP3.LUT R4, R18, 0x38, RZ, 0xfc, !PT ;  /* 0x0000003812047812 */ /* 0x000fe400078efcff */
[----:B------:R-:W-:Y:S01]  /*dcb0*/  SHF.R.U32.HI R14, RZ, 0x5, R14 ;  /* 0x00000005ff0e7819 */ /* 0x000fe2000001160e */
[----:B------:R-:W-:Y:S01]  /*dcc0*/  IMAD.WIDE R10, R5, 0x2, R20 ;  /* 0x00000002050a7825 */ /* 0x000fe200078e0214 */
[----:B------:R-:W-:Y:S02]  /*dcd0*/  ISETP.GE.AND P1, PT, R4, UR7, PT ;  /* 0x0000000704007c0c */ /* 0x000fe4000bf26270 */
[----:B------:R-:W-:Y:S02]  /*dce0*/  PRMT R29, RZ, 0x7610, R29 ;  /* 0x00007610ff1d7816 */ /* 0x000fe4000000001d */
[----:B------:R-:W-:-:S02]  /*dcf0*/  SGXT.U32 R14, R14, 0x1 ;  /* 0x000000010e0e781a */ /* 0x000fc40000000000 */
[----:B------:R-:W-:Y:S02]  /*dd00*/  LOP3.LUT R5, R18, 0x36, RZ, 0xfc, !PT ;  /* 0x0000003612057812 */ /* 0x000fe400078efcff */
[----:B------:R-:W3:Y:S02]  /*dd10*/  @!P2 LDG.E.U16 R29, desc[UR8][R10.64] ;  /* 0x000000080a1da981 */ /* 0x000ee4000c1e1500 */
[C---:B------:R-:W-:Y:S01]  /*dd20*/  ISETP.GE.AND P2, PT, R5.reuse, UR7, PT ;  /* 0x0000000705007c0c */ /* 0x040fe2000bf46270 */
[----:B------:R-:W-:Y:S01]  /*dd30*/  IMAD R5, R5, UR10, RZ ;  /* 0x0000000a05057c24 */ /* 0x000fe2000f8e02ff */
[----:B----4-:R-:W-:Y:S01]  /*dd40*/  PRMT R24, RZ, 0x7610, R24 ;  /* 0x00007610ff187816 */ /* 0x010fe20000000018 */
[----:B--2---:R-:W-:Y:S04]  /*dd50*/  STL [R1+0x1124], R13 ;  /* 0x0011240d01007387 */ /* 0x004fe80000100800 */
[----:B------:R-:W-:Y:S04]  /*dd60*/  STL [R1+0x1128], R13 ;  /* 0x0011280d01007387 */ /* 0x000fe80000100800 */
[----:B------:R-:W-:Y:S04]  /*dd70*/  STL [R1+0x112c], R13 ;  /* 0x00112c0d01007387 */ /* 0x000fe80000100800 */
[----:B------:R-:W-:Y:S04]  /*dd80*/  STL [R1+0x1130], R13 ;  /* 0x0011300d01007387 */ /* 0x000fe80000100800 */
[----:B------:R-:W-:Y:S04]  /*dd90*/  STL [R1+0x1134], R13 ;  /* 0x0011340d01007387 */ /* 0x000fe80000100800 */
[----:B------:R-:W-:Y:S04]  /*dda0*/  STL [R1+0x1138], R13 ;  /* 0x0011380d01007387 */ /* 0x000fe80000100800 */
[----:B---3--:R0:W-:Y:S02]  /*ddb0*/  STL [R1+0x48], R15 ;  /* 0x0000480f01007387 */ /* 0x0081e40000100800 */
[----:B0-----:R-:W-:-:S05]  /*ddc0*/  LOP3.LUT R15, R9, 0x18, RZ, 0xfc, !PT ;  /* 0x00000018090f7812 */ /* 0x001fca00078efcff */
[----:B------:R-:W-:Y:S01]  /*ddd0*/  IMAD R15, R15, UR4, RZ ;  /* 0x000000040f0f7c24 */ /* 0x000fe2000f8e02ff */
[----:B------:R0:W-:Y:S01]  /*dde0*/  STL [R1+0x60], R23 ;  /* 0x0000601701007387 */ /* 0x0001e20000100800 */
[----:B------:R-:W-:Y:S01]  /*ddf0*/  IMAD R9, R4, UR10, RZ ;  /* 0x0000000a04097c24 */ /* 0x000fe2000f8e02ff */
[----:B------:R-:W-:Y:S01]  /*de00*/  ULDC UR4, c[0x0][0x238] ;  /* 0x00008e0000047ab9 */ /* 0x000fe20000000800 */
[----:B------:R-:W-:-:S05]  /*de10*/  IMAD.WIDE R6, R15, 0x2, R20 ;  /* 0x000000020f067825 */ /* 0x000fca00078e0214 */
[----:B------:R1:W2:Y:S02]  /*de20*/  @!P0 LDG.E.U16 R3, desc[UR8][R6.64] ;  /* 0x0000000806038981 */ /* 0x0002a4000c1e1500 */
[----:B-1----:R-:W1:Y:S01]  /*de30*/  S2R R6, SR_TID.X ;  /* 0x0000000000067919 */ /* 0x002e620000002100 */
[----:B0-----:R-:W-:Y:S01]  /*de40*/  LOP3.LUT R23, R14, 0x20, RZ, 0xfc, !PT ;  /* 0x000000200e177812 */ /* 0x001fe200078efcff */
[----:B------:R-:W-:Y:S01]  /*de50*/  IMAD.WIDE R14, R9, 0x2, R20 ;  /* 0x00000002090e7825 */ /* 0x000fe200078e0214 */
[----:B------:R-:W-:Y:S02]  /*de60*/  PRMT R4, RZ, 0x7610, R4 ;  /* 0x00007610ff047816 */ /* 0x000fe40000000004 */
[----:B------:R-:W-:Y:S02]  /*de70*/  ISETP.GE.AND P0, PT, R23, UR7, PT ;  /* 0x0000000717007c0c */ /* 0x000fe4000bf06270 */
[----:B------:R-:W-:Y:S01]  /*de80*/  PRMT R7, RZ, 0x7610, R7 ;  /* 0x00007610ff077816 */ /* 0x000fe20000000007 */
[----:B------:R-:W3:Y:S04]  /*de90*/  LDL.LU R23, [R1+0x1158] ;  /* 0x0011580001177983 */ /* 0x000ee80000300800 */
[----:B------:R0:W4:Y:S01]  /*dea0*/  @!P1 LDG.E.U16 R4, desc[UR8][R14.64] ;  /* 0x000000080e049981 */ /* 0x000122000c1e1500 */
[----:B-1----:R-:W-:-:S04]  /*deb0*/  SHF.R.U32.HI R6, RZ, 0x5, R6 ;  /* 0x00000005ff067819 */ /* 0x002fc80000011606 */
[----:B------:R-:W-:-:S04]  /*dec0*/  SGXT.U32 R6, R6, 0x1 ;  /* 0x000000010606781a */ /* 0x000fc80000000000 */
[----:B------:R-:W-:Y:S02]  /*ded0*/  LOP3.LUT R11, R6, 0x20, RZ, 0xfc, !PT ;  /* 0x00000020060b7812 */ /* 0x000fe400078efcff */
[----:B------:R-:W-:-:S03]  /*dee0*/  LOP3.LUT R6, R18, 0x34, RZ, 0xfc, !PT ;  /* 0x0000003412067812 */ /* 0x000fc600078efcff */
[----:B------:R-:W-:Y:S01]  /*def0*/  IMAD R11, R11, UR4, RZ ;  /* 0x000000040b0b7c24 */ /* 0x000fe2000f8e02ff */
[C---:B------:R-:W-:Y:S01]  /*df00*/  ISETP.GE.AND P1, PT, R6.reuse, UR7, PT ;  /* 0x0000000706007c0c */ /* 0x040fe2000bf26270 */
[----:B0-----:R-:W-:Y:S01]  /*df10*/  IMAD.WIDE R14, R5, 0x2, R20 ;  /* 0x00000002050e7825 */ /* 0x001fe200078e0214 */
[----:B------:R-:W-:Y:S01]  /*df20*/  PRMT R26, RZ, 0x7610, R26 ;  /* 0x00007610ff1a7816 */ /* 0x000fe2000000001a */
[----:B------:R-:W-:Y:S02]  /*df30*/  ULDC UR4, c[0x0][0x238] ;  /* 0x00008e0000047ab9 */ /* 0x000fe40000000800 */
[----:B------:R-:W-:Y:S01]  /*df40*/  IMAD.WIDE R10, R11, 0x2, R20 ;  /* 0x000000020b0a7825 */ /* 0x000fe200078e0214 */
[----:B------:R0:W2:Y:S03]  /*df50*/  @!P2 LDG.E.U16 R24, desc[UR8][R14.64] ;  /* 0x000000080e18a981 */ /* 0x0000a6000c1e1500 */
[----:B------:R-:W-:Y:S01]  /*df60*/  IMAD R6, R6, UR10, RZ ;  /* 0x0000000a06067c24 */ /* 0x000fe2000f8e02ff */
[----:B------:R1:W4:Y:S01]  /*df70*/  @!P0 LDG.E.U16 R7, desc[UR8][R10.64] ;  /* 0x000000080a078981 */ /* 0x000322000c1e1500 */
[----:B0-----:R-:W-:-:S02]  /*df80*/  PRMT R14, RZ, 0x7610, R14 ;  /* 0x00007610ff0e7816 */ /* 0x001fc4000000000e */
[----:B-1----:R-:W-:-:S05]  /*df90*/  IMAD.WIDE R10, R6, 0x2, R20 ;  /* 0x00000002060a7825 */ /* 0x002fca00078e0214 */
[----:B------:R0:W3:Y:S01]  /*dfa0*/  @!P1 LDG.E.U16 R14, desc[UR8][R10.64] ;  /* 0x000000080a0e9981 */ /* 0x0000e2000c1e1500 */
[----:B------:R-:W1:Y:S02]  /*dfb0*/  S2R R5, SR_TID.X ;  /* 0x0000000000057919 */ /* 0x000e640000002100 */
[----:B-1----:R-:W-:-:S04]  /*dfc0*/  SHF.R.U32.HI R15, RZ, 0x5, R5 ;  /* 0x00000005ff0f7819 */ /* 0x002fc80000011605 */
[----:B------:R-:W-:-:S04]  /*dfd0*/  SGXT.U32 R15, R15, 0x1 ;  /* 0x000000010f0f781a */ /* 0x000fc80000000000 */
[----:B------:R-:W-:-:S04]  /*dfe0*/  LOP3.LUT R15, R15, 0x28, RZ, 0xfc, !PT ;  /* 0x000000280f0f7812 */ /* 0x000fc800078efcff */
[----:B------:R-:W-:Y:S02]  /*dff0*/  ISETP.GE.AND P0, PT, R15, UR7, PT ;  /* 0x000000070f007c0c */ /* 0x000fe4000bf06270 */
[----:B------:R-:W1:Y:S01]  /*e000*/  S2R R15, SR_TID.X ;  /* 0x00000000000f7919 */ /* 0x000e620000002100 */
[----:B------:R-:W-:-:S04]  /*e010*/  LOP3.LUT R5, R18, 0x32, RZ, 0xfc, !PT ;  /* 0x0000003212057812 */ /* 0x000fc800078efcff */
[C---:B------:R-:W-:Y:S01]  /*e020*/  ISETP.GE.AND P2, PT, R5.reuse, UR7, PT ;  /* 0x0000000705007c0c */ /* 0x040fe2000bf46270 */
[----:B------:R-:W-:-:S04]  /*e030*/  IMAD R6, R5, UR10, RZ ;  /* 0x0000000a05067c24 */ /* 0x000fc8000f8e02ff */
[----:B0-----:R-:W-:Y:S01]  /*e040*/  IMAD.WIDE R10, R6, 0x2, R20 ;  /* 0x00000002060a7825 */ /* 0x001fe200078e0214 */
[----:B------:R-:W-:-:S07]  /*e050*/  PRMT R9, RZ, 0x7610, R9 ;  /* 0x00007610ff097816 */ /* 0x000fce0000000009 */
[----:B------:R0:W4:Y:S01]  /*e060*/  @!P2 LDG.E.U16 R26, desc[UR8][R10.64] ;  /* 0x000000080a1aa981 */ /* 0x000122000c1e1500 */
[----:B------:R-:W-:-:S04]  /*e070*/  LOP3.LUT R5, R18, 0x30, RZ, 0xfc, !PT ;  /* 0x0000003012057812 */ /* 0x000fc800078efcff */
[----:B------:R-:W-:Y:S02]  /*e080*/  ISETP.GE.AND P1, PT, R5, UR7, PT ;  /* 0x0000000705007c0c */ /* 0x000fe4000bf26270 */
[----:B------:R-:W-:Y:S02]  /*e090*/  PRMT R17, RZ, 0x7610, R17 ;  /* 0x00007610ff117816 */ /* 0x000fe40000000011 */
[----:B------:R-:W-:Y:S02]  /*e0a0*/  PRMT R28, RZ, 0x7610, R28 ;  /* 0x00007610ff1c7816 */ /* 0x000fe4000000001c */
[----:B------:R-:W-:Y:S01]  /*e0b0*/  PRMT R22, RZ, 0x7610, R22 ;  /* 0x00007610ff167816 */ /* 0x000fe20000000016 */
[----:B--2---:R2:W-:Y:S04]  /*e0c0*/  STL [R1+0x5c], R24 ;  /* 0x00005c1801007387 */ /* 0x0045e80000100800 */
[----:B--2---:R-:W2:Y:S04]  /*e0d0*/  LDL.LU R24, [R1+0x1154] ;  /* 0x0011540001187983 */ /* 0x004ea80000300800 */
[----:B---3--:R1:W-:Y:S02]  /*e0e0*/  STL [R1+0x40], R14 ;  /* 0x0000400e01007387 */ /* 0x0083e40000100800 */
[----:B-1----:R-:W-:-:S04]  /*e0f0*/  SHF.R.U32.HI R14, RZ, 0x5, R15 ;  /* 0x00000005ff0e7819 */ /* 0x002fc8000001160f */
[----:B------:R-:W-:-:S04]  /*e100*/  SGXT.U32 R14, R14, 0x1 ;  /* 0x000000010e0e781a */ /* 0x000fc80000000000 */
[----:B------:R-:W-:-:S05]  /*e110*/  LOP3.LUT R14, R14, 0x28, RZ, 0xfc, !PT ;  /* 0x000000280e0e7812 */ /* 0x000fca00078efcff */
[----:B------:R-:W-:Y:S01]  /*e120*/  IMAD R14, R14, UR4, RZ ;  /* 0x000000040e0e7c24 */ /* 0x000fe2000f8e02ff */
[----:B------:R-:W-:Y:S01]  /*e130*/  SHF.R.U32.HI R15, RZ, 0x5, R15 ;  /* 0x00000005ff0f7819 */ /* 0x000fe2000001160f */
[----:B------:R-:W-:Y:S02]  /*e140*/  ULDC UR4, c[0x0][0x238] ;  /* 0x00008e0000047ab9 */ /* 0x000fe40000000800 */
[----:B0-----:R-:W-:-:S05]  /*e150*/  IMAD.WIDE R10, R14, 0x2, R20 ;  /* 0x000000020e0a7825 */ /* 0x001fca00078e0214 */
[----:B------:R0:W3:Y:S02]  /*e160*/  @!P0 LDG.E.U16 R9, desc[UR8][R10.64] ;  /* 0x000000080a098981 */ /* 0x0000e4000c1e1500 */
[----:B0-----:R-:W0:Y:S01]  /*e170*/  S2R R11, SR_TID.X ;  /* 0x00000000000b7919 */ /* 0x001e220000002100 */
[----:B------:R-:W-:-:S04]  /*e180*/  SGXT.U32 R15, R15, 0x1 ;  /* 0x000000010f0f781a */ /* 0x000fc80000000000 */
[C---:B------:R-:W-:Y:S02]  /*e190*/  LOP3.LUT R14, R15.reuse, 0x2, RZ, 0xfc, !PT ;  /* 0x000000020f0e7812 */ /* 0x040fe400078efcff */
[----:B------:R-:W-:Y:S02]  /*e1a0*/  LOP3.LUT R15, R15, 0x30, RZ, 0xfc, !PT ;  /* 0x000000300f0f7812 */ /* 0x000fe400078efcff */
[----:B------:R-:W-:-:S03]  /*e1b0*/  ISETP.GE.AND P0, PT, R14, UR7, PT ;  /* 0x000000070e007c0c */ /* 0x000fc6000bf06270 */
[----:B------:R-:W-:Y:S01]  /*e1c0*/  IMAD R15, R15, UR4, RZ ;  /* 0x000000040f0f7c24 */ /* 0x000fe2000f8e02ff */
[----:B------:R-:W-:Y:S01]  /*e1d0*/  PRMT R10, RZ, 0x7610, R10 ;  /* 0x00007610ff0a7816 */ /* 0x000fe2000000000a */
[----:B------:R-:W-:Y:S02]  /*e1e0*/  ULDC UR4, c[0x0][0x238] ;  /* 0x00008e0000047ab9 */ /* 0x000fe40000000800 */
[----:B------:R-:W-:-:S05]  /*e1f0*/  IMAD.WIDE R14, R15, 0x2, R20 ;  /* 0x000000020f0e7825 */ /* 0x000fca00078e0214 */
[----:B------:R0:W3:Y:S02]  /*e200*/  @!P1 LDG.E.U16 R10, desc[UR8][R14.64] ;  /* 0x000000080e0a9981 */ /* 0x0000e4000c1e1500 */
[----:B0-----:R-:W-:-:S04]  /*e210*/  SHF.R.U32.HI R15, RZ, 0x5, R11 ;  /* 0x00000005ff0f7819 */ /* 0x001fc8000001160b */
[----:B------:R-:W-:-:S04]  /*e220*/  SGXT.U32 R15, R15, 0x1 ;  /* 0x000000010f0f781a */ /* 0x000fc80000000000 */
[----:B------:R-:W-:-:S04]  /*e230*/  LOP3.LUT R11, R15, 0x4, RZ, 0xfc, !PT ;  /* 0x000000040f0b7812 */ /* 0x000fc800078efcff */
[----:B------:R-:W-:Y:S02]  /*e240*/  ISETP.GE.AND P1, PT, R11, UR7, PT ;  /* 0x000000070b007c0c */ /* 0x000fe4000bf26270 */
[----:B------:R-:W0:Y:S01]  /*e250*/  S2R R11, SR_TID.X ;  /* 0x00000000000b7919 */ /* 0x000e220000002100 */
[----:B------:R-:W-:-:S05]  /*e260*/  LOP3.LUT R15, R15, 0x2, RZ, 0xfc, !PT ;  /* 0x000000020f0f7812 */ /* 0x000fca00078efcff */
[----:B------:R-:W-:Y:S01]  /*e270*/  IMAD R15, R15, UR4, RZ ;  /* 0x000000040f0f7c24 */ /* 0x000fe2000f8e02ff */
[----:B------:R-:W-:-:S03]  /*e280*/  ULDC UR4, c[0x0][0x238] ;  /* 0x00008e0000047ab9 */ /* 0x000fc60000000800 */
        /* <DEDUP_REMOVED lines=21> */
[----:B------:R0:W4:Y:S02]  /*e3e0*/  @!P0 LDG.E.U16 R22, desc[UR8][R14.64] ;  /* 0x000000080e168981 */ /* 0x000124000c1e1500 */
[----:B0-----:R-:W-:-:S04]  /*e3f0*/  SHF.R.U32.HI R15, RZ, 0x5, R11 ;  /* 0x00000005ff0f7819 */ /* 0x001fc8000001160b */
[----:B------:R-:W-:-:S04]  /*e400*/  SGXT.U32 R15, R15, 0x1 ;  /* 0x000000010f0f781a */ /* 0x000fc80000000000 */
[----:B------:R-:W-:-:S04]  /*e410*/  LOP3.LUT R11, R15, 0x12, RZ, 0xfc, !PT ;  /* 0x000000120f0b7812 */ /* 0x000fc800078efcff */
[----:B------:R-:W-:Y:S02]  /*e420*/  ISETP.GE.AND P2, PT, R11, UR7, PT ;  /* 0x000000070b007c0c */ /* 0x000fe4000bf46270 */
[----:B------:R-:W0:Y:S01]  /*e430*/  S2R R11, SR_TID.X ;  /* 0x00000000000b7919 */ /* 0x000e220000002100 */
[----:B------:R-:W-:Y:S02]  /*e440*/  LOP3.LUT R15, R15, 0xa, RZ, 0xfc, !PT ;  /* 0x0000000a0f0f7812 */ /* 0x000fe400078efcff */
[----:B------:R-:W-:-:S03]  /*e450*/  PRMT R5, RZ, 0x7610, R5 ;  /* 0x00007610ff057816 */ /* 0x000fc60000000005 */
        /* <DEDUP_REMOVED lines=43> */
[----:B--2---:R-:W-:-:S03]  /*e710*/  PRMT R24, RZ, 0x7610, R24 ;  /* 0x00007610ff187816 */ /* 0x004fc60000000018 */
[----:B------:R-:W-:Y:S01]  /*e720*/  IMAD R15, R15, UR4, RZ ;  /* 0x000000040f0f7c24 */ /* 0x000fe2000f8e02ff */
[----:B------:R-:W-:-:S03]  /*e730*/  ULDC UR4, c[0x0][0x238] ;  /* 0x00008e0000047ab9 */ /* 0x000fc60000000800 */
[----:B------:R-:W-:-:S05]  /*e740*/  IMAD.WIDE R14, R15, 0x2, R20 ;  /* 0x000000020f0e7825 */ /* 0x000fca00078e0214 */
[----:B------:R0:W2:Y:S02]  /*e750*/  @!P2 LDG.E.U16 R24, desc[UR8][R14.64] ;  /* 0x000000080e18a981 */ /* 0x0000a4000c1e1500 */
[----:B0-----:R-:W-:-:S04]  /*e760*/  SHF.R.U32.HI R15, RZ, 0x5, R11 ;  /* 0x00000005ff0f7819 */ /* 0x001fc8000001160b */
[----:B------:R-:W-:-:S04]  /*e770*/  SGXT.U32 R15, R15, 0x1 ;  /* 0x000000010f0f781a */ /* 0x000fc80000000000 */
[C---:B------:R-:W-:Y:S02]  /*e780*/  LOP3.LUT R11, R15.reuse, 0x2a, RZ, 0xfc, !PT ;  /* 0x0000002a0f0b7812 */ /* 0x040fe400078efcff */
[----:B------:R-:W-:Y:S02]  /*e790*/  LOP3.LUT R15, R15, 0xe, RZ, 0xfc, !PT ;  /* 0x0000000e0f0f7812 */ /* 0x000fe400078efcff */
[----:B------:R-:W-:-:S03]  /*e7a0*/  PRMT R19, RZ, 0x7610, R19 ;  /* 0x00007610ff137816 */ /* 0x000fc60000000013 */
[----:B------:R-:W-:Y:S01]  /*e7b0*/  IMAD R15, R15, UR4, RZ ;  /* 0x000000040f0f7c24 */ /* 0x000fe2000f8e02ff */
[----:B----4-:R0:W-:Y:S03]  /*e7c0*/  STL [R1+0x44], R22 ;  /* 0x0000441601007387 */ /* 0x0101e60000100800 */
[----:B------:R-:W-:Y:S01]  /*e7d0*/  IMAD.WIDE R14, R15, 0x2, R20 ;  /* 0x000000020f0e7825 */ /* 0x000fe200078e0214 */
[----:B------:R-:W-:Y:S01]  /*e7e0*/  ISETP.GE.AND P1, PT, R11, UR7, PT ;  /* 0x000000070b007c0c */ /* 0x000fe2000bf26270 */
[----:B------:R-:W-:-:S03]  /*e7f0*/  ULDC UR4, c[0x0][0x238] ;  /* 0x00008e0000047ab9 */ /* 0x000fc60000000800 */
[----:B------:R1:W4:Y:S04]  /*e800*/  @!P0 LDG.E.U16 R19, desc[UR8][R14.64] ;  /* 0x000000080e138981 */ /* 0x000328000c1e1500 */
[----:B0-----:R-:W3:Y:S01]  /*e810*/  LDL.LU R22, [R1+0x1150] ;  /* 0x0011500001167983 */ /* 0x001ee20000300800 */
[----:B------:R-:W1:Y:S02]  /*e820*/  S2R R11, SR_TID.X ;  /* 0x00000000000b7919 */ /* 0x000e640000002100 */
[----:B-1----:R-:W-:-:S04]  /*e830*/  SHF.R.U32.HI R15, RZ, 0x5, R11 ;  /* 0x00000005ff0f7819 */ /* 0x002fc8000001160b */
[----:B------:R-:W-:-:S04]  /*e840*/  SGXT.U32 R15, R15, 0x1 ;  /* 0x000000010f0f781a */ /* 0x000fc80000000000 */
[----:B------:R-:W-:-:S04]  /*e850*/  LOP3.LUT R11, R15, 0x14, RZ, 0xfc, !PT ;  /* 0x000000140f0b7812 */ /* 0x000fc800078efcff */
[----:B------:R-:W-:Y:S02]  /*e860*/  ISETP.GE.AND P0, PT, R11, UR7, PT ;  /* 0x000000070b007c0c */ /* 0x000fe4000bf06270 */
[----:B------:R-:W0:Y:S01]  /*e870*/  S2R R11, SR_TID.X ;  /* 0x00000000000b7919 */ /* 0x000e220000002100 */
[----:B----4-:R1:W-:Y:S04]  /*e880*/  STL [R1+0x1c], R19 ;  /* 0x00001c1301007387 */ /* 0x0103e80000100800 */
[----:B-1----:R-:W4:Y:S01]  /*e890*/  LDL.LU R19, [R1+0x114c] ;  /* 0x00114c0001137983 */ /* 0x002f220000300800 */
[----:B------:R-:W-:Y:S02]  /*e8a0*/  LOP3.LUT R15, R15, 0x2a, RZ, 0xfc, !PT ;  /* 0x0000002a0f0f7812 */ /* 0x000fe400078efcff */
[----:B---3--:R-:W-:-:S03]  /*e8b0*/  PRMT R22, RZ, 0x7610, R22 ;  /* 0x00007610ff167816 */ /* 0x008fc60000000016 */
        /* <DEDUP_REMOVED lines=12> */
[----:B------:R-:W-:Y:S01]  /*e980*/  IMAD.WIDE R14, R15, 0x2, R20 ;  /* 0x000000020f0e7825 */ /* 0x000fe200078e0214 */
[----:B------:R-:W-:Y:S02]  /*e990*/  PRMT R12, RZ, 0x7610, R12 ;  /* 0x00007610ff0c7816 */ /* 0x000fe4000000000c */
[----:B----4-:R-:W-:-:S06]  /*e9a0*/  PRMT R19, RZ, 0x7610, R19 ;  /* 0x00007610ff137816 */ /* 0x010fcc0000000013 */
[----:B------:R0:W4:Y:S02]  /*e9b0*/  @!P0 LDG.E.U16 R19, desc[UR8][R14.64] ;  /* 0x000000080e138981 */ /* 0x000124000c1e1500 */
[----:B0-----:R-:W-:-:S04]  /*e9c0*/  SHF.R.U32.HI R15, RZ, 0x5, R11 ;  /* 0x00000005ff0f7819 */ /* 0x001fc8000001160b */
[----:B------:R-:W-:-:S04]  /*e9d0*/  SGXT.U32 R15, R15, 0x1 ;  /* 0x000000010f0f781a */ /* 0x000fc80000000000 */
[C---:B------:R-:W-:Y:S02]  /*e9e0*/  LOP3.LUT R11, R15.reuse, 0x1c, RZ, 0xfc, !PT ;  /* 0x0000001c0f0b7812 */ /* 0x040fe400078efcff */
[----:B------:R-:W-:-:S05]  /*e9f0*/  LOP3.LUT R15, R15, 0x16, RZ, 0xfc, !PT ;  /* 0x000000160f0f7812 */ /* 0x000fca00078efcff */
[----:B------:R-:W-:Y:S01]  /*ea00*/  IMAD R15, R15, UR4, RZ ;  /* 0x000000040f0f7c24 */ /* 0x000fe2000f8e02ff */
[----:B------:R-:W-:Y:S01]  /*ea10*/  ISETP.GE.AND P0, PT, R11, UR7, PT ;  /* 0x000000070b007c0c */ /* 0x000fe2000bf06270 */
[----:B------:R-:W-:Y:S02]  /*ea20*/  ULDC UR4, c[0x0][0x238] ;  /* 0x00008e0000047ab9 */ /* 0x000fe40000000800 */
[----:B------:R-:W-:-:S05]  /*ea30*/  IMAD.WIDE R14, R15, 0x2, R20 ;  /* 0x000000020f0e7825 */ /* 0x000fca00078e0214 */
[----:B------:R0:W2:Y:S01]  /*ea40*/  @!P1 LDG.E.U16 R12, desc[UR8][R14.64] ;  /* 0x000000080e0c9981 */ /* 0x0000a2000c1e1500 */
[----:B------:R-:W0:Y:S02]  /*ea50*/  S2R R11, SR_TID.X ;  /* 0x00000000000b7919 */ /* 0x000e240000002100 */
[----:B0-----:R-:W-:-:S04]  /*ea60*/  SHF.R.U32.HI R15, RZ, 0x5, R11 ;  /* 0x00000005ff0f7819 */ /* 0x001fc8000001160b */
[----:B------:R-:W-:-:S04]  /*ea70*/  SGXT.U32 R15, R15, 0x1 ;  /* 0x000000010f0f781a */ /* 0x000fc80000000000 */
[----:B------:R-:W-:-:S04]  /*ea80*/  LOP3.LUT R11, R15, 0x1e, RZ, 0xfc, !PT ;  /* 0x0000001e0f0b7812 */ /* 0x000fc800078efcff */
[----:B------:R-:W-:Y:S01]  /*ea90*/  ISETP.GE.AND P1, PT, R11, UR7, PT ;  /* 0x000000070b007c0c */ /* 0x000fe2000bf26270 */
[----:B--2---:R0:W-:Y:S04]  /*eaa0*/  STL [R1+0xc], R12 ;  /* 0x00000c0c01007387 */ /* 0x0041e80000100800 */
[----:B0-----:R-:W2:Y:S01]  /*eab0*/  LDL.LU R12, [R1+0x1148] ;  /* 0x00114800010c7983 */ /* 0x001ea20000300800 */
[----:B------:R-:W0:Y:S01]  /*eac0*/  S2R R11, SR_TID.X ;  /* 0x00000000000b7919 */ /* 0x000e220000002100 */
[----:B------:R-:W-:Y:S02]  /*ead0*/  LOP3.LUT R15, R15, 0x1c, RZ, 0xfc, !PT ;  /* 0x0000001c0f0f7812 */ /* 0x000fe400078efcff */
[----:B------:R-:W-:-:S03]  /*eae0*/  PRMT R6, RZ, 0x7610, R6 ;  /* 0x00007610ff067816 */ /* 0x000fc60000000006 */
[----:B------:R-:W-:Y:S01]  /*eaf0*/  IMAD R15, R15, UR4, RZ ;  /* 0x000000040f0f7c24 */ /* 0x000fe2000f8e02ff */
[----:B------:R-:W-:-:S03]  /*eb00*/  ULDC UR4, c[0x0][0x238] ;  /* 0x00008e0000047ab9 */ /* 0x000fc60000000800 */
[----:B------:R-:W-:-:S05]  /*eb10*/  IMAD.WIDE R14, R15, 0x2, R20 ;  /* 0x000000020f0e7825 */ /* 0x000fca00078e0214 */
[----:B------:R0:W4:Y:S02]  /*eb20*/  @!P0 LDG.E.U16 R6, desc[UR8][R14.64] ;  /* 0x000000080e068981 */ /* 0x000124000c1e1500 */
[----:B0-----:R-:W-:-:S04]  /*eb30*/  SHF.R.U32.HI R15, RZ, 0x5, R11 ;  /* 0x00000005ff0f7819 */ /* 0x001fc8000001160b */
[----:B------:R-:W-:-:S04]  /*eb40*/  SGXT.U32 R15, R15, 0x1 ;  /* 0x000000010f0f781a */ /* 0x000fc80000000000 */
[C---:B------:R-:W-:Y:S02]  /*eb50*/  LOP3.LUT R14, R15.reuse, 0x24, RZ, 0xfc, !PT ;  /* 0x000000240f0e7812 */ /* 0x040fe400078efcff */
[----:B------:R-:W-:Y:S02]  /*eb60*/  LOP3.LUT R15, R15, 0x1e, RZ, 0xfc, !PT ;  /* 0x0000001e0f0f7812 */ /* 0x000fe400078efcff */
[----:B------:R-:W-:-:S03]  /*eb70*/  ISETP.GE.AND P0, PT, R14, UR7, PT ;  /* 0x000000070e007c0c */ /* 0x000fc6000bf06270 */
[----:B------:R-:W-:Y:S01]  /*eb80*/  IMAD R15, R15, UR4, RZ ;  /* 0x000000040f0f7c24 */ /* 0x000fe2000f8e02ff */
[----:B--2---:R-:W-:-:S03]  /*eb90*/  PRMT R12, RZ, 0x7610, R12 ;  /* 0x00007610ff0c7816 */ /* 0x004fc6000000000c */
[----:B------:R-:W-:Y:S01]  /*eba0*/  IMAD.WIDE R14, R15, 0x2, R20 ;  /* 0x000000020f0e7825 */ /* 0x000fe200078e0214 */
[----:B------:R-:W-:Y:S01]  /*ebb0*/  SHF.R.U32.HI R11, RZ, 0x5, R11 ;  /* 0x00000005ff0b7819 */ /* 0x000fe2000001160b */
[----:B------:R-:W-:-:S03]  /*ebc0*/  ULDC UR4, c[0x0][0x238] ;  /* 0x00008e0000047ab9 */ /* 0x000fc60000000800 */
[----:B------:R0:W2:Y:S01]  /*ebd0*/  @!P1 LDG.E.U16 R12, desc[UR8][R14.64] ;  /* 0x000000080e0c9981 */ /* 0x0000a2000c1e1500 */
[----:B------:R-:W-:Y:S01]  /*ebe0*/  SGXT.U32 R11, R11, 0x1 ;  /* 0x000000010b0b781a */ /* 0x000fe20000000000 */
[----:B0-----:R-:W0:Y:S03]  /*ebf0*/  S2R R15, SR_TID.X ;  /* 0x00000000000f7919 */ /* 0x001e260000002100 */
[----:B------:R-:W-:-:S04]  /*ec00*/  LOP3.LUT R11, R11, 0x26, RZ, 0xfc, !PT ;  /* 0x000000260b0b7812 */ /* 0x000fc800078efcff */
[----:B------:R-:W-:Y:S02]  /*ec10*/  ISETP.GE.AND P1, PT, R11, UR7, PT ;  /* 0x000000070b007c0c */ /* 0x000fe4000bf26270 */
[----:B------:R-:W1:Y:S01]  /*ec20*/  S2R R11, SR_TID.X ;  /* 0x00000000000b7919 */ /* 0x000e620000002100 */
[----:B--2---:R2:W-:Y:S04]  /*ec30*/  STL [R1+0x8], R12 ;  /* 0x0000080c01007387 */ /* 0x0045e80000100800 */
[----:B--2---:R-:W2:Y:S01]  /*ec40*/  LDL.LU R12, [R1+0x1144] ;  /* 0x00114400010c7983 */ /* 0x004ea20000300800 */
[----:B0-----:R-:W-:-:S04]  /*ec50*/  SHF.R.U32.HI R15, RZ, 0x5, R15 ;  /* 0x00000005ff0f7819 */ /* 0x001fc8000001160f */
[----:B------:R-:W-:-:S04]  /*ec60*/  SGXT.U32 R15, R15, 0x1 ;  /* 0x000000010f0f781a */ /* 0x000fc80000000000 */
[----:B------:R-:W-:Y:S02]  /*ec70*/  LOP3.LUT R15, R15, 0x24, RZ, 0xfc, !PT ;  /* 0x000000240f0f7812 */ /* 0x000fe400078efcff */
[----:B-1----:R-:W-:-:S03]  /*ec80*/  SHF.R.U32.HI R11, RZ, 0x5, R11 ;  /* 0x00000005ff0b7819 */ /* 0x002fc6000001160b */
[----:B------:R-:W-:Y:S01]  /*ec90*/  IMAD R15, R15, UR4, RZ ;  /* 0x000000040f0f7c24 */ /* 0x000fe2000f8e02ff */
[----:B------:R-:W-:Y:S01]  /*eca0*/  SGXT.U32 R11, R11, 0x1 ;  /* 0x000000010b0b781a */ /* 0x000fe20000000000 */
[----:B------:R-:W-:Y:S02]  /*ecb0*/  ULDC UR4, c[0x0][0x238] ;  /* 0x00008e0000047ab9 */ /* 0x000fe40000000800 */
[----:B------:R-:W-:Y:S01]  /*ecc0*/  IMAD.WIDE R14, R15, 0x2, R20 ;  /* 0x000000020f0e7825 */ /* 0x000fe200078e0214 */
[----:B------:R-:W-:Y:S02]  /*ecd0*/  LOP3.LUT R18, R18, 0x2c, RZ, 0xfc, !PT ;  /* 0x0000002c12127812 */ /* 0x000fe400078efcff */
[----:B------:R-:W-:Y:S02]  /*ece0*/  PRMT R2, RZ, 0x7610, R2 ;  /* 0x00007610ff027816 */ /* 0x000fe40000000002 */
[----:B------:R-:W-:Y:S02]  /*ecf0*/  PRMT R0, RZ, 0x7610, R0 ;  /* 0x00007610ff007816 */ /* 0x000fe40000000000 */
[----:B--2---:R-:W-:-:S06]  /*ed00*/  PRMT R12, RZ, 0x7610, R12 ;  /* 0x00007610ff0c7816 */ /* 0x004fcc000000000c */
[----:B------:R0:W2:Y:S02]  /*ed10*/  @!P0 LDG.E.U16 R12, desc[UR8][R14.64] ;  /* 0x000000080e0c8981 */ /* 0x0000a4000c1e1500 */
[----:B0-----:R-:W-:Y:S02]  /*ed20*/  LOP3.LUT R15, R11, 0x26, RZ, 0xfc, !PT ;  /* 0x000000260b0f7812 */ /* 0x001fe400078efcff */
[----:B------:R-:W0:Y:S01]  /*ed30*/  S2R R11, SR_TID.X ;  /* 0x00000000000b7919 */ /* 0x000e220000002100 */
[----:B------:R-:W-:Y:S02]  /*ed40*/  ISETP.GE.AND P0, PT, R18, UR7, PT ;  /* 0x0000000712007c0c */ /* 0x000fe4000bf06270 */
[----:B------:R-:W-:Y:S01]  /*ed50*/  IMAD R15, R15, UR4, RZ ;  /* 0x000000040f0f7c24 */ /* 0x000fe2000f8e02ff */
[----:B------:R-:W-:-:S03]  /*ed60*/  ULDC UR4, c[0x0][0x238] ;  /* 0x00008e0000047ab9 */ /* 0x000fc60000000800 */
[----:B------:R-:W-:-:S05]  /*ed70*/  IMAD.WIDE R14, R15, 0x2, R20 ;  /* 0x000000020f0e7825 */ /* 0x000fca00078e0214 */
[----:B------:R1:W3:Y:S01]  /*ed80*/  @!P1 LDG.E.U16 R2, desc[UR8][R14.64] ;  /* 0x000000080e029981 */ /* 0x0002e2000c1e1500 */
[----:B0-----:R-:W-:-:S04]  /*ed90*/  SHF.R.U32.HI R11, RZ, 0x5, R11 ;  /* 0x00000005ff0b7819 */ /* 0x001fc8000001160b */
[----:B------:R-:W-:-:S04]  /*eda0*/  SGXT.U32 R11, R11, 0x1 ;  /* 0x000000010b0b781a */ /* 0x000fc80000000000 */
[C---:B------:R-:W-:Y:S02]  /*edb0*/  LOP3.LUT R18, R11.reuse, 0x2c, RZ, 0xfc, !PT ;  /* 0x0000002c0b127812 */ /* 0x040fe400078efcff */
[----:B------:R-:W-:-:S03]  /*edc0*/  LOP3.LUT R11, R11, 0x2e, RZ, 0xfc, !PT ;  /* 0x0000002e0b0b7812 */ /* 0x000fc600078efcff */
[----:B------:R-:W-:Y:S01]  /*edd0*/  IMAD R18, R18, UR4, RZ ;  /* 0x0000000412127c24 */ /* 0x000fe2000f8e02ff */
[----:B------:R-:W-:Y:S01]  /*ede0*/  ISETP.GE.AND P1, PT, R11, UR7, PT ;  /* 0x000000070b007c0c */ /* 0x000fe2000bf26270 */
[----:B------:R-:W-:Y:S01]  /*edf0*/  ULDC UR4, c[0x0][0x238] ;  /* 0x00008e0000047ab9 */ /* 0x000fe20000000800 */
[----:B------:R-:W-:Y:S01]  /*ee00*/  PRMT R11, RZ, 0x7610, R11 ;  /* 0x00007610ff0b7816 */ /* 0x000fe2000000000b */
[----:B-1----:R-:W-:-:S05]  /*ee10*/  IMAD.WIDE R14, R18, 0x2, R20 ;  /* 0x00000002120e7825 */ /* 0x002fca00078e0214 */
[----:B------:R0:W2:Y:S02]  /*ee20*/  @!P0 LDG.E.U16 R11, desc[UR8][R14.64] ;  /* 0x000000080e0b8981 */ /* 0x0000a4000c1e1500 */
[----:B0-----:R-:W0:Y:S02]  /*ee30*/  S2R R15, SR_TID.X ;  /* 0x00000000000f7919 */ /* 0x001e240000002100 */
[----:B0-----:R-:W-:-:S04]  /*ee40*/  SHF.R.U32.HI R15, RZ, 0x5, R15 ;  /* 0x00000005ff0f7819 */ /* 0x001fc8000001160f */
[----:B------:R-:W-:-:S04]  /*ee50*/  SGXT.U32 R15, R15, 0x1 ;  /* 0x000000010f0f781a */ /* 0x000fc80000000000 */
[----:B------:R-:W-:-:S05]  /*ee60*/  LOP3.LUT R15, R15, 0x2e, RZ, 0xfc, !PT ;  /* 0x0000002e0f0f7812 */ /* 0x000fca00078efcff */
[----:B------:R-:W-:-:S04]  /*ee70*/  IMAD R15, R15, UR4, RZ ;  /* 0x000000040f0f7c24 */ /* 0x000fc8000f8e02ff */
[----:B------:R-:W-:-:S05]  /*ee80*/  IMAD.WIDE R14, R15, 0x2, R20 ;  /* 0x000000020f0e7825 */ /* 0x000fca00078e0214 */
[----:B------:R-:W4:Y:S04]  /*ee90*/  @!P1 LDG.E.U16 R0, desc[UR8][R14.64] ;  /* 0x000000080e009981 */ /* 0x000f28000c1e1500 */
[----:B---3--:R0:W-:Y:S04]  /*eea0*/  STL [R1+0x4], R2 ;  /* 0x0000040201007387 */ /* 0x0081e80000100800 */
[----:B0-----:R-:W3:Y:S04]  /*eeb0*/  LDL.LU R2, [R1+0x1140] ;  /* 0x0011400001027983 */ /* 0x001ee80000300800 */
[----:B------:R-:W-:Y:S04]  /*eec0*/  STL.64 [R1+0x7e8], R20 ;  /* 0x0007e81401007387 */ /* 0x000fe80000100a00 */
[----:B------:R-:W-:Y:S04]  /*eed0*/  STL [R1+0x1114], R21 ;  /* 0x0011141501007387 */ /* 0x000fe80000100800 */
[----:B----4-:R0:W-:Y:S04]  /*eee0*/  STL [R1], R0 ;  /* 0x0000000001007387 */ /* 0x0101e80000100800 */
[----:B0-----:R-:W4:Y:S04]  /*eef0*/  LDL.LU R0, [R1+0x113c] ;  /* 0x00113c0001007983 */ /* 0x001f280000300800 */
[----:B------:R-:W3:Y:S01]  /*ef00*/  LDL R15, [R1+0x6ec] ;  /* 0x0006ec00010f7983 */ /* 0x000ee20000100800 */
[----:B------:R-:W0:Y:S01]  /*ef10*/  S2R R18, SR_TID.X ;  /* 0x0000000000127919 */ /* 0x000e220000002100 */
[----:B------:R-:W-:Y:S01]  /*ef20*/  PRMT R13, RZ, 0x7610, R13 ;  /* 0x00007610ff0d7816 */ /* 0x000fe2000000000d */
[----:B------:R-:W-:Y:S01]  /*ef30*/  BAR.SYNC.DEFER_BLOCKING 0x0 ;  /* 0x0000000000007b1d */ /* 0x000fe20000010000 */
[----:B---3--:R-:W-:-:S05]  /*ef40*/  IADD3 R14, P1, R15, R2, RZ ;  /* 0x000000020f0e7210 */ /* 0x008fca0007f3e0ff */
[----:B------:R-:W4:Y:S01]  /*ef50*/  LDL R15, [R1+0x6d8] ;  /* 0x0006d800010f7983 */ /* 0x000f220000100800 */
[----:B0-----:R-:W-:-:S04]  /*ef60*/  LOP3.LUT R18, R18, 0x3f, RZ, 0xc0, !PT ;  /* 0x0000003f12127812 */ /* 0x001fc800078ec0ff */
[----:B------:R-:W-:Y:S01]  /*ef70*/  ISETP.GE.AND P0, PT, R18, UR7, PT ;  /* 0x0000000712007c0c */ /* 0x000fe2000bf06270 */
[----:B----4-:R-:W-:-:S12]  /*ef80*/  IMAD.X R15, R15, 0x1, R0, P1 ;  /* 0x000000010f0f7824 */ /* 0x010fd800008e0600 */
[----:B------:R-:W3:Y:S04]  /*ef90*/  @!P0 LDG.E.U16 R13, desc[UR8][R14.64] ;  /* 0x000000080e0d8981 */ /* 0x000ee8000c1e1500 */
[----:B---3--:R0:W-:Y:S04]  /*efa0*/  STL [R1+0x88], R13 ;  /* 0x0000880d01007387 */ /* 0x0081e80000100800 */
[----:B0-----:R-:W3:Y:S04]  /*efb0*/  LDL.LU R13, [R1+0x1138] ;  /* 0x00113800010d7983 */ /* 0x001ee80000300800 */
[----:B------:R-:W4:Y:S02]  /*efc0*/  LDL R15, [R1+0x714] ;  /* 0x00071400010f7983 */ /* 0x000f240000100800 */
[----:B----4-:R-:W-:-:S02]  /*efd0*/  IADD3 R14, P1, R15, R2, RZ ;  /* 0x000000020f0e7210 */ /* 0x010fc40007f3e0ff */
[----:B------:R-:W4:Y:S01]  /*efe0*/  LDL R15, [R1+0x70c] ;  /* 0x00070c00010f7983 */ /* 0x000f220000100800 */
[----:B---3--:R-:W-:Y:S02]  /*eff0*/  PRMT R13, RZ, 0x7610, R13 ;  /* 0x00007610ff0d7816 */ /* 0x008fe4000000000d */
[----:B----4-:R-:W-:-:S05]  /*f000*/  IMAD.X R15, R15, 0x1, R0, P1 ;  /* 0x000000010f0f7824 */ /* 0x010fca00008e0600 */
        /* <DEDUP_REMOVED lines=35> */
[----:B------:R-:W4:Y:S01]  /*f240*/  LDL R15, [R1+0x4e4] ;  /* 0x0004e400010f7983 */ /* 0x000f220000100800 */
[----:B------:R-:W0:Y:S01]  /*f250*/  S2UR UR5, SR_CgaCtaId ;  /* 0x00000000000579c3 */ /* 0x000e220000008800 */
[----:B------:R-:W-:Y:S01]  /*f260*/  UMOV UR4, 0x400 ;  /* 0x0000040000047882 */ /* 0x000fe20000000000 */
[----:B------:R-:W-:Y:S01]  /*f270*/  IMAD.SHL.U32 R18, R18, 0x2, RZ ;  /* 0x0000000212127824 */ /* 0x000fe200078e00ff */
[----:B----4-:R-:W-:-:S02]  /*f280*/  IADD3 R14, P1, R15, R2, RZ ;  /* 0x000000020f0e7210 */ /* 0x010fc40007f3e0ff */
[----:B------:R-:W4:Y:S01]  /*f290*/  LDL R15, [R1+0x36c] ;  /* 0x00036c00010f7983 */ /* 0x000f220000100800 */
[----:B0-----:R-:W-:-:S09]  /*f2a0*/  ULEA UR4, UR5, UR4, 0x18 ;  /* 0x0000000405047291 */ /* 0x001fd2000f8ec03f */
[----:B---3--:R0:W-:Y:S02]  /*f2b0*/  STS.U16 [R18+UR4+0x4000], R13 ;  /* 0x0040000d12007988 */ /* 0x0081e40008000404 */
[----:B0-----:R-:W-:Y:S02]  /*f2c0*/  PRMT R18, RZ, 0x7610, R18 ;  /* 0x00007610ff127816 */ /* 0x001fe40000000012 */
[----:B------:R-:W3:Y:S01]  /*f2d0*/  LDL R13, [R1+0x2ac] ;  /* 0x0002ac00010d7983 */ /* 0x000ee20000100800 */
[----:B----4-:R-:W-:-:S05]  /*f2e0*/  IMAD.X R15, R15, 0x1, R0, P1 ;  /* 0x000000010f0f7824 */ /* 0x010fca00008e0600 */
[----:B------:R-:W4:Y:S04]  /*f2f0*/  @!P0 LDG.E.U16 R18, desc[UR8][R14.64] ;  /* 0x000000080e128981 */ /* 0x000f28000c1e1500 */
[----:B----4-:R0:W-:Y:S04]  /*f300*/  STL [R1+0x38], R18 ;  /* 0x0000381201007387 */ /* 0x0101e80000100800 */
[----:B------:R-:W4:Y:S01]  /*f310*/  LDL R15, [R1+0x4b0] ;  /* 0x0004b000010f7983 */ /* 0x000f220000100800 */
[----:B0-----:R-:W0:Y:S01]  /*f320*/  S2R R18, SR_TID.X ;  /* 0x0000000000127919 */ /* 0x001e220000002100 */
[----:B----4-:R-:W-:-:S02]  /*f330*/  IADD3 R14, P1, R15, R2, RZ ;  /* 0x000000020f0e7210 */ /* 0x010fc40007f3e0ff */
[----:B------:R-:W4:Y:S01]  /*f340*/  LDL R15, [R1+0x32c] ;  /* 0x00032c00010f7983 */ /* 0x000f220000100800 */
[----:B0-----:R-:W-:-:S05]  /*f350*/  LOP3.LUT R18, R18, 0x3f, RZ, 0xc0, !PT ;  /* 0x0000003f12127812 */ /* 0x001fca00078ec0ff */
[----:B------:R-:W-:-:S05]  /*f360*/  IMAD.SHL.U32 R18, R18, 0x2, RZ ;  /* 0x0000000212127824 */ /* 0x000fca00078e00ff */
[----:B------:R0:W-:Y:S02]  /*f370*/  STS.U16 [R18+UR4+0x4200], R16 ;  /* 0x0042001012007988 */ /* 0x0001e40008000404 */
[----:B0-----:R-:W-:Y:S01]  /*f380*/  PRMT R18, RZ, 0x7610, R18 ;  /* 0x00007610ff127816 */ /* 0x001fe20000000012 */
        /* <DEDUP_REMOVED lines=12> */
[----:B------:R0:W4:Y:S04]  /*f450*/  @!P0 LDG.E.U16 R8, desc[UR8][R14.64] ;  /* 0x000000080e088981 */ /* 0x000128000c1e1500 */
[----:B------:R-:W0:Y:S04]  /*f460*/  LDL R15, [R1+0x468] ;  /* 0x00046800010f7983 */ /* 0x000e280000100800 */
[----:B------:R1:W-:Y:S02]  /*f470*/  STS.U16 [R18+UR4+0x4600], R3 ;  /* 0x0046000312007988 */ /* 0x0003e40008000404 */
[----:B-1----:R-:W-:-:S02]  /*f480*/  PRMT R18, RZ, 0x7610, R18 ;  /* 0x00007610ff127816 */ /* 0x002fc40000000012 */
[----:B0-----:R-:W-:-:S05]  /*f490*/  IADD3 R14, P1, R15, R2, RZ ;  /* 0x000000020f0e7210 */ /* 0x001fca0007f3e0ff */
[----:B---3--:R-:W-:-:S05]  /*f4a0*/  IMAD.X R15, R13, 0x1, R0, P1 ;  /* 0x000000010d0f7824 */ /* 0x008fca00008e0600 */
[----:B------:R-:W3:Y:S04]  /*f4b0*/  @!P0 LDG.E.U16 R18, desc[UR8][R14.64] ;  /* 0x000000080e128981 */ /* 0x000ee8000c1e1500 */
[----:B----4-:R0:W-:Y:S04]  /*f4c0*/  STL [R1+0x2c], R8 ;  /* 0x00002c0801007387 */ /* 0x0101e80000100800 */
[----:B------:R-:W4:Y:S04]  /*f4d0*/  LDL R13, [R1+0x260] ;  /* 0x00026000010d7983 */ /* 0x000f280000100800 */
[----:B0-----:R-:W2:Y:S04]  /*f4e0*/  LDL R8, [R1+0x428] ;  /* 0x0004280001087983 */ /* 0x001ea80000100800 */
[----:B---3--:R0:W-:Y:S04]  /*f4f0*/  STL [R1+0x28], R18 ;  /* 0x0000281201007387 */ /* 0x0081e80000100800 */
[----:B------:R-:W3:Y:S02]  /*f500*/  LDL R15, [R1+0x448] ;  /* 0x00044800010f7983 */ /* 0x000ee40000100800 */
[----:B---3--:R-:W-:-:S02]  /*f510*/  IADD3 R14, P1, R15, R2, RZ ;  /* 0x000000020f0e7210 */ /* 0x008fc40007f3e0ff */
[----:B------:R-:W3:Y:S01]  /*f520*/  LDL R15, [R1+0x26c] ;  /* 0x00026c00010f7983 */ /* 0x000ee20000100800 */
[----:B------:R-:W-:Y:S01]  /*f530*/  PRMT R21, RZ, 0x7610, R21 ;  /* 0x00007610ff157816 */ /* 0x000fe20000000015 */
[----:B0-----:R-:W0:Y:S01]  /*f540*/  S2R R18, SR_TID.X ;  /* 0x0000000000127919 */ /* 0x001e220000002100 */
[----:B---3--:R-:W-:-:S05]  /*f550*/  IMAD.X R15, R15, 0x1, R0, P1 ;  /* 0x000000010f0f7824 */ /* 0x008fca00008e0600 */
[----:B------:R1:W3:Y:S04]  /*f560*/  @!P0 LDG.E.U16 R21, desc[UR8][R14.64] ;  /* 0x000000080e158981 */ /* 0x0002e8000c1e1500 */
[----:B------:R-:W4:Y:S01]  /*f570*/  LDL R15, [R1+0x22c] ;  /* 0x00022c00010f7983 */ /* 0x000f220000100800 */
[----:B0-----:R-:W-:-:S05]  /*f580*/  LOP3.LUT R18, R18, 0x3f, RZ, 0xc0, !PT ;  /* 0x0000003f12127812 */ /* 0x001fca00078ec0ff */
[----:B------:R-:W-:Y:S01]  /*f590*/  IMAD.SHL.U32 R18, R18, 0x2, RZ ;  /* 0x0000000212127824 */ /* 0x000fe200078e00ff */
[----:B--2---:R-:W-:-:S04]  /*f5a0*/  IADD3 R8, P1, R8, R2, RZ ;  /* 0x0000000208087210 */ /* 0x004fc80007f3e0ff */
[----:B------:R0:W-:Y:S01]  /*f5b0*/  STS.U16 [R18+UR4+0x4800], R7 ;  /* 0x0048000712007988 */ /* 0x0001e20008000404 */
[----:B-1----:R-:W-:-:S03]  /*f5c0*/  PRMT R14, RZ, 0x7610, R14 ;  /* 0x00007610ff0e7816 */ /* 0x002fc6000000000e */
[----:B------:R4:W-:Y:S04]  /*f5d0*/  STS.U16 [R18+UR4+0x4a00], R9 ;  /* 0x004a000912007988 */ /* 0x0009e80008000404 */
[----:B0-----:R-:W2:Y:S01]  /*f5e0*/  LDL R7, [R1+0x408] ;  /* 0x0004080001077983 */ /* 0x001ea20000100800 */
[----:B----4-:R-:W-:-:S05]  /*f5f0*/  IMAD.X R9, R15, 0x1, R0, P1 ;  /* 0x000000010f097824 */ /* 0x010fca00008e0600 */
[----:B------:R2:W4:Y:S01]  /*f600*/  @!P0 LDG.E.U16 R14, desc[UR8][R8.64] ;  /* 0x00000008080e8981 */ /* 0x000522000c1e1500 */
[----:B------:R-:W-:-:S03]  /*f610*/  PRMT R16, RZ, 0x7610, R16 ;  /* 0x00007610ff107816 */ /* 0x000fc60000000010 */
[----:B---3--:R-:W-:Y:S04]  /*f620*/  STL [R1+0x1118], R21 ;  /* 0x0011181501007387 */ /* 0x008fe80000100800 */
[----:B------:R-:W-:Y:S01]  /*f630*/  STL [R1+0x111c], R21 ;  /* 0x00111c1501007387 */ /* 0x000fe20000100800 */
[----:B--2---:R-:W-:-:S03]  /*f640*/  IADD3 R8, P1, R7, R2, RZ ;  /* 0x0000000207087210 */ /* 0x004fc60007f3e0ff */
[----:B------:R-:W-:Y:S02]  /*f650*/  STL [R1+0x1120], R21 ;  /* 0x0011201501007387 */ /* 0x000fe40000100800 */
[----:B------:R-:W-:Y:S02]  /*f660*/  IMAD.X R9, R13, 0x1, R0, P1 ;  /* 0x000000010d097824 */ /* 0x000fe400008e0600 */
[----:B------:R-:W2:Y:S04]  /*f670*/  LDL R15, [R1+0x3a8] ;  /* 0x0003a800010f7983 */ /* 0x000ea80000100800 */
[----:B------:R-:W3:Y:S04]  /*f680*/  LDL R13, [R1+0x320] ;  /* 0x00032000010d7983 */ /* 0x000ee80000100800 */
[----:B------:R0:W3:Y:S04]  /*f690*/  @!P0 LDG.E.U16 R16, desc[UR8][R8.64] ;  /* 0x0000000808108981 */ /* 0x0000e8000c1e1500 */
[----:B----4-:R1:W-:Y:S04]  /*f6a0*/  STL [R1+0x10], R14 ;  /* 0x0000100e01007387 */ /* 0x0103e80000100800 */
[----:B------:R-:W0:Y:S01]  /*f6b0*/  LDL R9, [R1+0x3e8] ;  /* 0x0003e80001097983 */ /* 0x000e220000100800 */
[----:B------:R-:W-:-:S03]  /*f6c0*/  LOP3.LUT R7, R18, 0x10, RZ, 0x3c, !PT ;  /* 0x0000001012077812 */ /* 0x000fc600078e3cff */
[----:B------:R4:W-:Y:S04]  /*f6d0*/  STS.U16 [R18+UR4+0x4e00], R4 ;  /* 0x004e000412007988 */ /* 0x0009e80008000404 */
[----:B------:R-:W-:Y:S01]  /*f6e0*/  STS.U16 [R18+UR4+0x4c00], R10 ;  /* 0x004c000a12007988 */ /* 0x000fe20008000404 */
[----:B------:R-:W-:-:S03]  /*f6f0*/  PRMT R3, RZ, 0x7610, R3 ;  /* 0x00007610ff037816 */ /* 0x000fc60000000003 */
[----:B-1----:R-:W3:Y:S04]  /*f700*/  LDL R14, [R1+0x6e0] ;  /* 0x0006e000010e7983 */ /* 0x002ee80000100800 */
[----:B----4-:R-:W4:Y:S04]  /*f710*/  LDL R4, [R1+0x3c8] ;  /* 0x0003c80001047983 */ /* 0x010f280000100800 */
[----:B------:R1:W-:Y:S04]  /*f720*/  STS.U16 [R7+UR4+0x4280], R5 ;  /* 0x0042800507007988 */ /* 0x0003e80008000404 */
[----:B-1----:R-:W2:Y:S01]  /*f730*/  LDL R5, [R1+0x2e0] ;  /* 0x0002e00001057983 */ /* 0x002ea20000100800 */
[----:B0-----:R-:W-:-:S03]  /*f740*/  IADD3 R8, P1, R9, R2, RZ ;  /* 0x0000000209087210 */ /* 0x001fc60007f3e0ff */
[----:B------:R-:W3:Y:S02]  /*f750*/  LDL R9, [R1+0x2a0] ;  /* 0x0002a00001097983 */ /* 0x000ee40000100800 */
[----:B---3--:R-:W-:Y:S01]  /*f760*/  IMAD.X R9, R9, 0x1, R0, P1 ;  /* 0x0000000109097824 */ /* 0x008fe200008e0600 */
[----:B----4-:R-:W-:-:S04]  /*f770*/  IADD3 R4, P1, R4, R2, RZ ;  /* 0x0000000204047210 */ /* 0x010fc80007f3e0ff */
[----:B------:R0:W3:Y:S01]  /*f780*/  @!P0 LDG.E.U16 R3, desc[UR8][R8.64] ;  /* 0x0000000808038981 */ /* 0x0000e2000c1e1500 */
[----:B--2---:R-:W-:Y:S01]  /*f790*/  IMAD.X R5, R5, 0x1, R0, P1 ;  /* 0x0000000105057824 */ /* 0x004fe200008e0600 */
[----:B0-----:R-:W-:-:S06]  /*f7a0*/  PRMT R9, RZ, 0x7610, R9 ;  /* 0x00007610ff097816 */ /* 0x001fcc0000000009 */
[----:B------:R0:W2:Y:S02]  /*f7b0*/  @!P0 LDG.E.U16 R9, desc[UR8][R4.64] ;  /* 0x0000000804098981 */ /* 0x0000a4000c1e1500 */
[-C--:B0-----:R-:W-:Y:S02]  /*f7c0*/  IADD3 R4, P1, R15, R2.reuse, RZ ;  /* 0x000000020f047210 */ /* 0x081fe40007f3e0ff */
[----:B------:R-:W4:Y:S01]  /*f7d0*/  LDL R15, [R1+0x360] ;  /* 0x00036000010f7983 */ /* 0x000f220000100800 */
[----:B------:R-:W-:Y:S02]  /*f7e0*/  PRMT R8, RZ, 0x7610, R8 ;  /* 0x00007610ff087816 */ /* 0x000fe40000000008 */
[----:B------:R-:W-:Y:S01]  /*f7f0*/  IMAD.X R5, R13, 0x1, R0, P1 ;  /* 0x000000010d057824 */ /* 0x000fe200008e0600 */
[----:B------:R-:W-:Y:S02]  /*f800*/  IADD3 R14, P1, R14, R2, RZ ;  /* 0x000000020e0e7210 */ /* 0x000fe40007f3e0ff */
[----:B------:R-:W-:Y:S01]  /*f810*/  PRMT R20, RZ, 0x7610, R20 ;  /* 0x00007610ff147816 */ /* 0x000fe20000000014 */
[----:B------:R0:W-:Y:S04]  /*f820*/  STS.U16 [R7+UR4+0x4480], R25 ;  /* 0x0044801907007988 */ /* 0x0001e80008000404 */
[----:B------:R1:W2:Y:S04]  /*f830*/  @!P0 LDG.E.U16 R8, desc[UR8][R4.64] ;  /* 0x0000000804088981 */ /* 0x0002a8000c1e1500 */
[----:B------:R-:W3:Y:S01]  /*f840*/  LDL R13, [R1+0x518] ;  /* 0x00051800010d7983 */ /* 0x000ee20000100800 */
[----:B-1----:R-:W-:Y:S01]  /*f850*/  PRMT R5, RZ, 0x7610, R5 ;  /* 0x00007610ff057816 */ /* 0x002fe20000000005 */
[----:B----4-:R-:W-:-:S05]  /*f860*/  IMAD.X R15, R15, 0x1, R0, P1 ;  /* 0x000000010f0f7824 */ /* 0x010fca00008e0600 */
[----:B------:R1:W4:Y:S04]  /*f870*/  @!P0 LDG.E.U16 R5, desc[UR8][R14.64] ;  /* 0x000000080e058981 */ /* 0x000328000c1e1500 */
[----:B------:R-:W1:Y:S02]  /*f880*/  LDL R15, [R1+0x710] ;  /* 0x00071000010f7983 */ /* 0x000e640000100800 */
[----:B-1----:R-:W-:Y:S02]  /*f890*/  IADD3 R14, P1, R15, R2, RZ ;  /* 0x000000020f0e7210 */ /* 0x002fe40007f3e0ff */
[----:B------:R-:W2:Y:S03]  /*f8a0*/  LDL R15, [R1+0x708] ;  /* 0x00070800010f7983 */ /* 0x000ea60000100800 */
[----:B--2---:R-:W-:-:S05]  /*f8b0*/  IMAD.X R15, R15, 0x1, R0, P1 ;  /* 0x000000010f0f7824 */ /* 0x004fca00008e0600 */
[----:B------:R1:W2:Y:S04]  /*f8c0*/  @!P0 LDG.E.U16 R20, desc[UR8][R14.64] ;  /* 0x000000080e148981 */ /* 0x0002a8000c1e1500 */
[----:B------:R-:W1:Y:S02]  /*f8d0*/  LDL R15, [R1+0x59c] ;  /* 0x00059c00010f7983 */ /* 0x000e640000100800 */
[----:B-1----:R-:W-:Y:S02]  /*f8e0*/  IADD3 R14, P1, R15, R2, RZ ;  /* 0x000000020f0e7210 */ /* 0x002fe40007f3e0ff */
[----:B------:R-:W3:Y:S01]  /*f8f0*/  LDL R15, [R1+0x558] ;  /* 0x00055800010f7983 */ /* 0x000ee20000100800 */
[----:B0-----:R-:W-:Y:S02]  /*f900*/  PRMT R25, RZ, 0x7610, R25 ;  /* 0x00007610ff197816 */ /* 0x001fe40000000019 */
[----:B---3--:R-:W-:-:S05]  /*f910*/  IMAD.X R15, R15, 0x1, R0, P1 ;  /* 0x000000010f0f7824 */ /* 0x008fca00008e0600 */
[----:B------:R0:W3:Y:S04]  /*f920*/  @!P0 LDG.E.U16 R25, desc[UR8][R14.64] ;  /* 0x000000080e198981 */ /* 0x0000e8000c1e1500 */
[----:B------:R-:W0:Y:S04]  /*f930*/  LDL R15, [R1+0x57c] ;  /* 0x00057c00010f7983 */ /* 0x000e280000100800 */
[----:B------:R1:W-:Y:S02]  /*f940*/  STS.U16 [R7+UR4+0x4880], R24 ;  /* 0x0048801807007988 */ /* 0x0003e40008000404 */
[----:B-1----:R-:W-:-:S02]  /*f950*/  PRMT R24, RZ, 0x7610, R24 ;  /* 0x00007610ff187816 */ /* 0x002fc40000000018 */
[----:B0-----:R-:W-:-:S05]  /*f960*/  IADD3 R14, P1, R15, R2, RZ ;  /* 0x000000020f0e7210 */ /* 0x001fca0007f3e0ff */
[----:B------:R-:W-:-:S05]  /*f970*/  IMAD.X R15, R13, 0x1, R0, P1 ;  /* 0x000000010d0f7824 */ /* 0x000fca00008e0600 */
[----:B------:R0:W3:Y:S04]  /*f980*/  @!P0 LDG.E.U16 R24, desc[UR8][R14.64] ;  /* 0x000000080e188981 */ /* 0x0000e8000c1e1500 */
[----:B------:R-:W0:Y:S02]  /*f990*/  LDL R15, [R1+0x55c] ;  /* 0x00055c00010f7983 */ /* 0x000e240000100800 */
[----:B0-----:R-:W-:Y:S02]  /*f9a0*/  IADD3 R14, P1, R15, R2, RZ ;  /* 0x000000020f0e7210 */ /* 0x001fe40007f3e0ff */
[----:B------:R-:W4:Y:S04]  /*f9b0*/  LDL R15, [R1+0x4d8] ;  /* 0x0004d800010f7983 */ /* 0x000f280000100800 */
[----:B------:R0:W-:Y:S02]  /*f9c0*/  STS.U16 [R7+UR4+0x4680], R23 ;  /* 0x0046801707007988 */ /* 0x0001e40008000404 */
[----:B0-----:R-:W-:Y:S01]  /*f9d0*/  PRMT R23, RZ, 0x7610, R23 ;  /* 0x00007610ff177816 */ /* 0x001fe20000000017 */
[----:B----4-:R-:W-:-:S05]  /*f9e0*/  IMAD.X R15, R15, 0x1, R0, P1 ;  /* 0x000000010f0f7824 */ /* 0x010fca00008e0600 */
[----:B------:R0:W4:Y:S04]  /*f9f0*/  @!P0 LDG.E.U16 R23, desc[UR8][R14.64] ;  /* 0x000000080e178981 */ /* 0x000128000c1e1500 */
[----:B------:R-:W0:Y:S02]  /*fa00*/  LDL R15, [R1+0x51c] ;  /* 0x00051c00010f7983 */ /* 0x000e240000100800 */
[----:B0-----:R-:W-:Y:S02]  /*fa10*/  IADD3 R14, P1, R15, R2, RZ ;  /* 0x000000020f0e7210 */ /* 0x001fe40007f3e0ff */
[----:B------:R-:W2:Y:S04]  /*fa20*/  LDL R15, [R1+0x38c] ;  /* 0x00038c00010f7983 */ /* 0x000ea80000100800 */
[----:B------:R0:W-:Y:S02]  /*fa30*/  STS.U16 [R7+UR4+0x4a80], R22 ;  /* 0x004a801607007988 */ /* 0x0001e40008000404 */
[----:B0-----:R-:W-:Y:S01]  /*fa40*/  PRMT R22, RZ, 0x7610, R22 ;  /* 0x00007610ff167816 */ /* 0x001fe20000000016 */
[----:B--2---:R-:W-:-:S05]  /*fa50*/  IMAD.X R15, R15, 0x1, R0, P1 ;  /* 0x000000010f0f7824 */ /* 0x004fca00008e0600 */
[----:B------:R0:W2:Y:S04]  /*fa60*/  @!P0 LDG.E.U16 R22, desc[UR8][R14.64] ;  /* 0x000000080e168981 */ /* 0x0000a8000c1e1500 */
[----:B------:R-:W0:Y:S01]  /*fa70*/  LDL R15, [R1+0x4dc] ;  /* 0x0004dc00010f7983 */ /* 0x000e220000100800 */
[----:B------:R-:W-:Y:S02]  /*fa80*/  LOP3.LUT R13, R18, 0x20, RZ, 0x3c, !PT ;  /* 0x00000020120d7812 */ /* 0x000fe400078e3cff */
[----:B0-----:R-:W-:Y:S02]  /*fa90*/  IADD3 R14, P1, R15, R2, RZ ;  /* 0x000000020f0e7210 */ /* 0x001fe40007f3e0ff */
[----:B------:R-:W3:Y:S04]  /*faa0*/  LDL R15, [R1+0x364] ;  /* 0x00036400010f7983 */ /* 0x000ee80000100800 */
[----:B------:R-:W-:Y:S04]  /*fab0*/  STS.U16 [R7+UR4+0x4080], R17 ;  /* 0x0040801107007988 */ /* 0x000fe80008000404 */
[----:B------:R-:W-:Y:S04]  /*fac0*/  STS.U16 [R7+UR4+0x4c80], R26 ;  /* 0x004c801a07007988 */ /* 0x000fe80008000404 */
[----:B------:R-:W-:Y:S04]  /*fad0*/  STS.U16 [R7+UR4+0x4e80], R29 ;  /* 0x004e801d07007988 */ /* 0x000fe80008000404 */
[----:B------:R0:W-:Y:S02]  /*fae0*/  STS.U16 [R13+UR4+0x4500], R19 ;  /* 0x004500130d007988 */ /* 0x0001e40008000404 */
[----:B0-----:R-:W-:Y:S01]  /*faf0*/  PRMT R19, RZ, 0x7610, R19 ;  /* 0x00007610ff137816 */ /* 0x001fe20000000013 */
[----:B---3--:R-:W-:-:S05]  /*fb00*/  IMAD.X R15, R15, 0x1, R0, P1 ;  /* 0x000000010f0f7824 */ /* 0x008fca00008e0600 */
[----:B------:R0:W3:Y:S04]  /*fb10*/  @!P0 LDG.E.U16 R19, desc[UR8][R14.64] ;  /* 0x000000080e138981 */ /* 0x0000e8000c1e1500 */
[----:B------:R-:W0:Y:S02]  /*fb20*/  LDL R15, [R1+0x4ac] ;  /* 0x0004ac00010f7983 */ /* 0x000e240000100800 */
[----:B0-----:R-:W-:Y:S02]  /*fb30*/  IADD3 R14, P1, R15, R2, RZ ;  /* 0x000000020f0e7210 */ /* 0x001fe40007f3e0ff */
[----:B------:R-:W4:Y:S01]  /*fb40*/  LDL R15, [R1+0x324] ;  /* 0x00032400010f7983 */ /* 0x000f220000100800 */
[----:B------:R-:W-:Y:S02]  /*fb50*/  PRMT R4, RZ, 0x7610, R4 ;  /* 0x00007610ff047816 */ /* 0x000fe40000000004 */
        /* <DEDUP_REMOVED lines=9> */
[----:B------:R-:W0:Y:S02]  /*fbf0*/  LDL R15, [R1+0x464] ;  /* 0x00046400010f7983 */ /* 0x000e240000100800 */
[----:B0-----:R-:W-:Y:S02]  /*fc00*/  IADD3 R14, P1, R15, R2, RZ ;  /* 0x000000020f0e7210 */ /* 0x001fe40007f3e0ff */
[----:B------:R-:W3:Y:S01]  /*fc10*/  LDL R15, [R1+0x2a4] ;  /* 0x0002a400010f7983 */ /* 0x000ee20000100800 */
[----:B------:R-:W-:Y:S02]  /*fc20*/  PRMT R10, RZ, 0x7610, R10 ;  /* 0x00007610ff0a7816 */ /* 0x000fe4000000000a */
[----:B---3--:R-:W-:-:S05]  /*fc30*/  IMAD.X R15, R15, 0x1, R0, P1 ;  /* 0x000000010f0f7824 */ /* 0x008fca00008e0600 */
[----:B------:R0:W3:Y:S04]  /*fc40*/  @!P0 LDG.E.U16 R10, desc[UR8][R14.64] ;  /* 0x000000080e0a8981 */ /* 0x0000e8000c1e1500 */
[----:B------:R-:W4:Y:S04]  /*fc50*/  LDL.LU R14, [R1+0x40] ;  /* 0x00004000010e7983 */ /* 0x000f280000300800 */
[----:B------:R-:W0:Y:S04]  /*fc60*/  LDL R15, [R1+0x444] ;  /* 0x00044400010f7983 */ /* 0x000e280000100800 */
[----:B----4-:R0:W-:Y:S02]  /*fc70*/  STS.U16 [R13+UR4+0x4d00], R14 ;  /* 0x004d000e0d007988 */ /* 0x0101e40008000404 */
[----:B0-----:R-:W-:-:S02]  /*fc80*/  IADD3 R14, P1, R15, R2, RZ ;  /* 0x000000020f0e7210 */ /* 0x001fc40007f3e0ff */
[----:B------:R-:W4:Y:S01]  /*fc90*/  LDL R15, [R1+0x264] ;  /* 0x00026400010f7983 */ /* 0x000f220000100800 */
[----:B------:R-:W-:Y:S02]  /*fca0*/  PRMT R18, RZ, 0x7610, R18 ;  /* 0x00007610ff127816 */ /* 0x000fe40000000012 */
[----:B----4-:R-:W-:-:S05]  /*fcb0*/  IMAD.X R15, R15, 0x1, R0, P1 ;  /* 0x000000010f0f7824 */ /* 0x010fca00008e0600 */
[----:B------:R-:W4:Y:S04]  /*fcc0*/  @!P0 LDG.E.U16 R18, desc[UR8][R14.64] ;  /* 0x000000080e128981 */ /* 0x000f28000c1e1500 */
[----:B----4-:R-:W-:Y:S04]  /*fcd0*/  STL [R1+0x50], R18 ;  /* 0x0000501201007387 */ /* 0x010fe80000100800 */
[----:B------:R-:W4:Y:S04]  /*fce0*/  LDL.LU R14, [R1+0x48] ;  /* 0x00004800010e7983 */ /* 0x000f280000300800 */
[----:B------:R-:W2:Y:S04]  /*fcf0*/  LDL R15, [R1+0x424] ;  /* 0x00042400010f7983 */ /* 0x000ea80000100800 */
[----:B----4-:R2:W-:Y:S02]  /*fd00*/  STS.U16 [R13+UR4+0x4f00], R14 ;  /* 0x004f000e0d007988 */ /* 0x0105e40008000404 */
[----:B--2---:R-:W-:-:S02]  /*fd10*/  IADD3 R14, P1, R15, R2, RZ ;  /* 0x000000020f0e7210 */ /* 0x004fc40007f3e0ff */
[----:B------:R-:W2:Y:S04]  /*fd20*/  LDL R15, [R1+0x228] ;  /* 0x00022800010f7983 */ /* 0x000ea80000100800 */
[----:B------:R0:W-:Y:S02]  /*fd30*/  STS.U16 [R13+UR4+0x4b00], R11 ;  /* 0x004b000b0d007988 */ /* 0x0001e40008000404 */
[----:B0-----:R-:W-:Y:S01]  /*fd40*/  PRMT R11, RZ, 0x7610, R11 ;  /* 0x00007610ff0b7816 */ /* 0x001fe2000000000b */
[----:B------:R-:W0:Y:S01]  /*fd50*/  S2R R18, SR_TID.X ;  /* 0x0000000000127919 */ /* 0x000e220000002100 */
[----:B--2---:R-:W-:-:S05]  /*fd60*/  IMAD.X R15, R15, 0x1, R0, P1 ;  /* 0x000000010f0f7824 */ /* 0x004fca00008e0600 */
[----:B------:R-:W2:Y:S04]  /*fd70*/  @!P0 LDG.E.U16 R11, desc[UR8][R14.64] ;  /* 0x000000080e0b8981 */ /* 0x000ea8000c1e1500 */
[----:B------:R-:W4:Y:S04]  /*fd80*/  LDL.LU R14, [R1+0x44] ;  /* 0x00004400010e7983 */ /* 0x000f280000300800 */
[----:B------:R-:W3:Y:S01]  /*fd90*/  LDL R15, [R1+0x404] ;  /* 0x00040400010f7983 */ /* 0x000ee20000100800 */
[----:B0-----:R-:W-:-:S05]  /*fda0*/  LOP3.LUT R18, R18, 0x3f, RZ, 0xc0, !PT ;  /* 0x0000003f12127812 */ /* 0x001fca00078ec0ff */
[----:B------:R-:W-:Y:S01]  /*fdb0*/  IMAD.SHL.U32 R18, R18, 0x2, RZ ;  /* 0x0000000212127824 */ /* 0x000fe200078e00ff */
[----:B------:R-:W-:Y:S04]  /*fdc0*/  STS.U16 [R13+UR4+0x4100], R28 ;  /* 0x0041001c0d007988 */ /* 0x000fe80008000404 */
[----:B------:R-:W-:Y:S04]  /*fdd0*/  STS.U16 [R13+UR4+0x4300], R27 ;  /* 0x0043001b0d007988 */ /* 0x000fe80008000404 */
[----:B------:R-:W-:Y:S04]  /*fde0*/  STS.U16 [R13+UR4+0x4700], R6 ;  /* 0x004700060d007988 */ /* 0x000fe80008000404 */
[----:B--2---:R0:W-:Y:S02]  /*fdf0*/  STL [R1+0x4c], R11 ;  /* 0x00004c0b01007387 */ /* 0x0041e40000100800 */
[----:B0-----:R-:W-:-:S05]  /*fe00*/  LOP3.LUT R11, R18, 0x30, RZ, 0x3c, !PT ;  /* 0x00000030120b7812 */ /* 0x001fca00078e3cff */
[----:B----4-:R3:W-:Y:S02]  /*fe10*/  STS.U16 [R11+UR4+0x4180], R14 ;  /* 0x0041800e0b007988 */ /* 0x0107e40008000404 */
[----:B---3--:R-:W-:Y:S02]  /*fe20*/  IADD3 R14, P1, R15, R2, RZ ;  /* 0x000000020f0e7210 */ /* 0x008fe40007f3e0ff */
[----:B------:R-:W2:Y:S01]  /*fe30*/  LDL R15, [R1+0x268] ;  /* 0x00026800010f7983 */ /* 0x000ea20000100800 */
[----:B------:R-:W-:Y:S02]  /*fe40*/  PRMT R21, RZ, 0x7610, R21 ;  /* 0x00007610ff157816 */ /* 0x000fe40000000015 */
[----:B--2---:R-:W-:-:S05]  /*fe50*/  IMAD.X R15, R15, 0x1, R0, P1 ;  /* 0x000000010f0f7824 */ /* 0x004fca00008e0600 */
[----:B------:R-:W2:Y:S04]  /*fe60*/  @!P0 LDG.E.U16 R21, desc[UR8][R14.64] ;  /* 0x000000080e158981 */ /* 0x000ea8000c1e1500 */
[----:B--2---:R0:W-:Y:S04]  /*fe70*/  STL [R1+0x58], R21 ;  /* 0x0000581501007387 */ /* 0x0041e80000100800 */
[----:B0-----:R-:W2:Y:S04]  /*fe80*/  LDL.LU R21, [R1+0x1120] ;  /* 0x0011200001157983 */ /* 0x001ea80000300800 */
[----:B------:R-:W3:Y:S04]  /*fe90*/  LDL.LU R14, [R1+0x1c] ;  /* 0x00001c00010e7983 */ /* 0x000ee80000300800 */
[----:B------:R-:W4:Y:S04]  /*fea0*/  LDL R15, [R1+0x3e4] ;  /* 0x0003e400010f7983 */ /* 0x000f280000100800 */
[----:B---3--:R4:W-:Y:S02]  /*feb0*/  STS.U16 [R11+UR4+0x4380], R14 ;  /* 0x0043800e0b007988 */ /* 0x0089e40008000404 */
[----:B----4-:R-:W-:-:S02]  /*fec0*/  IADD3 R14, P1, R15, R2, RZ ;  /* 0x000000020f0e7210 */ /* 0x010fc40007f3e0ff */
[----:B------:R-:W3:Y:S01]  /*fed0*/  LDL R15, [R1+0x2a8] ;  /* 0x0002a800010f7983 */ /* 0x000ee20000100800 */
[----:B--2---:R-:W-:Y:S02]  /*fee0*/  PRMT R21, RZ, 0x7610, R21 ;  /* 0x00007610ff157816 */ /* 0x004fe40000000015 */
[----:B---3--:R-:W-:-:S05]  /*fef0*/  IMAD.X R15, R15, 0x1, R0, P1 ;  /* 0x000000010f0f7824 */ /* 0x008fca00008e0600 */
        /* <DEDUP_REMOVED lines=8> */
[----:B------:R-:W-:Y:S02]  /*ff80*/  PRMT R28, RZ, 0x7610, R28 ;  /* 0x00007610ff1c7816 */ /* 0x000fe4000000001c */
[----:B---3--:R-:W-:-:S05]  /*ff90*/  IMAD.X R15, R15, 0x1, R0, P1 ;  /* 0x000000010f0f7824 */ /* 0x008fca00008e0600 */
[----:B------:R-:W3:Y:S04]  /*ffa0*/  @!P0 LDG.E.U16 R28, desc[UR8][R14.64] ;  /* 0x000000080e1c8981 */ /* 0x000ee8000c1e1500 */
[----:B------:R-:W4:Y:S04]  /*ffb0*/  LDL.LU R14, [R1+0x8] ;  /* 0x00000800010e7983 */ /* 0x000f280000300800 */
[----:B------:R-:W2:Y:S04]  /*ffc0*/  LDL R15, [R1+0x3a4] ;  /* 0x0003a400010f7983 */ /* 0x000ea80000100800 */
[----:B---3--:R-:W-:Y:S04]  /*ffd0*/  STL [R1+0x1110], R28 ;  /* 0x0011101c01007387 */ /* 0x008fe80000100800 */
[----:B----4-:R2:W-:Y:S02]  /*ffe0*/  STS.U16 [R11+UR4+0x4780], R14 ;  /* 0x0047800e0b007988 */ /* 0x0105e40008000404 */
[----:B--2---:R-:W-:-:S02]  /*fff0*/  IADD3 R14, P1, R15, R2, RZ ;  /* 0x000000020f0e7210 */ /* 0x004fc40007f3e0ff */
[----:B------:R-:W2:Y:S01]  /*10000*/  LDL R15, [R1+0x328] ;  /* 0x00032800010f7983 */ /* 0x000ea20000100800 */
[----:B------:R-:W-:Y:S02]  /*10010*/  PRMT R17, RZ, 0x7610, R17 ;  /* 0x00007610ff117816 */ /* 0x000fe40000000011 */
[----:B--2---:R-:W-:-:S05]  /*10020*/  IMAD.X R15, R15, 0x1, R0, P1 ;  /* 0x000000010f0f7824 */ /* 0x004fca00008e0600 */
[----:B------:R0:W2:Y:S04]  /*10030*/  @!P0 LDG.E.U16 R17, desc[UR8][R14.64] ;  /* 0x000000080e118981 */ /* 0x0000a8000c1e1500 */
[----:B------:R-:W3:Y:S04]  /*10040*/  LDL.LU R14, [R1+0x4] ;  /* 0x00000400010e7983 */ /* 0x000ee80000300800 */
[----:B------:R-:W0:Y:S04]  /*10050*/  LDL R15, [R1+0x6e4] ;  /* 0x0006e400010f7983 */ /* 0x000e280000100800 */
[----:B---3--:R0:W-:Y:S02]  /*10060*/  STS.U16 [R11+UR4+0x4980], R14 ;  /* 0x0049800e0b007988 */ /* 0x0081e40008000404 */
[----:B0-----:R-:W-:-:S02]  /*10070*/  IADD3 R14, P1, R15, R2, RZ ;  /* 0x000000020f0e7210 */ /* 0x001fc40007f3e0ff */
[----:B------:R-:W3:Y:S01]  /*10080*/  LDL R15, [R1+0x368] ;  /* 0x00036800010f7983 */ /* 0x000ee20000100800 */
[----:B------:R-:W-:Y:S02]  /*10090*/  PRMT R6, RZ, 0x7610, R6 ;  /* 0x00007610ff067816 */ /* 0x000fe40000000006 */
[----:B---3--:R-:W-:-:S05]  /*100a0*/  IMAD.X R15, R15, 0x1, R0, P1 ;  /* 0x000000010f0f7824 */ /* 0x008fca00008e0600 */
[----:B------:R-:W3:Y:S04]  /*100b0*/  @!P0 LDG.E.U16 R6, desc[UR8][R14.64] ;  /* 0x000000080e068981 */ /* 0x000ee8000c1e1500 */
[----:B------:R-:W4:Y:S04]  /*100c0*/  LDL.LU R14, [R1] ;  /* 0x00000000010e7983 */ /* 0x000f280000300800 */
        /* <DEDUP_REMOVED lines=24> */
[----:B----4-:R0:W-:Y:S04]  /*10250*/  STL [R1], R21 ;  /* 0x0000001501007387 */ /* 0x0101e80000100800 */
[----:B0-----:R-:W4:Y:S04]  /*10260*/  LDL.LU R21, [R1+0x1118] ;  /* 0x0011180001157983 */ /* 0x001f280000300800 */
[----:B------:R-:W2:Y:S02]  /*10270*/  LDL R15, [R1+0x554] ;  /* 0x00055400010f7983 */ /* 0x000ea40000100800 */
[----:B--2---:R-:W-:-:S02]  /*10280*/  IADD3 R14, P1, R15, R2, RZ ;  /* 0x000000020f0e7210 */ /* 0x004fc40007f3e0ff */
[----:B------:R-:W2:Y:S01]  /*10290*/  LDL R15, [R1+0x4d0] ;  /* 0x0004d000010f7983 */ /* 0x000ea20000100800 */
[----:B------:R-:W-:Y:S02]  /*102a0*/  PRMT R18, RZ, 0x7610, R18 ;  /* 0x00007610ff127816 */ /* 0x000fe40000000012 */
[----:B--2---:R-:W-:-:S05]  /*102b0*/  IMAD.X R15, R15, 0x1, R0, P1 ;  /* 0x000000010f0f7824 */ /* 0x004fca00008e0600 */
[----:B------:R-:W2:Y:S04]  /*102c0*/  @!P0 LDG.E.U16 R18, desc[UR8][R14.64] ;  /* 0x000000080e128981 */ /* 0x000ea8000c1e1500 */
[----:B--2---:R0:W-:Y:S04]  /*102d0*/  STL [R1+0x4], R18 ;  /* 0x0000041201007387 */ /* 0x0041e80000100800 */
[----:B------:R-:W2:Y:S04]  /*102e0*/  LDL.LU R14, [R1+0x18] ;  /* 0x00001800010e7983 */ /* 0x000ea80000300800 */
[----:B------:R-:W3:Y:S01]  /*102f0*/  LDL R15, [R1+0x514] ;  /* 0x00051400010f7983 */ /* 0x000ee20000100800 */
[----:B0-----:R-:W0:Y:S02]  /*10300*/  S2R R18, SR_TID.X ;  /* 0x0000000000127919 */ /* 0x001e240000002100 */
[----:B0-----:R-:W-:-:S05]  /*10310*/  LOP3.LUT R18, R18, 0x3f, RZ, 0xc0, !PT ;  /* 0x0000003f12127812 */ /* 0x001fca00078ec0ff */
[----:B------:R-:W-:-:S05]  /*10320*/  IMAD.SHL.U32 R18, R18, 0x2, RZ ;  /* 0x0000000212127824 */ /* 0x000fca00078e00ff */
[----:B--2---:R3:W-:Y:S02]  /*10330*/  STS.U16 [R18+UR4], R14 ;  /* 0x0000000e12007988 */ /* 0x0047e40008000404 */
[----:B---3--:R-:W-:Y:S02]  /*10340*/  IADD3 R14, P1, R15, R2, RZ ;  /* 0x000000020f0e7210 */ /* 0x008fe40007f3e0ff */
        /* <DEDUP_REMOVED lines=10> */
[----:B--2---:R3:W-:Y:S02]  /*103f0*/  STS.U16 [R18+UR4+0x400], R14 ;  /* 0x0004000e12007988 */ /* 0x0047e40008000404 */
        /* <DEDUP_REMOVED lines=90> */
[----:B------:R-:W2:Y:S01]  /*109a0*/  LDL R15, [R1+0x3c0] ;  /* 0x0003c000010f7983 */ /* 0x000ea20000100800 */
[----:B0-----:R-:W0:Y:S02]  /*109b0*/  S2R R18, SR_TID.X ;  /* 0x0000000000127919 */ /* 0x001e240000002100 */
[----:B0-----:R-:W-:-:S05]  /*109c0*/  LOP3.LUT R18, R18, 0x3f, RZ, 0xc0, !PT ;  /* 0x0000003f12127812 */ /* 0x001fca00078ec0ff */
[----:B------:R-:W-:-:S05]  /*109d0*/  IMAD.SHL.U32 R18, R18, 0x2, RZ ;  /* 0x0000000212127824 */ /* 0x000fca00078e00ff */
[----:B----4-:R0:W-:Y:S04]  /*109e0*/  STS.U16 [R18+UR4+0x2400], R21 ;  /* 0x0024001512007988 */ /* 0x0101e80008000404 */
[----:B0-----:R-:W3:Y:S01]  /*109f0*/  LDL.LU R21, [R1+0x1114] ;  /* 0x0011140001157983 */ /* 0x001ee20000300800 */
[----:B--2---:R-:W-:-:S03]  /*10a00*/  IADD3 R14, P1, R15, R2, RZ ;  /* 0x000000020f0e7210 */ /* 0x004fc60007f3e0ff */
[----:B------:R-:W2:Y:S01]  /*10a10*/  LDL R15, [R1+0x2f0] ;  /* 0x0002f000010f7983 */ /* 0x000ea20000100800 */
[----:B------:R-:W-:Y:S01]  /*10a20*/  PRMT R18, RZ, 0x7610, R18 ;  /* 0x00007610ff127816 */ /* 0x000fe20000000012 */
[----:B--2---:R-:W-:-:S05]  /*10a30*/  IMAD.X R15, R15, 0x1, R0, P1 ;  /* 0x000000010f0f7824 */ /* 0x004fca00008e0600 */
[----:B------:R-:W2:Y:S04]  /*10a40*/  @!P0 LDG.E.U16 R18, desc[UR8][R14.64] ;  /* 0x000000080e128981 */ /* 0x000ea8000c1e1500 */
[----:B--2---:R0:W-:Y:S04]  /*10a50*/  STL [R1+0x34], R18 ;  /* 0x0000341201007387 */ /* 0x0041e80000100800 */
[----:B------:R-:W2:Y:S04]  /*10a60*/  LDL.LU R14, [R1+0x10] ;  /* 0x00001000010e7983 */ /* 0x000ea80000300800 */
[----:B------:R-:W4:Y:S01]  /*10a70*/  LDL R15, [R1+0x3a0] ;  /* 0x0003a000010f7983 */ /* 0x000f220000100800 */
[----:B0-----:R-:W0:Y:S02]  /*10a80*/  S2R R18, SR_TID.X ;  /* 0x0000000000127919 */ /* 0x001e240000002100 */
[----:B0-----:R-:W-:-:S05]  /*10a90*/  LOP3.LUT R18, R18, 0x3f, RZ, 0xc0, !PT ;  /* 0x0000003f12127812 */ /* 0x001fca00078ec0ff */
[----:B------:R-:W-:-:S05]  /*10aa0*/  IMAD.SHL.U32 R18, R18, 0x2, RZ ;  /* 0x0000000212127824 */ /* 0x000fca00078e00ff */
[----:B--2---:R4:W-:Y:S02]  /*10ab0*/  STS.U16 [R18+UR4+0x2800], R14 ;  /* 0x0028000e12007988 */ /* 0x0049e40008000404 */
[----:B----4-:R-:W-:Y:S02]  /*10ac0*/  IADD3 R14, P1, R15, R2, RZ ;  /* 0x000000020f0e7210 */ /* 0x010fe40007f3e0ff */
[----:B------:R-:W2:Y:S01]  /*10ad0*/  LDL R15, [R1+0x330] ;  /* 0x00033000010f7983 */ /* 0x000ea20000100800 */
[----:B---3--:R-:W-:Y:S02]  /*10ae0*/  PRMT R21, RZ, 0x7610, R21 ;  /* 0x00007610ff157816 */ /* 0x008fe40000000015 */
[----:B--2---:R-:W-:-:S05]  /*10af0*/  IMAD.X R15, R15, 0x1, R0, P1 ;  /* 0x000000010f0f7824 */ /* 0x004fca00008e0600 */
[----:B------:R-:W2:Y:S04]  /*10b00*/  @!P0 LDG.E.U16 R21, desc[UR8][R14.64] ;  /* 0x000000080e158981 */ /* 0x000ea8000c1e1500 */
[----:B------:R-:W3:Y:S04]  /*10b10*/  LDL R15, [R1+0x700] ;  /* 0x00070000010f7983 */ /* 0x000ee80000100800 */
[----:B--2---:R0:W-:Y:S01]  /*10b20*/  STL [R1+0x2c], R21 ;  /* 0x00002c1501007387 */ /* 0x0041e20000100800 */
[----:B---3--:R-:W-:-:S03]  /*10b30*/  IADD3 R14, P1, R15, R2, RZ ;  /* 0x000000020f0e7210 */ /* 0x008fc60007f3e0ff */
[----:B------:R1:W-:Y:S04]  /*10b40*/  STS.U16 [R18+UR4+0x2c00], R16 ;  /* 0x002c001012007988 */ /* 0x0003e80008000404 */
[----:B------:R-:W2:Y:S04]  /*10b50*/  LDL R15, [R1+0x370] ;  /* 0x00037000010f7983 */ /* 0x000ea80000100800 */
[----:B0-----:R-:W3:Y:S01]  /*10b60*/  LDL R21, [R1+0x508] ;  /* 0x0005080001157983 */ /* 0x001ee20000100800 */
[----:B-1----:R-:W-:Y:S01]  /*10b70*/  PRMT R18, RZ, 0x7610, R18 ;  /* 0x00007610ff127816 */ /* 0x002fe20000000012 */
[----:B--2---:R-:W-:-:S05]  /*10b80*/  IMAD.X R15, R15, 0x1, R0, P1 ;  /* 0x000000010f0f7824 */ /* 0x004fca00008e0600 */
[----:B------:R-:W2:Y:S04]  /*10b90*/  @!P0 LDG.E.U16 R18, desc[UR8][R14.64] ;  /* 0x000000080e128981 */ /* 0x000ea8000c1e1500 */
[----:B--2---:R0:W-:Y:S04]  /*10ba0*/  STL [R1+0x14], R18 ;  /* 0x0000141201007387 */ /* 0x0041e80000100800 */
[----:B------:R-:W2:Y:S01]  /*10bb0*/  LDL R15, [R1+0x594] ;  /* 0x00059400010f7983 */ /* 0x000ea20000100800 */
[----:B0-----:R-:W0:Y:S01]  /*10bc0*/  S2R R18, SR_TID.X ;  /* 0x0000000000127919 */ /* 0x001e220000002100 */
[----:B--2---:R-:W-:-:S02]  /*10bd0*/  IADD3 R14, P1, R15, R2, RZ ;  /* 0x000000020f0e7210 */ /* 0x004fc40007f3e0ff */
[----:B------:R-:W2:Y:S01]  /*10be0*/  LDL R15, [R1+0x548] ;  /* 0x00054800010f7983 */ /* 0x000ea20000100800 */
[----:B0-----:R-:W-:-:S05]  /*10bf0*/  LOP3.LUT R18, R18, 0x3f, RZ, 0xc0, !PT ;  /* 0x0000003f12127812 */ /* 0x001fca00078ec0ff */
[----:B------:R-:W-:-:S05]  /*10c00*/  IMAD.SHL.U32 R18, R18, 0x2, RZ ;  /* 0x0000000212127824 */ /* 0x000fca00078e00ff */
[----:B------:R0:W-:Y:S02]  /*10c10*/  STS.U16 [R18+UR4+0x3000], R3 ;  /* 0x0030000312007988 */ /* 0x0001e40008000404 */
[----:B0-----:R-:W-:Y:S01]  /*10c20*/  PRMT R18, RZ, 0x7610, R18 ;  /* 0x00007610ff127816 */ /* 0x001fe20000000012 */
        /* <DEDUP_REMOVED lines=10> */
[----:B0-----:R-:W-:Y:S02]  /*10cd0*/  PRMT R18, RZ, 0x7610, R18 ;  /* 0x00007610ff127816 */ /* 0x001fe40000000012 */
[----:B------:R-:W4:Y:S01]  /*10ce0*/  LDL R9, [R1+0x574] ;  /* 0x0005740001097983 */ /* 0x000f220000100800 */
[----:B--2---:R-:W-:-:S05]  /*10cf0*/  IMAD.X R15, R15, 0x1, R0, P1 ;  /* 0x000000010f0f7824 */ /* 0x004fca00008e0600 */
[----:B------:R-:W2:Y:S01]  /*10d00*/  @!P0 LDG.E.U16 R18, desc[UR8][R14.64] ;  /* 0x000000080e128981 */ /* 0x000ea2000c1e1500 */
[----:B------:R-:W-:-:S03]  /*10d10*/  PRMT R3, RZ, 0x7610, R3 ;  /* 0x00007610ff037816 */ /* 0x000fc60000000003 */
[----:B--2---:R0:W-:Y:S04]  /*10d20*/  STL [R1+0x5c], R18 ;  /* 0x00005c1201007387 */ /* 0x0041e80000100800 */
[----:B------:R-:W2:Y:S01]  /*10d30*/  LDL R14, [R1+0x384] ;  /* 0x00038400010e7983 */ /* 0x000ea20000100800 */
[----:B0-----:R-:W0:Y:S02]  /*10d40*/  S2R R18, SR_TID.X ;  /* 0x0000000000127919 */ /* 0x001e240000002100 */
[----:B0-----:R-:W-:-:S05]  /*10d50*/  LOP3.LUT R18, R18, 0x3f, RZ, 0xc0, !PT ;  /* 0x0000003f12127812 */ /* 0x001fca00078ec0ff */
[----:B------:R-:W-:-:S05]  /*10d60*/  IMAD.SHL.U32 R18, R18, 0x2, RZ ;  /* 0x0000000212127824 */ /* 0x000fca00078e00ff */
[----:B------:R4:W-:Y:S02]  /*10d70*/  STS.U16 [R18+UR4+0x3800], R8 ;  /* 0x0038000812007988 */ /* 0x0009e40008000404 */
[----:B----4-:R-:W-:-:S05]  /*10d80*/  IADD3 R8, P1, R9, R2, RZ ;  /* 0x0000000209087210 */ /* 0x010fca0007f3e0ff */
[----:B---3--:R-:W-:Y:S02]  /*10d90*/  IMAD.X R9, R21, 0x1, R0, P1 ;  /* 0x0000000115097824 */ /* 0x008fe400008e0600 */
[----:B------:R-:W3:Y:S04]  /*10da0*/  LDL R21, [R1+0x50c] ;  /* 0x00050c0001157983 */ /* 0x000ee80000100800 */
[----:B------:R-:W4:Y:S04]  /*10db0*/  @!P0 LDG.E.U16 R3, desc[UR8][R8.64] ;  /* 0x0000000808038981 */ /* 0x000f28000c1e1500 */
[----:B------:R-:W2:Y:S04]  /*10dc0*/  LDL R9, [R1+0x54c] ;  /* 0x00054c0001097983 */ /* 0x000ea80000100800 */
[----:B----4-:R-:W-:Y:S04]  /*10dd0*/  STL [R1+0x10ec], R3 ;  /* 0x0010ec0301007387 */ /* 0x010fe80000100800 */
[----:B------:R-:W-:Y:S04]  /*10de0*/  STL [R1+0x10f0], R3 ;  /* 0x0010f00301007387 */ /* 0x000fe80000100800 */
[----:B------:R-:W-:Y:S04]  /*10df0*/  STL [R1+0x10f4], R3 ;  /* 0x0010f40301007387 */ /* 0x000fe80000100800 */
[----:B------:R-:W-:Y:S01]  /*10e00*/  STL [R1+0x10f8], R3 ;  /* 0x0010f80301007387 */ /* 0x000fe20000100800 */
[----:B--2---:R-:W-:-:S03]  /*10e10*/  IADD3 R8, P1, R9, R2, RZ ;  /* 0x0000000209087210 */ /* 0x004fc60007f3e0ff */
[----:B------:R-:W-:Y:S04]  /*10e20*/  STL [R1+0x10fc], R3 ;  /* 0x0010fc0301007387 */ /* 0x000fe80000100800 */
[----:B------:R-:W-:Y:S04]  /*10e30*/  STL [R1+0x1100], R3 ;  /* 0x0011000301007387 */ /* 0x000fe80000100800 */
[----:B------:R-:W-:Y:S04]  /*10e40*/  STL [R1+0x1104], R3 ;  /* 0x0011040301007387 */ /* 0x000fe80000100800 */
[----:B------:R-:W-:Y:S04]  /*10e50*/  STL [R1+0x1108], R3 ;  /* 0x0011080301007387 */ /* 0x000fe80000100800 */
[----:B------:R-:W2:Y:S01]  /*10e60*/  LDL R9, [R1+0x4c8] ;  /* 0x0004c80001097983 */ /* 0x000ea20000100800 */
[----:B------:R-:W-:Y:S01]  /*10e70*/  PRMT R16, RZ, 0x7610, R16 ;  /* 0x00007610ff107816 */ /* 0x000fe20000000010 */
[----:B--2---:R-:W-:-:S05]  /*10e80*/  IMAD.X R9, R9, 0x1, R0, P1 ;  /* 0x0000000109097824 */ /* 0x004fca00008e0600 */
[----:B------:R3:W2:Y:S04]  /*10e90*/  @!P0 LDG.E.U16 R16, desc[UR8][R8.64] ;  /* 0x0000000808108981 */ /* 0x0006a8000c1e1500 */
[----:B------:R0:W-:Y:S01]  /*10ea0*/  STS.U16 [R18+UR4+0x3c00], R5 ;  /* 0x003c000512007988 */ /* 0x0001e20008000404 */
[----:B---3--:R-:W-:Y:S02]  /*10eb0*/  IADD3 R8, P1, R21, R2, RZ ;  /* 0x0000000215087210 */ /* 0x008fe40007f3e0ff */
[----:B0-----:R-:W-:-:S03]  /*10ec0*/  PRMT R18, RZ, 0x7610, R18 ;  /* 0x00007610ff127816 */ /* 0x001fc60000000012 */
[----:B------:R-:W-:Y:S01]  /*10ed0*/  IMAD.X R9, R14, 0x1, R0, P1 ;  /* 0x000000010e097824 */ /* 0x000fe200008e0600 */
[----:B------:R-:W3:Y:S04]  /*10ee0*/  LDL R5, [R1+0x354] ;  /* 0x0003540001057983 */ /* 0x000ee80000100800 */
[----:B------:R-:W4:Y:S04]  /*10ef0*/  @!P0 LDG.E.U16 R18, desc[UR8][R8.64] ;  /* 0x0000000808128981 */ /* 0x000f28000c1e1500 */
[----:B--2---:R-:W-:Y:S04]  /*10f00*/  STL [R1+0x10e8], R16 ;  /* 0x0010e81001007387 */ /* 0x004fe80000100800 */
[----:B------:R-:W2:Y:S01]  /*10f10*/  LDL R9, [R1+0x4cc] ;  /* 0x0004cc0001097983 */ /* 0x000ea20000100800 */
[----:B------:R-:W-:-:S03]  /*10f20*/  PRMT R27, RZ, 0x7610, R27 ;  /* 0x00007610ff1b7816 */ /* 0x000fc6000000001b */
[----:B------:R0:W-:Y:S04]  /*10f30*/  STS.U16 [R7+UR4+0x80], R20 ;  /* 0x0000801407007988 */ /* 0x0001e80008000404 */
[----:B----4-:R-:W-:Y:S04]  /*10f40*/  STL [R1+0x10e4], R18 ;  /* 0x0010e41201007387 */ /* 0x010fe80000100800 */
[----:B------:R-:W4:Y:S04]  /*10f50*/  LDL R14, [R1+0x2d4] ;  /* 0x0002d400010e7983 */ /* 0x000f280000100800 */
[----:B------:R-:W4:Y:S04]  /*10f60*/  LDL.LU R21, [R1+0x540] ;  /* 0x0005400001157983 */ /* 0x000f280000300800 */
[----:B0-----:R-:W4:Y:S01]  /*10f70*/  LDL.LU R20, [R1+0x590] ;  /* 0x0005900001147983 */ /* 0x001f220000300800 */
[----:B--2---:R-:W-:-:S05]  /*10f80*/  IADD3 R8, P1, R9, R2, RZ ;  /* 0x0000000209087210 */ /* 0x004fca0007f3e0ff */
[----:B---3--:R-:W-:Y:S02]  /*10f90*/  IMAD.X R9, R5, 0x1, R0, P1 ;  /* 0x0000000105097824 */ /* 0x008fe400008e0600 */
[----:B------:R-:W2:Y:S04]  /*10fa0*/  LDL R5, [R1+0x294] ;  /* 0x0002940001057983 */ /* 0x000ea80000100800 */
[----:B------:R-:W3:Y:S04]  /*10fb0*/  @!P0 LDG.E.U16 R27, desc[UR8][R8.64] ;  /* 0x00000008081b8981 */ /* 0x000ee8000c1e1500 */
[----:B------:R-:W4:Y:S04]  /*10fc0*/  LDL R9, [R1+0x4a4] ;  /* 0x0004a40001097983 */ /* 0x000f280000100800 */
[----:B---3--:R-:W-:Y:S01]  /*10fd0*/  STL [R1+0x10e0], R27 ;  /* 0x0010e01b01007387 */ /* 0x008fe20000100800 */
[----:B----4-:R-:W-:-:S03]  /*10fe0*/  IADD3 R8, P1, R9, R2, RZ ;  /* 0x0000000209087210 */ /* 0x010fc60007f3e0ff */
[----:B------:R-:W3:Y:S01]  /*10ff0*/  LDL R9, [R1+0x314] ;  /* 0x0003140001097983 */ /* 0x000ee20000100800 */
[----:B------:R-:W-:Y:S01]  /*11000*/  PRMT R26, RZ, 0x7610, R26 ;  /* 0x00007610ff1a7816 */ /* 0x000fe2000000001a */
[----:B---3--:R-:W-:-:S05]  /*11010*/  IMAD.X R9, R9, 0x1, R0, P1 ;  /* 0x0000000109097824 */ /* 0x008fca00008e0600 */
[----:B------:R-:W3:Y:S04]  /*11020*/  @!P0 LDG.E.U16 R26, desc[UR8][R8.64] ;  /* 0x00000008081a8981 */ /* 0x000ee8000c1e1500 */
[----:B------:R-:W4:Y:S04]  /*11030*/  LDL R9, [R1+0x47c] ;  /* 0x00047c0001097983 */ /* 0x000f280000100800 */
[----:B------:R0:W-:Y:S02]  /*11040*/  STS.U16 [R7+UR4+0x480], R25 ;  /* 0x0004801907007988 */ /* 0x0001e40008000404 */
[----:B0-----:R-:W-:-:S02]  /*11050*/  PRMT R25, RZ, 0x7610, R25 ;  /* 0x00007610ff197816 */ /* 0x001fc40000000019 */
[----:B---3--:R-:W-:Y:S01]  /*11060*/  STL [R1+0x10dc], R26 ;  /* 0x0010dc1a01007387 */ /* 0x008fe20000100800 */
[----:B----4-:R-:W-:-:S05]  /*11070*/  IADD3 R8, P1, R9, R2, RZ ;  /* 0x0000000209087210 */ /* 0x010fca0007f3e0ff */
[----:B------:R-:W-:Y:S01]  /*11080*/  IMAD.X R9, R14, 0x1, R0, P1 ;  /* 0x000000010e097824 */ /* 0x000fe200008e0600 */
[----:B------:R0:W-:Y:S04]  /*11090*/  STS.U16 [R7+UR4+0x880], R24 ;  /* 0x0008801807007988 */ /* 0x0001e80008000404 */
[----:B------:R-:W3:Y:S04]  /*110a0*/  @!P0 LDG.E.U16 R25, desc[UR8][R8.64] ;  /* 0x0000000808198981 */ /* 0x000ee8000c1e1500 */
[----:B------:R-:W4:Y:S04]  /*110b0*/  LDL R14, [R1+0x238] ;  /* 0x00023800010e7983 */ /* 0x000f280000100800 */
[----:B------:R-:W2:Y:S01]  /*110c0*/  LDL R9, [R1+0x45c] ;  /* 0x00045c0001097983 */ /* 0x000ea20000100800 */
[----:B0-----:R-:W-:-:S03]  /*110d0*/  PRMT R24, RZ, 0x7610, R24 ;  /* 0x00007610ff187816 */ /* 0x001fc60000000018 */
[----:B---3--:R-:W-:Y:S01]  /*110e0*/  STL [R1+0x10d8], R25 ;  /* 0x0010d81901007387 */ /* 0x008fe20000100800 */
[----:B--2---:R-:W-:-:S05]  /*110f0*/  IADD3 R8, P1, R9, R2, RZ ;  /* 0x0000000209087210 */ /* 0x004fca0007f3e0ff */
[----:B------:R-:W-:Y:S02]  /*11100*/  IMAD.X R9, R5, 0x1, R0, P1 ;  /* 0x0000000105097824 */ /* 0x000fe400008e0600 */
[----:B------:R-:W2:Y:S04]  /*11110*/  LDL R5, [R1+0x3fc] ;  /* 0x0003fc0001057983 */ /* 0x000ea80000100800 */
[----:B------:R-:W3:Y:S04]  /*11120*/  @!P0 LDG.E.U16 R24, desc[UR8][R8.64] ;  /* 0x0000000808188981 */ /* 0x000ee8000c1e1500 */
[----:B------:R-:W4:Y:S04]  /*11130*/  LDL R9, [R1+0x43c] ;  /* 0x00043c0001097983 */ /* 0x000f280000100800 */
[----:B---3--:R-:W-:Y:S01]  /*11140*/  STL [R1+0x10d4], R24 ;  /* 0x0010d41801007387 */ /* 0x008fe20000100800 */
[----:B----4-:R-:W-:-:S03]  /*11150*/  IADD3 R8, P1, R9, R2, RZ ;  /* 0x0000000209087210 */ /* 0x010fc60007f3e0ff */
[----:B------:R-:W3:Y:S04]  /*11160*/  LDL R9, [R1+0x254] ;  /* 0x0002540001097983 */ /* 0x000ee80000100800 */
[----:B------:R0:W-:Y:S02]  /*11170*/  STS.U16 [R7+UR4+0xc80], R23 ;  /* 0x000c801707007988 */ /* 0x0001e40008000404 */
[----:B0-----:R-:W-:Y:S01]  /*11180*/  PRMT R23, RZ, 0x7610, R23 ;  /* 0x00007610ff177816 */ /* 0x001fe20000000017 */
[----:B---3--:R-:W-:-:S05]  /*11190*/  IMAD.X R9, R9, 0x1, R0, P1 ;  /* 0x0000000109097824 */ /* 0x008fca00008e0600 */
[----:B------:R0:W3:Y:S04]  /*111a0*/  @!P0 LDG.E.U16 R23, desc[UR8][R8.64] ;  /* 0x0000000808178981 */ /* 0x0000e8000c1e1500 */
[----:B------:R-:W0:Y:S04]  /*111b0*/  LDL R9, [R1+0x41c] ;  /* 0x00041c0001097983 */ /* 0x000e280000100800 */
[----:B------:R1:W-:Y:S02]  /*111c0*/  STS.U16 [R7+UR4+0x1080], R22 ;  /* 0x0010801607007988 */ /* 0x0003e40008000404 */
[----:B-1----:R-:W-:-:S02]  /*111d0*/  PRMT R22, RZ, 0x7610, R22 ;  /* 0x00007610ff167816 */ /* 0x002fc40000000016 */
[----:B0-----:R-:W-:-:S05]  /*111e0*/  IADD3 R8, P1, R9, R2, RZ ;  /* 0x0000000209087210 */ /* 0x001fca0007f3e0ff */
[----:B------:R-:W-:-:S05]  /*111f0*/  IMAD.X R9, R14, 0x1, R0, P1 ;  /* 0x000000010e097824 */ /* 0x000fca00008e0600 */
[----:B------:R-:W4:Y:S04]  /*11200*/  @!P0 LDG.E.U16 R22, desc[UR8][R8.64] ;  /* 0x0000000808168981 */ /* 0x000f28000c1e1500 */
[----:B---3--:R-:W-:Y:S04]  /*11210*/  STL [R1+0x10d0], R23 ;  /* 0x0010d01701007387 */ /* 0x008fe80000100800 */
[----:B------:R-:W3:Y:S04]  /*11220*/  LDL.LU R14, [R1+0x58] ;  /* 0x00005800010e7983 */ /* 0x000ee80000300800 */
[----:B------:R-:W3:Y:S04]  /*11230*/  LDL R8, [R1+0x2b8] ;  /* 0x0002b80001087983 */ /* 0x000ee80000100800 */
[----:B------:R-:W3:Y:S04]  /*11240*/  LDL R9, [R1+0x3bc] ;  /* 0x0003bc0001097983 */ /* 0x000ee80000100800 */
[----:B------:R2:W-:Y:S02]  /*11250*/  STS.U16 [R7+UR4+0x1880], R4 ;  /* 0x0018800407007988 */ /* 0x0005e40008000404 */
[----:B--2---:R-:W-:-:S02]  /*11260*/  IADD3 R4, P1, R5, R2, RZ ;  /* 0x0000000205047210 */ /* 0x004fc40007f3e0ff */
[----:B----4-:R-:W-:Y:S04]  /*11270*/  STL [R1+0x10cc], R22 ;  /* 0x0010cc1601007387 */ /* 0x010fe80000100800 */
[----:B------:R-:W2:Y:S04]  /*11280*/  LDL R5, [R1+0x278] ;  /* 0x0002780001057983 */ /* 0x000ea80000100800 */
[----:B------:R0:W-:Y:S02]  /*11290*/  STS.U16 [R7+UR4+0x1480], R19 ;  /* 0x0014801307007988 */ /* 0x0001e40008000404 */
[----:B0-----:R-:W-:Y:S01]  /*112a0*/  PRMT R19, RZ, 0x7610, R19 ;  /* 0x00007610ff137816 */ /* 0x001fe20000000013 */
[----:B--2---:R-:W-:-:S05]  /*112b0*/  IMAD.X R5, R5, 0x1, R0, P1 ;  /* 0x0000000105057824 */ /* 0x004fca00008e0600 */
[----:B------:R0:W2:Y:S04]  /*112c0*/  @!P0 LDG.E.U16 R19, desc[UR8][R4.64] ;  /* 0x0000000804138981 */ /* 0x0000a8000c1e1500 */
[----:B------:R-:W0:Y:S04]  /*112d0*/  LDL R5, [R1+0x3dc] ;  /* 0x0003dc0001057983 */ /* 0x000e280000100800 */
[----:B------:R1:W-:Y:S02]  /*112e0*/  STS.U16 [R7+UR4+0x1c80], R12 ;  /* 0x001c800c07007988 */ /* 0x0003e40008000404 */
[----:B-1----:R-:W-:-:S02]  /*112f0*/  PRMT R12, RZ, 0x7610, R12 ;  /* 0x00007610ff0c7816 */ /* 0x002fc4000000000c */
[----:B0-----:R-:W-:-:S05]  /*11300*/  IADD3 R4, P1, R5, R2, RZ ;  /* 0x0000000205047210 */ /* 0x001fca0007f3e0ff */
[----:B---3--:R-:W-:-:S05]  /*11310*/  IMAD.X R5, R8, 0x1, R0, P1 ;  /* 0x0000000108057824 */ /* 0x008fca00008e0600 */
[----:B------:R-:W3:Y:S01]  /*11320*/  @!P0 LDG.E.U16 R12, desc[UR8][R4.64] ;  /* 0x00000008040c8981 */ /* 0x000ee2000c1e1500 */
[----:B------:R-:W-:-:S03]  /*11330*/  IADD3 R8, P1, R9, R2, RZ ;  /* 0x0000000209087210 */ /* 0x000fc60007f3e0ff */
[----:B--2---:R-:W-:Y:S04]  /*11340*/  STL [R1+0x10c8], R19 ;  /* 0x0010c81301007387 */ /* 0x004fe80000100800 */
[----:B---3--:R-:W-:Y:S04]  /*11350*/  STL [R1+0x10c4], R12 ;  /* 0x0010c40c01007387 */ /* 0x008fe80000100800 */
[----:B------:R-:W2:Y:S01]  /*11360*/  LDL R9, [R1+0x2f8] ;  /* 0x0002f80001097983 */ /* 0x000ea20000100800 */
[----:B------:R-:W-:Y:S01]  /*11370*/  PRMT R5, RZ, 0x7610, R5 ;  /* 0x00007610ff057816 */ /* 0x000fe20000000005 */
        /* <DEDUP_REMOVED lines=17> */
[----:B------:R-:W-:Y:S01]  /*11490*/  PRMT R28, RZ, 0x7610, R28 ;  /* 0x00007610ff1c7816 */ /* 0x000fe2000000001c */
[----:B--2---:R-:W-:-:S05]  /*114a0*/  IMAD.X R9, R9, 0x1, R0, P1 ;  /* 0x0000000109097824 */ /* 0x004fca00008e0600 */
[----:B------:R0:W2:Y:S02]  /*114b0*/  @!P0 LDG.E.U16 R4, desc[UR8][R8.64] ;  /* 0x0000000808048981 */ /* 0x0000a4000c1e1500 */
[----:B0-----:R-:W-:-:S05]  /*114c0*/  IADD3 R8, P1, R20, R2, RZ ;  /* 0x0000000214087210 */ /* 0x001fca0007f3e0ff */
[----:B------:R-:W-:-:S05]  /*114d0*/  IMAD.X R9, R21, 0x1, R0, P1 ;  /* 0x0000000115097824 */ /* 0x000fca00008e0600 */
[----:B------:R-:W3:Y:S04]  /*114e0*/  @!P0 LDG.E.U16 R28, desc[UR8][R8.64] ;  /* 0x00000008081c8981 */ /* 0x000ee8000c1e1500 */
[----:B------:R0:W-:Y:S04]  /*114f0*/  STS.U16 [R7+UR4+0x2c80], R14 ;  /* 0x002c800e07007988 */ /* 0x0001e80008000404 */
[----:B0-----:R-:W4:Y:S04]  /*11500*/  LDL R14, [R1+0x544] ;  /* 0x00054400010e7983 */ /* 0x001f280000100800 */
[----:B------:R-:W-:Y:S04]  /*11510*/  STL.64 [R1+0xa50], R20 ;  /* 0x000a501401007387 */ /* 0x000fe80000100a00 */
[----:B---3--:R0:W-:Y:S04]  /*11520*/  STL [R1+0x80], R28 ;  /* 0x0000801c01007387 */ /* 0x0081e80000100800 */
[----:B0-----:R-:W3:Y:S04]  /*11530*/  LDL.LU R28, [R1+0x1110] ;  /* 0x00111000011c7983 */ /* 0x001ee80000300800 */
[----:B------:R-:W2:Y:S04]  /*11540*/  LDL.LU R8, [R1+0x48] ;  /* 0x0000480001087983 */ /* 0x000ea80000300800 */
[----:B------:R-:W4:Y:S04]  /*11550*/  LDL R9, [R1+0x6b0] ;  /* 0x0006b00001097983 */ /* 0x000f280000100800 */
[----:B--2---:R4:W-:Y:S02]  /*11560*/  STS.U16 [R7+UR4+0x3080], R8 ;  /* 0x0030800807007988 */ /* 0x0049e40008000404 */
[----:B----4-:R-:W-:-:S02]  /*11570*/  IADD3 R8, P1, R9, R2, RZ ;  /* 0x0000000209087210 */ /* 0x010fc40007f3e0ff */
[----:B------:R-:W2:Y:S01]  /*11580*/  LDL R9, [R1+0x220] ;  /* 0x0002200001097983 */ /* 0x000ea20000100800 */
[----:B------:R-:W-:Y:S02]  /*11590*/  PRMT R15, RZ, 0x7610, R15 ;  /* 0x00007610ff0f7816 */ /* 0x000fe4000000000f */
[----:B--2---:R-:W-:-:S05]  /*115a0*/  IMAD.X R9, R9, 0x1, R0, P1 ;  /* 0x0000000109097824 */ /* 0x004fca00008e0600 */
[----:B------:R-:W2:Y:S04]  /*115b0*/  @!P0 LDG.E.U16 R15, desc[UR8][R8.64] ;  /* 0x00000008080f8981 */ /* 0x000ea8000c1e1500 */
[----:B------:R-:W4:Y:S04]  /*115c0*/  LDL R9, [R1+0x570] ;  /* 0x0005700001097983 */ /* 0x000f280000100800 */
[----:B--2---:R0:W-:Y:S01]  /*115d0*/  STL [R1+0x84], R15 ;  /* 0x0000840f01007387 */ /* 0x0041e20000100800 */
[----:B----4-:R-:W-:-:S03]  /*115e0*/  IADD3 R8, P1, R9, R2, RZ ;  /* 0x0000000209087210 */ /* 0x010fc60007f3e0ff */
[----:B0-----:R-:W2:Y:S04]  /*115f0*/  LDL R15, [R1+0x380] ;  /* 0x00038000010f7983 */ /* 0x001ea80000100800 */
[----:B------:R-:W4:Y:S01]  /*11600*/  LDL R9, [R1+0x500] ;  /* 0x0005000001097983 */ /* 0x000f220000100800 */
[----:B------:R-:W-:Y:S01]  /*11610*/  PRMT R21, RZ, 0x7610, R21 ;  /* 0x00007610ff157816 */ /* 0x000fe20000000015 */
[----:B----4-:R-:W-:-:S05]  /*11620*/  IMAD.X R9, R9, 0x1, R0, P1 ;  /* 0x0000000109097824 */ /* 0x010fca00008e0600 */
[----:B------:R0:W4:Y:S04]  /*11630*/  @!P0 LDG.E.U16 R21, desc[UR8][R8.64] ;  /* 0x0000000808158981 */ /* 0x000128000c1e1500 */
[----:B------:R-:W3:Y:S01]  /*11640*/  LDL R9, [R1+0x4c0] ;  /* 0x0004c00001097983 */ /* 0x000ee20000100800 */
[----:B0-----:R-:W-:Y:S02]  /*11650*/  IADD3 R8, P1, R14, R2, RZ ;  /* 0x000000020e087210 */ /* 0x001fe40007f3e0ff */
[----:B------:R-:W-:Y:S01]  /*11660*/  PRMT R6, RZ, 0x7610, R6 ;  /* 0x00007610ff067816 */ /* 0x000fe20000000006 */
[----:B------:R-:W2:Y:S02]  /*11670*/  LDL R14, [R1+0x4c4] ;  /* 0x0004c400010e7983 */ /* 0x000ea40000100800 */
[----:B---3--:R-:W-:-:S05]  /*11680*/  IMAD.X R9, R9, 0x1, R0, P1 ;  /* 0x0000000109097824 */ /* 0x008fca00008e0600 */
[----:B------:R0:W3:Y:S02]  /*11690*/  @!P0 LDG.E.U16 R6, desc[UR8][R8.64] ;  /* 0x0000000808068981 */ /* 0x0000e4000c1e1500 */
[----:B0-----:R-:W0:Y:S02]  /*116a0*/  S2R R9, SR_TID.X ;  /* 0x0000000000097919 */ /* 0x001e240000002100 */
[----:B----4-:R1:W-:Y:S04]  /*116b0*/  STL [R1+0x7c], R21 ;  /* 0x00007c1501007387 */ /* 0x0103e80000100800 */
[----:B-1----:R-:W4:Y:S01]  /*116c0*/  LDL.LU R21, [R1+0x8] ;  /* 0x0000080001157983 */ /* 0x002f220000300800 */
[----:B0-----:R-:W-:-:S03]  /*116d0*/  LOP3.LUT R8, R9, 0x3f, RZ, 0xc0, !PT ;  /* 0x0000003f09087812 */ /* 0x001fc600078ec0ff */
[----:B---3--:R0:W-:Y:S04]  /*116e0*/  STL [R1+0x78], R6 ;  /* 0x0000780601007387 */ /* 0x0081e80000100800 */
[----:B0-----:R-:W3:Y:S04]  /*116f0*/  LDL.LU R6, [R1+0x110c] ;  /* 0x00110c0001067983 */ /* 0x001ee80000300800 */
[----:B------:R-:W2:Y:S04]  /*11700*/  LDL R9, [R1+0x504] ;  /* 0x0005040001097983 */ /* 0x000ea80000100800 */
[----:B------:R0:W-:Y:S02]  /*11710*/  STS.U16 [R7+UR4+0x2080], R10 ;  /* 0x0020800a07007988 */ /* 0x0001e40008000404 */
[----:B0-----:R-:W-:-:S02]  /*11720*/  PRMT R10, RZ, 0x7610, R10 ;  /* 0x00007610ff0a7816 */ /* 0x001fc4000000000a */
[----:B---3--:R0:W-:Y:S02]  /*11730*/  STS.U16 [R7+UR4+0x3c80], R6 ;  /* 0x003c800607007988 */ /* 0x0081e40008000404 */
[----:B0-----:R-:W-:Y:S01]  /*11740*/  IMAD.SHL.U32 R6, R8, 0x2, RZ ;  /* 0x0000000208067824 */ /* 0x001fe200078e00ff */
[----:B--2---:R-:W-:-:S05]  /*11750*/  IADD3 R8, P1, R9, R2, RZ ;  /* 0x0000000209087210 */ /* 0x004fca0007f3e0ff */
[----:B------:R-:W-:-:S05]  /*11760*/  IMAD.X R9, R15, 0x1, R0, P1 ;  /* 0x000000010f097824 */ /* 0x000fca00008e0600 */
[----:B------:R-:W2:Y:S01]  /*11770*/  @!P0 LDG.E.U16 R10, desc[UR8][R8.64] ;  /* 0x00000008080a8981 */ /* 0x000ea2000c1e1500 */
[----:B------:R-:W-:-:S03]  /*11780*/  IADD3 R14, P1, R14, R2, RZ ;  /* 0x000000020e0e7210 */ /* 0x000fc60007f3e0ff */
[----:B--2---:R-:W-:Y:S04]  /*11790*/  STL [R1+0x10b4], R10 ;  /* 0x0010b40a01007387 */ /* 0x004fe80000100800 */
[----:B------:R-:W-:Y:S04]  /*117a0*/  STL [R1+0x10b8], R10 ;  /* 0x0010b80a01007387 */ /* 0x000fe80000100800 */
[----:B------:R-:W-:Y:S04]  /*117b0*/  STL [R1+0x10bc], R10 ;  /* 0x0010bc0a01007387 */ /* 0x000fe80000100800 */
[----:B------:R-:W2:Y:S01]  /*117c0*/  LDL R15, [R1+0x34c] ;  /* 0x00034c00010f7983 */ /* 0x000ea20000100800 */
[----:B------:R-:W-:Y:S01]  /*117d0*/  PRMT R9, RZ, 0x7610, R9 ;  /* 0x00007610ff097816 */ /* 0x000fe20000000009 */
[----:B--2---:R-:W-:-:S05]  /*117e0*/  IMAD.X R15, R15, 0x1, R0, P1 ;  /* 0x000000010f0f7824 */ /* 0x004fca00008e0600 */
[----:B------:R0:W2:Y:S04]  /*117f0*/  @!P0 LDG.E.U16 R9, desc[UR8][R14.64] ;  /* 0x000000080e098981 */ /* 0x0000a8000c1e1500 */
[----:B------:R-:W3:Y:S04]  /*11800*/  LDL.LU R14, [R1] ;  /* 0x00000000010e7983 */ /* 0x000ee80000300800 */
[----:B------:R-:W0:Y:S01]  /*11810*/  LDL R15, [R1+0x4a0] ;  /* 0x0004a000010f7983 */ /* 0x000e220000100800 */
[----:B------:R-:W-:-:S03]  /*11820*/  LOP3.LUT R6, R6, 0x20, RZ, 0x3c, !PT ;  /* 0x0000002006067812 */ /* 0x000fc600078e3cff */
[----:B------:R-:W-:Y:S04]  /*11830*/  STS.U16 [R7+UR4+0x3480], R28 ;  /* 0x0034801c07007988 */ /* 0x000fe80008000404 */
[----:B------:R-:W-:Y:S04]  /*11840*/  STS.U16 [R7+UR4+0x3880], R17 ;  /* 0x0038801107007988 */ /* 0x000fe80008000404 */
[----:B------:R-:W-:Y:S04]  /*11850*/  STS.U16 [R6+UR4+0x900], R13 ;  /* 0x0009000d06007988 */ /* 0x000fe80008000404 */
[----:B------:R-:W-:Y:S04]  /*11860*/  STS.U16 [R6+UR4+0x500], R29 ;  /* 0x0005001d06007988 */ /* 0x000fe80008000404 */
        /* <DEDUP_REMOVED lines=13> */
[----:B------:R0:W4:Y:S04]  /*11940*/  @!P0 LDG.E.U16 R7, desc[UR8][R14.64] ;  /* 0x000000080e078981 */ /* 0x000128000c1e1500 */
[----:B------:R-:W0:Y:S04]  /*11950*/  LDL R15, [R1+0x458] ;  /* 0x00045800010f7983 */ /* 0x000e280000100800 */
[----:B------:R1:W-:Y:S04]  /*11960*/  STS.U16 [R6+UR4+0x1100], R21 ;  /* 0x0011001506007988 */ /* 0x0003e80008000404 */
[----:B-1----:R-:W2:Y:S01]  /*11970*/  LDL.LU R21, [R1+0x3c] ;  /* 0x00003c0001157983 */ /* 0x002ea20000300800 */
[----:B0-----:R-:W-:-:S03]  /*11980*/  IADD3 R14, P1, R15, R2, RZ ;  /* 0x000000020f0e7210 */ /* 0x001fc60007f3e0ff */
[----:B------:R-:W3:Y:S01]  /*11990*/  LDL R15, [R1+0x28c] ;  /* 0x00028c00010f7983 */ /* 0x000ee20000100800 */
[----:B------:R-:W-:Y:S01]  /*119a0*/  PRMT R13, RZ, 0x7610, R13 ;  /* 0x00007610ff0d7816 */ /* 0x000fe2000000000d */
        /* <DEDUP_REMOVED lines=10> */
[----:B------:R-:W2:Y:S04]  /*11a50*/  LDL.LU R14, [R1+0x18] ;  /* 0x00001800010e7983 */ /* 0x000ea80000300800 */
[----:B------:R-:W0:Y:S04]  /*11a60*/  LDL R15, [R1+0x418] ;  /* 0x00041800010f7983 */ /* 0x000e280000100800 */
[----:B--2---:R0:W-:Y:S02]  /*11a70*/  STS.U16 [R6+UR4+0x1900], R14 ;  /* 0x0019000e06007988 */ /* 0x0041e40008000404 */
[----:B0-----:R-:W-:-:S02]  /*11a80*/  IADD3 R14, P1, R15, R2, RZ ;  /* 0x000000020f0e7210 */ /* 0x001fc40007f3e0ff */
        /* <DEDUP_REMOVED lines=12> */
[----:B---3--:R0:W-:Y:S04]  /*11b50*/  STL [R1+0x28], R3 ;  /* 0x0000280301007387 */ /* 0x0081e80000100800 */
[----:B0-----:R-:W3:Y:S04]  /*11b60*/  LDL.LU R3, [R1+0x1108] ;  /* 0x0011080001037983 */ /* 0x001ee80000300800 */
[----:B------:R-:W4:Y:S04]  /*11b70*/  LDL.LU R14, [R1+0x20] ;  /* 0x00002000010e7983 */ /* 0x000f280000300800 */
[----:B------:R-:W2:Y:S04]  /*11b80*/  LDL R15, [R1+0x3d8] ;  /* 0x0003d800010f7983 */ /* 0x000ea80000100800 */
[----:B----4-:R2:W-:Y:S02]  /*11b90*/  STS.U16 [R6+UR4+0x2100], R14 ;  /* 0x0021000e06007988 */ /* 0x0105e40008000404 */
[----:B--2---:R-:W-:-:S02]  /*11ba0*/  IADD3 R14, P1, R15, R2, RZ ;  /* 0x000000020f0e7210 */ /* 0x004fc40007f3e0ff */
[----:B------:R-:W2:Y:S01]  /*11bb0*/  LDL R15, [R1+0x2c0] ;  /* 0x0002c000010f7983 */ /* 0x000ea20000100800 */
[----:B---3--:R-:W-:Y:S02]  /*11bc0*/  PRMT R3, RZ, 0x7610, R3 ;  /* 0x00007610ff037816 */ /* 0x008fe40000000003 */
        /* <DEDUP_REMOVED lines=12> */
[----:B------:R-:W4:Y:S04]  /*11c90*/  LDL R15, [R1+0x6c4] ;  /* 0x0006c400010f7983 */ /* 0x000f280000100800 */
[----:B------:R0:W-:Y:S04]  /*11ca0*/  STS.U16 [R6+UR4+0x2900], R21 ;  /* 0x0029001506007988 */ /* 0x0001e80008000404 */
[----:B0-----:R-:W2:Y:S04]  /*11cb0*/  LDL.LU R21, [R1+0x538] ;  /* 0x0005380001157983 */ /* 0x001ea80000300800 */
[----:B---3--:R0:W-:Y:S04]  /*11cc0*/  STL [R1+0x38], R20 ;  /* 0x0000381401007387 */ /* 0x0081e80000100800 */
[----:B0-----:R-:W3:Y:S01]  /*11cd0*/  LDL.LU R20, [R1+0x58c] ;  /* 0x00058c0001147983 */ /* 0x001ee20000300800 */
[----:B----4-:R-:W-:-:S03]  /*11ce0*/  IADD3 R14, P1, R15, R2, RZ ;  /* 0x000000020f0e7210 */ /* 0x010fc60007f3e0ff */
[----:B------:R-:W4:Y:S01]  /*11cf0*/  LDL R15, [R1+0x340] ;  /* 0x00034000010f7983 */ /* 0x000f220000100800 */
[----:B--2---:R-:W-:Y:S01]  /*11d00*/  PRMT R3, RZ, 0x7610, R3 ;  /* 0x00007610ff037816 */ /* 0x004fe20000000003 */
[----:B----4-:R-:W-:-:S05]  /*11d10*/  IMAD.X R15, R15, 0x1, R0, P1 ;  /* 0x000000010f0f7824 */ /* 0x010fca00008e0600 */
[----:B------:R-:W2:Y:S04]  /*11d20*/  @!P0 LDG.E.U16 R3, desc[UR8][R14.64] ;  /* 0x000000080e038981 */ /* 0x000ea8000c1e1500 */
[----:B--2---:R0:W-:Y:S04]  /*11d30*/  STL [R1+0x3c], R3 ;  /* 0x00003c0301007387 */ /* 0x0041e80000100800 */
[----:B0-----:R-:W2:Y:S04]  /*11d40*/  LDL.LU R3, [R1+0x1100] ;  /* 0x0011000001037983 */ /* 0x001ea80000300800 */
[----:B------:R-:W4:Y:S04]  /*11d50*/  LDL.LU R14, [R1+0x40] ;  /* 0x00004000010e7983 */ /* 0x000f280000300800 */
[----:B------:R-:W3:Y:S04]  /*11d60*/  LDL R15, [R1+0x6f8] ;  /* 0x0006f800010f7983 */ /* 0x000ee80000100800 */
[----:B----4-:R3:W-:Y:S02]  /*11d70*/  STS.U16 [R6+UR4+0x2d00], R14 ;  /* 0x002d000e06007988 */ /* 0x0107e40008000404 */
[----:B---3--:R-:W-:-:S02]  /*11d80*/  IADD3 R14, P1, R15, R2, RZ ;  /* 0x000000020f0e7210 */ /* 0x008fc40007f3e0ff */
        /* <DEDUP_REMOVED lines=16> */
[----:B------:R-:W3:Y:S01]  /*11e90*/  LDL.LU R15, [R1+0x34] ;  /* 0x00003400010f7983 */ /* 0x000ee20000300800 */
[----:B------:R-:W-:-:S02]  /*11ea0*/  IADD3 R14, P1, R20, R2, RZ ;  /* 0x00000002140e7210 */ /* 0x000fc40007f3e0ff */
[----:B--2---:R-:W-:Y:S01]  /*11eb0*/  PRMT R3, RZ, 0x7610, R3 ;  /* 0x00007610ff037816 */ /* 0x004fe20000000003 */
[----:B---3--:R0:W-:Y:S02]  /*11ec0*/  STS.U16 [R6+UR4+0x3500], R15 ;  /* 0x0035000f06007988 */ /* 0x0081e40008000404 */
[----:B0-----:R-:W-:-:S05]  /*11ed0*/  IMAD.X R15, R21, 0x1, R0, P1 ;  /* 0x00000001150f7824 */ /* 0x001fca00008e0600 */
[----:B------:R-:W2:Y:S04]  /*11ee0*/  @!P0 LDG.E.U16 R3, desc[UR8][R14.64] ;  /* 0x000000080e038981 */ /* 0x000ea8000c1e1500 */
[----:B------:R0:W-:Y:S04]  /*11ef0*/  STL.64 [R1+0xa58], R20 ;  /* 0x000a581401007387 */ /* 0x0001e80000100a00 */
[----:B0-----:R-:W3:Y:S04]  /*11f00*/  LDL.LU R21, [R1+0x5c] ;  /* 0x00005c0001157983 */ /* 0x001ee80000300800 */
        /* <DEDUP_REMOVED lines=17> */
[----:B------:R-:W-:Y:S01]  /*12020*/  PRMT R29, RZ, 0x7610, R29 ;  /* 0x00007610ff1d7816 */ /* 0x000fe2000000001d */
[----:B------:R-:W0:Y:S01]  /*12030*/  S2R R6, SR_TID.X ;  /* 0x0000000000067919 */ /* 0x000e220000002100 */
[----:B---3--:R-:W-:-:S05]  /*12040*/  IMAD.X R15, R15, 0x1, R0, P1 ;  /* 0x000000010f0f7824 */ /* 0x008fca00008e0600 */
[----:B------:R-:W3:Y:S04]  /*12050*/  @!P0 LDG.E.U16 R29, desc[UR8][R14.64] ;  /* 0x000000080e1d8981 */ /* 0x000ee8000c1e1500 */
[----:B------:R-:W4:Y:S04]  /*12060*/  LDL.LU R14, [R1+0x10] ;  /* 0x00001000010e7983 */ /* 0x000f280000300800 */
[----:B------:R-:W2:Y:S01]  /*12070*/  LDL R15, [R1+0x4fc] ;  /* 0x0004fc00010f7983 */ /* 0x000ea20000100800 */
[----:B0-----:R-:W-:-:S05]  /*12080*/  LOP3.LUT R6, R6, 0x3f, RZ, 0xc0, !PT ;  /* 0x0000003f06067812 */ /* 0x001fca00078ec0ff */
[----:B------:R-:W-:Y:S01]  /*12090*/  IMAD.SHL.U32 R6, R6, 0x2, RZ ;  /* 0x0000000206067824 */ /* 0x000fe200078e00ff */
[----:B---3--:R0:W-:Y:S04]  /*120a0*/  STL [R1+0x4c], R29 ;  /* 0x00004c1d01007387 */ /* 0x0081e80000100800 */
[----:B0-----:R-:W-:-:S05]  /*120b0*/  LOP3.LUT R29, R6, 0x30, RZ, 0x3c, !PT ;  /* 0x00000030061d7812 */ /* 0x001fca00078e3cff */
[----:B----4-:R2:W-:Y:S02]  /*120c0*/  STS.U16 [R29+UR4+0x580], R14 ;  /* 0x0005800e1d007988 */ /* 0x0105e40008000404 */
[----:B--2---:R-:W-:Y:S02]  /*120d0*/  IADD3 R14, P1, R15, R2, RZ ;  /* 0x000000020f0e7210 */ /* 0x004fe40007f3e0ff */
[----:B------:R-:W2:Y:S01]  /*120e0*/  LDL R15, [R1+0x37c] ;  /* 0x00037c00010f7983 */ /* 0x000ea20000100800 */
[----:B------:R-:W-:Y:S02]  /*120f0*/  PRMT R20, RZ, 0x7610, R20 ;  /* 0x00007610ff147816 */ /* 0x000fe40000000014 */
[----:B--2---:R-:W-:-:S05]  /*12100*/  IMAD.X R15, R15, 0x1, R0, P1 ;  /* 0x000000010f0f7824 */ /* 0x004fca00008e0600 */
[----:B------:R-:W2:Y:S04]  /*12110*/  @!P0 LDG.E.U16 R20, desc[UR8][R14.64] ;  /* 0x000000080e148981 */ /* 0x000ea8000c1e1500 */
[----:B------:R-:W3:Y:S04]  /*12120*/  LDL R15, [R1+0x4bc] ;  /* 0x0004bc00010f7983 */ /* 0x000ee80000100800 */
[----:B------:R0:W-:Y:S04]  /*12130*/  STS.U16 [R29+UR4+0x180], R21 ;  /* 0x000180151d007988 */ /* 0x0001e80008000404 */
[----:B0-----:R-:W4:Y:S04]  /*12140*/  LDL.LU R21, [R1+0x530] ;  /* 0x0005300001157983 */ /* 0x001f280000300800 */
[----:B--2---:R0:W-:Y:S04]  /*12150*/  STL [R1+0x48], R20 ;  /* 0x0000481401007387 */ /* 0x0041e80000100800 */
[----:B0-----:R-:W2:Y:S01]  /*12160*/  LDL.LU R20, [R1+0x588] ;  /* 0x0005880001147983 */ /* 0x001ea20000300800 */
[----:B---3--:R-:W-:-:S03]  /*12170*/  IADD3 R14, P1, R15, R2, RZ ;  /* 0x000000020f0e7210 */ /* 0x008fc60007f3e0ff */
[----:B------:R-:W3:Y:S01]  /*12180*/  LDL R15, [R1+0x344] ;  /* 0x00034400010f7983 */ /* 0x000ee20000100800 */
[----:B------:R-:W-:Y:S01]  /*12190*/  PRMT R3, RZ, 0x7610, R3 ;  /* 0x00007610ff037816 */ /* 0x000fe20000000003 */
[----:B---3--:R-:W-:-:S05]  /*121a0*/  IMAD.X R15, R15, 0x1, R0, P1 ;  /* 0x000000010f0f7824 */ /* 0x008fca00008e0600 */
[----:B------:R-:W3:Y:S04]  /*121b0*/  @!P0 LDG.E.U16 R3, desc[UR8][R14.64] ;  /* 0x000000080e038981 */ /* 0x000ee8000c1e1500 */
[----:B---3--:R0:W-:Y:S04]  /*121c0*/  STL [R1+0x74], R3 ;  /* 0x0000740301007387 */ /* 0x0081e80000100800 */
[----:B0-----:R-:W3:Y:S04]  /*121d0*/  LDL.LU R3, [R1+0x10ec] ;  /* 0x0010ec0001037983 */ /* 0x001ee80000300800 */
[----:B------:R-:W4:Y:S02]  /*121e0*/  LDL R15, [R1+0x494] ;  /* 0x00049400010f7983 */ /* 0x000f240000100800 */
[----:B----4-:R-:W-:-:S02]  /*121f0*/  IADD3 R14, P1, R15, R2, RZ ;  /* 0x000000020f0e7210 */ /* 0x010fc40007f3e0ff */
[----:B------:R-:W4:Y:S01]  /*12200*/  LDL R15, [R1+0x304] ;  /* 0x00030400010f7983 */ /* 0x000f220000100800 */
[----:B------:R-:W-:Y:S02]  /*12210*/  PRMT R16, RZ, 0x7610, R16 ;  /* 0x00007610ff107816 */ /* 0x000fe40000000010 */
[----:B----4-:R-:W-:-:S05]  /*12220*/  IMAD.X R15, R15, 0x1, R0, P1 ;  /* 0x000000010f0f7824 */ /* 0x010fca00008e0600 */
[----:B------:R-:W4:Y:S04]  /*12230*/  @!P0 LDG.E.U16 R16, desc[UR8][R14.64] ;  /* 0x000000080e108981 */ /* 0x000f28000c1e1500 */
[----:B----4-:R0:W-:Y:S04]  /*12240*/  STL [R1+0x70], R16 ;  /* 0x0000701001007387 */ /* 0x0101e80000100800 */
        /* <DEDUP_REMOVED lines=8> */
[----:B0-----:R-:W2:Y:S04]  /*122d0*/  LDL.LU R18, [R1+0x10e4] ;  /* 0x0010e40001127983 */ /* 0x001ea80000300800 */
[----:B------:R-:W3:Y:S02]  /*122e0*/  LDL R15, [R1+0x454] ;  /* 0x00045400010f7983 */ /* 0x000ee40000100800 */
[----:B---3--:R-:W-:-:S02]  /*122f0*/  IADD3 R14, P1, R15, R2, RZ ;  /* 0x000000020f0e7210 */ /* 0x008fc40007f3e0ff */
[----:B------:R-:W3:Y:S01]  /*12300*/  LDL R15, [R1+0x284] ;  /* 0x00028400010f7983 */ /* 0x000ee20000100800 */
[----:B------:R-:W-:Y:S02]  /*12310*/  PRMT R27, RZ, 0x7610, R27 ;  /* 0x00007610ff1b7816 */ /* 0x000fe4000000001b */
        /* <DEDUP_REMOVED lines=62> */
[----:B------:R-:W2:Y:S04]  /*12700*/  LDL R15, [R1+0x218] ;  /* 0x00021800010f7983 */ /* 0x000ea80000100800 */
[----:B----4-:R0:W-:Y:S02]  /*12710*/  STS.U16 [R29+UR4+0x3180], R12 ;  /* 0x0031800c1d007988 */ /* 0x0101e40008000404 */
[----:B0-----:R-:W-:Y:S02]  /*12720*/  PRMT R12, RZ, 0x7610, R12 ;  /* 0x00007610ff0c7816 */ /* 0x001fe4000000000c */
[----:B------:R-:W-:Y:S01]  /*12730*/  PRMT R11, RZ, 0x7610, R11 ;  /* 0x00007610ff0b7816 */ /* 0x000fe2000000000b */
[----:B--2---:R-:W-:-:S05]  /*12740*/  IMAD.X R15, R15, 0x1, R0, P1 ;  /* 0x000000010f0f7824 */ /* 0x004fca00008e0600 */
[----:B------:R0:W2:Y:S02]  /*12750*/  @!P0 LDG.E.U16 R12, desc[UR8][R14.64] ;  /* 0x000000080e0c8981 */ /* 0x0000a4000c1e1500 */
[----:B0-----:R-:W-:-:S05]  /*12760*/  IADD3 R14, P1, R20, R2, RZ ;  /* 0x00000002140e7210 */ /* 0x001fca0007f3e0ff */
[----:B------:R-:W-:-:S05]  /*12770*/  IMAD.X R15, R21, 0x1, R0, P1 ;  /* 0x00000001150f7824 */ /* 0x000fca00008e0600 */
[----:B------:R-:W4:Y:S04]  /*12780*/  @!P0 LDG.E.U16 R11, desc[UR8][R14.64] ;  /* 0x000000080e0b8981 */ /* 0x000f28000c1e1500 */
[----:B------:R0:W-:Y:S04]  /*12790*/  STS.U16 [R29+UR4+0x3580], R5 ;  /* 0x003580051d007988 */ /* 0x0001e80008000404 */
[----:B--2---:R1:W-:Y:S04]  /*127a0*/  STL [R1+0x20], R12 ;  /* 0x0000200c01007387 */ /* 0x0043e80000100800 */
[----:B0-----:R-:W2:Y:S04]  /*127b0*/  LDL R5, [R1+0x534] ;  /* 0x0005340001057983 */ /* 0x001ea80000100800 */
[----:B-1----:R-:W3:Y:S04]  /*127c0*/  LDL R12, [R1+0x398] ;  /* 0x00039800010c7983 */ /* 0x002ee80000100800 */
[----:B------:R0:W-:Y:S04]  /*127d0*/  STL.64 [R1+0xa60], R20 ;  /* 0x000a601401007387 */ /* 0x0001e80000100a00 */
[----:B0-----:R-:W3:Y:S04]  /*127e0*/  LDL.LU R21, [R1+0x78] ;  /* 0x0000780001157983 */ /* 0x001ee80000300800 */
[----:B----4-:R0:W-:Y:S04]  /*127f0*/  STL [R1+0x1c], R11 ;  /* 0x00001c0b01007387 */ /* 0x0101e80000100800 */
[----:B0-----:R-:W4:Y:S04]  /*12800*/  LDL.LU R11, [R1+0x10c0] ;  /* 0x0010c000010b7983 */ /* 0x001f280000300800 */
[----:B------:R-:W2:Y:S02]  /*12810*/  LDL R15, [R1+0x568] ;  /* 0x00056800010f7983 */ /* 0x000ea40000100800 */
[----:B--2---:R-:W-:-:S02]  /*12820*/  IADD3 R14, P1, R15, R2, RZ ;  /* 0x000000020f0e7210 */ /* 0x004fc40007f3e0ff */
[----:B------:R-:W2:Y:S01]  /*12830*/  LDL R15, [R1+0x4f0] ;  /* 0x0004f000010f7983 */ /* 0x000ea20000100800 */
[----:B------:R-:W-:-:S03]  /*12840*/  PRMT R6, RZ, 0x7610, R6 ;  /* 0x00007610ff067816 */ /* 0x000fc60000000006 */
[----:B------:R0:W-:Y:S01]  /*12850*/  STS.U16 [R29+UR4+0x3d80], R4 ;  /* 0x003d80041d007988 */ /* 0x0001e20008000404 */
[----:B--2---:R-:W-:-:S05]  /*12860*/  IMAD.X R15, R15, 0x1, R0, P1 ;  /* 0x000000010f0f7824 */ /* 0x004fca00008e0600 */
[----:B------:R-:W2:Y:S01]  /*12870*/  @!P0 LDG.E.U16 R6, desc[UR8][R14.64] ;  /* 0x000000080e068981 */ /* 0x000ea2000c1e1500 */
[----:B0-----:R-:W-:-:S03]  /*12880*/  IADD3 R4, P1, R5, R2, RZ ;  /* 0x0000000205047210 */ /* 0x001fc60007f3e0ff */
[----:B------:R0:W-:Y:S02]  /*12890*/  STS.U16 [R29+UR4+0x980], R3 ;  /* 0x000980031d007988 */ /* 0x0001e40008000404 */
[----:B---3--:R-:W-:Y:S01]  /*128a0*/  IMAD.X R5, R12, 0x1, R0, P1 ;  /* 0x000000010c057824 */ /* 0x008fe200008e0600 */
[----:B0-----:R-:W-:-:S06]  /*128b0*/  PRMT R3, RZ, 0x7610, R3 ;  /* 0x00007610ff037816 */ /* 0x001fcc0000000003 */
[----:B------:R-:W3:Y:S04]  /*128c0*/  @!P0 LDG.E.U16 R3, desc[UR8][R4.64] ;  /* 0x0000000804038981 */ /* 0x000ee8000c1e1500 */
[----:B--2---:R0:W-:Y:S04]  /*128d0*/  STL [R1+0x18], R6 ;  /* 0x0000180601007387 */ /* 0x0041e80000100800 */
[----:B------:R-:W2:Y:S04]  /*128e0*/  LDL R14, [R1+0x4f4] ;  /* 0x0004f400010e7983 */ /* 0x000ea80000100800 */
[----:B------:R-:W2:Y:S04]  /*128f0*/  LDL R15, [R1+0x378] ;  /* 0x00037800010f7983 */ /* 0x000ea80000100800 */
[----:B------:R-:W2:Y:S04]  /*12900*/  LDL R12, [R1+0x2fc] ;  /* 0x0002fc00010c7983 */ /* 0x000ea80000100800 */
[----:B------:R-:W2:Y:S01]  /*12910*/  LDL.LU R5, [R1+0x80] ;  /* 0x0000800001057983 */ /* 0x000ea20000300800 */
[----:B0-----:R-:W0:Y:S03]  /*12920*/  S2R R6, SR_TID.X ;  /* 0x0000000000067919 */ /* 0x001e260000002100 */
[----:B---3--:R1:W-:Y:S01]  /*12930*/  STL [R1+0x14], R3 ;  /* 0x0000140301007387 */ /* 0x0083e20000100800 */
[----:B------:R-:W-:-:S03]  /*12940*/  PRMT R10, RZ, 0x7610, R10 ;  /* 0x00007610ff0a7816 */ /* 0x000fc6000000000a */
[----:B------:R-:W-:Y:S04]  /*12950*/  STS.U16 [R29+UR4+0xd80], R16 ;  /* 0x000d80101d007988 */ /* 0x000fe80008000404 */
[----:B------:R-:W-:Y:S04]  /*12960*/  STS.U16 [R29+UR4+0x1180], R18 ;  /* 0x001180121d007988 */ /* 0x000fe80008000404 */
[----:B------:R-:W-:Y:S01]  /*12970*/  STS.U16 [R29+UR4+0x1580], R27 ;  /* 0x0015801b1d007988 */ /* 0x000fe20008000404 */
[----:B0-----:R-:W-:-:S05]  /*12980*/  LOP3.LUT R6, R6, 0x3f, RZ, 0xc0, !PT ;  /* 0x0000003f06067812 */ /* 0x001fca00078ec0ff */
[----:B------:R-:W-:Y:S01]  /*12990*/  IMAD.SHL.U32 R6, R6, 0x2, RZ ;  /* 0x0000000206067824 */ /* 0x000fe200078e00ff */
[----:B------:R-:W-:Y:S04]  /*129a0*/  STS.U16 [R29+UR4+0x1980], R26 ;  /* 0x0019801a1d007988 */ /* 0x000fe80008000404 */
[----:B-1----:R-:W-:Y:S01]  /*129b0*/  LOP3.LUT R3, R6, 0x40, RZ, 0x3c, !PT ;  /* 0x0000004006037812 */ /* 0x002fe200078e3cff */
[----:B------:R-:W-:Y:S04]  /*129c0*/  STS.U16 [R29+UR4+0x1d80], R25 ;  /* 0x001d80191d007988 */ /* 0x000fe80008000404 */
[----:B------:R-:W-:Y:S04]  /*129d0*/  STS.U16 [R29+UR4+0x2180], R24 ;  /* 0x002180181d007988 */ /* 0x000fe80008000404 */
[----:B------:R-:W-:Y:S04]  /*129e0*/  STS.U16 [R29+UR4+0x2580], R23 ;  /* 0x002580171d007988 */ /* 0x000fe80008000404 */
[----:B------:R-:W-:Y:S04]  /*129f0*/  STS.U16 [R29+UR4+0x2980], R22 ;  /* 0x002980161d007988 */ /* 0x000fe80008000404 */
[----:B------:R-:W-:Y:S04]  /*12a00*/  STS.U16 [R29+UR4+0x2d80], R19 ;  /* 0x002d80131d007988 */ /* 0x000fe80008000404 */
[----:B----4-:R-:W-:Y:S01]  /*12a10*/  STS.U16 [R29+UR4+0x3980], R11 ;  /* 0x0039800b1d007988 */ /* 0x010fe20008000404 */
[----:B--2---:R-:W-:-:S03]  /*12a20*/  IADD3 R4, P1, R14, R2, RZ ;  /* 0x000000020e047210 */ /* 0x004fc60007f3e0ff */
[----:B------:R-:W2:Y:S04]  /*12a30*/  LDL R14, [R1+0x2bc] ;  /* 0x0002bc00010e7983 */ /* 0x000ea80000100800 */
[----:B------:R0:W-:Y:S02]  /*12a40*/  STS.U16 [R3+UR4+0x600], R5 ;  /* 0x0006000503007988 */ /* 0x0001e40008000404 */
[----:B0-----:R-:W-:Y:S02]  /*12a50*/  IMAD.X R5, R15, 0x1, R0, P1 ;  /* 0x000000010f057824 */ /* 0x001fe400008e0600 */
[----:B------:R-:W3:Y:S04]  /*12a60*/  LDL R15, [R1+0x470] ;  /* 0x00047000010f7983 */ /* 0x000ee80000100800 */
[----:B------:R-:W4:Y:S04]  /*12a70*/  @!P0 LDG.E.U16 R10, desc[UR8][R4.64] ;  /* 0x00000008040a8981 */ /* 0x000f28000c1e1500 */
[----:B----4-:R0:W-:Y:S04]  /*12a80*/  STL [R1+0x10], R10 ;  /* 0x0000100a01007387 */ /* 0x0101e80000100800 */
[----:B0-----:R-:W4:Y:S04]  /*12a90*/  LDL.LU R10, [R1+0x10bc] ;  /* 0x0010bc00010a7983 */ /* 0x001f280000300800 */
[----:B------:R-:W2:Y:S04]  /*12aa0*/  LDL.LU R4, [R1+0x84] ;  /* 0x0000840001047983 */ /* 0x000ea80000300800 */
[----:B------:R-:W3:Y:S04]  /*12ab0*/  LDL R5, [R1+0x4b8] ;  /* 0x0004b80001057983 */ /* 0x000ee80000100800 */
[----:B--2---:R3:W-:Y:S02]  /*12ac0*/  STS.U16 [R3+UR4+0x200], R4 ;  /* 0x0002000403007988 */ /* 0x0047e40008000404 */
[----:B---3--:R-:W-:-:S02]  /*12ad0*/  IADD3 R4, P1, R5, R2, RZ ;  /* 0x0000000205047210 */ /* 0x008fc40007f3e0ff */
[----:B------:R-:W2:Y:S01]  /*12ae0*/  LDL R5, [R1+0x33c] ;  /* 0x00033c0001057983 */ /* 0x000ea20000100800 */
[----:B----4-:R-:W-:Y:S02]  /*12af0*/  PRMT R10, RZ, 0x7610, R10 ;  /* 0x00007610ff0a7816 */ /* 0x010fe4000000000a */
[----:B--2---:R-:W-:-:S05]  /*12b00*/  IMAD.X R5, R5, 0x1, R0, P1 ;  /* 0x0000000105057824 */ /* 0x004fca00008e0600 */
[----:B------:R-:W2:Y:S04]  /*12b10*/  @!P0 LDG.E.U16 R10, desc[UR8][R4.64] ;  /* 0x00000008040a8981 */ /* 0x000ea8000c1e1500 */
[----:B--2---:R0:W-:Y:S04]  /*12b20*/  STL [R1+0xc], R10 ;  /* 0x00000c0a01007387 */ /* 0x0041e80000100800 */
[----:B0-----:R-:W2:Y:S04]  /*12b30*/  LDL.LU R10, [R1+0x10b8] ;  /* 0x0010b800010a7983 */ /* 0x001ea80000300800 */
[----:B------:R-:W3:Y:S04]  /*12b40*/  LDL.LU R4, [R1+0x7c] ;  /* 0x00007c0001047983 */ /* 0x000ee80000300800 */
[----:B------:R-:W4:Y:S01]  /*12b50*/  LDL R5, [R1+0x490] ;  /* 0x0004900001057983 */ /* 0x000f220000100800 */
[----:B------:R-:W-:-:S03]  /*12b60*/  PRMT R20, RZ, 0x7610, R20 ;  /* 0x00007610ff147816 */ /* 0x000fc60000000014 */
[----:B---3--:R4:W-:Y:S02]  /*12b70*/  STS.U16 [R3+UR4+0xa00], R4 ;  /* 0x000a000403007988 */ /* 0x0089e40008000404 */
[----:B----4-:R-:W-:-:S05]  /*12b80*/  IADD3 R4, P1, R5, R2, RZ ;  /* 0x0000000205047210 */ /* 0x010fca0007f3e0ff */
[----:B------:R-:W-:Y:S01]  /*12b90*/  IMAD.X R5, R12, 0x1, R0, P1 ;  /* 0x000000010c057824 */ /* 0x000fe200008e0600 */
[----:B--2---:R-:W-:Y:S01]  /*12ba0*/  PRMT R10, RZ, 0x7610, R10 ;  /* 0x00007610ff0a7816 */ /* 0x004fe2000000000a */
[----:B------:R-:W2:Y:S04]  /*12bb0*/  LDL R12, [R1+0x430] ;  /* 0x00043000010c7983 */ /* 0x000ea80000100800 */
[----:B------:R0:W3:Y:S02]  /*12bc0*/  @!P0 LDG.E.U16 R20, desc[UR8][R4.64] ;  /* 0x0000000804148981 */ /* 0x0000e4000c1e1500 */
[----:B0-----:R-:W-:-:S05]  /*12bd0*/  IADD3 R4, P1, R15, R2, RZ ;  /* 0x000000020f047210 */ /* 0x001fca0007f3e0ff */
[----:B------:R-:W-:-:S05]  /*12be0*/  IMAD.X R5, R14, 0x1, R0, P1 ;  /* 0x000000010e057824 */ /* 0x000fca00008e0600 */
[----:B------:R-:W4:Y:S04]  /*12bf0*/  @!P0 LDG.E.U16 R10, desc[UR8][R4.64] ;  /* 0x00000008040a8981 */ /* 0x000f28000c1e1500 */
[----:B------:R0:W-:Y:S04]  /*12c00*/  STS.U16 [R3+UR4+0xe00], R21 ;  /* 0x000e001503007988 */ /* 0x0001e80008000404 */
[----:B0-----:R-:W2:Y:S04]  /*12c10*/  LDL.LU R21, [R1+0x528] ;  /* 0x0005280001157983 */ /* 0x001ea80000300800 */
[----:B---3--:R0:W-:Y:S04]  /*12c20*/  STL [R1+0x8], R20 ;  /* 0x0000081401007387 */ /* 0x0081e80000100800 */
[----:B0-----:R-:W3:Y:S04]  /*12c30*/  LDL.LU R20, [R1+0x584] ;  /* 0x0005840001147983 */ /* 0x001ee80000300800 */
[----:B------:R-:W3:Y:S04]  /*12c40*/  LDL R15, [R1+0x410] ;  /* 0x00041000010f7983 */ /* 0x000ee80000100800 */
[----:B------:R-:W3:Y:S04]  /*12c50*/  LDL R14, [R1+0x250] ;  /* 0x00025000010e7983 */ /* 0x000ee80000100800 */
        /* <DEDUP_REMOVED lines=8> */
[----:B--2---:R-:W-:Y:S04]  /*12ce0*/  STL [R1], R6 ;  /* 0x0000000601007387 */ /* 0x004fe80000100800 */
[----:B------:R-:W2:Y:S01]  /*12cf0*/  LDL R5, [R1+0x23c] ;  /* 0x00023c0001057983 */ /* 0x000ea20000100800 */
[----:B------:R-:W-:Y:S02]  /*12d00*/  IADD3 R4, P1, R12, R2, RZ ;  /* 0x000000020c047210 */ /* 0x000fe40007f3e0ff */
[----:B------:R-:W-:Y:S01]  /*12d10*/  PRMT R29, RZ, 0x7610, R29 ;  /* 0x00007610ff1d7816 */ /* 0x000fe2000000001d */
[----:B------:R-:W4:Y:S02]  /*12d20*/  LDL R12, [R1+0x290] ;  /* 0x00029000010c7983 */ /* 0x000f240000100800 */
[----:B--2---:R-:W-:-:S05]  /*12d30*/  IMAD.X R5, R5, 0x1, R0, P1 ;  /* 0x0000000105057824 */ /* 0x004fca00008e0600 */
[----:B------:R3:W2:Y:S01]  /*12d40*/  @!P0 LDG.E.U16 R29, desc[UR8][R4.64] ;  /* 0x00000008041d8981 */ /* 0x0006a2000c1e1500 */
[----:B------:R-:W-:Y:S02]  /*12d50*/  PRMT R27, RZ, 0x7610, R27 ;  /* 0x00007610ff1b7816 */ /* 0x000fe4000000001b */
[----:B---3--:R-:W-:-:S05]  /*12d60*/  IADD3 R4, P1, R15, R2, RZ ;  /* 0x000000020f047210 */ /* 0x008fca0007f3e0ff */
[----:B------:R-:W-:-:S05]  /*12d70*/  IMAD.X R5, R14, 0x1, R0, P1 ;  /* 0x000000010e057824 */ /* 0x000fca00008e0600 */
[----:B------:R-:W3:Y:S04]  /*12d80*/  @!P0 LDG.E.U16 R27, desc[UR8][R4.64] ;  /* 0x00000008041b8981 */ /* 0x000ee8000c1e1500 */
[----:B--2---:R0:W-:Y:S04]  /*12d90*/  STL [R1+0x1098], R29 ;  /* 0x0010981d01007387 */ /* 0x0041e80000100800 */
[----:B------:R-:W2:Y:S04]  /*12da0*/  LDL R15, [R1+0x2d0] ;  /* 0x0002d000010f7983 */ /* 0x000ea80000100800 */
[----:B------:R-:W2:Y:S04]  /*12db0*/  LDL R14, [R1+0x3b0] ;  /* 0x0003b000010e7983 */ /* 0x000ea80000100800 */
[----:B0-----:R-:W2:Y:S04]  /*12dc0*/  LDL.LU R29, [R1+0x28] ;  /* 0x00002800011d7983 */ /* 0x001ea80000300800 */
[----:B------:R-:W4:Y:S01]  /*12dd0*/  LDL R5, [R1+0x3f0] ;  /* 0x0003f00001057983 */ /* 0x000f220000100800 */
[----:B------:R-:W-:-:S03]  /*12de0*/  PRMT R11, RZ, 0x7610, R11 ;  /* 0x00007610ff0b7816 */ /* 0x000fc6000000000b */
[----:B---3--:R0:W-:Y:S04]  /*12df0*/  STL [R1+0x109c], R27 ;  /* 0x00109c1b01007387 */ /* 0x0081e80000100800 */
[----:B0-----:R-:W3:Y:S01]  /*12e00*/  LDL R27, [R1+0x3d0] ;  /* 0x0003d000011b7983 */ /* 0x001ee20000100800 */
[----:B----4-:R-:W-:-:S05]  /*12e10*/  IADD3 R4, P1, R5, R2, RZ ;  /* 0x0000000205047210 */ /* 0x010fca0007f3e0ff */
[----:B------:R-:W-:Y:S01]  /*12e20*/  IMAD.X R5, R12, 0x1, R0, P1 ;  /* 0x000000010c057824 */ /* 0x000fe200008e0600 */
[----:B------:R0:W-:Y:S04]  /*12e30*/  STS.U16 [R3+UR4+0x1200], R10 ;  /* 0x0012000a03007988 */ /* 0x0001e80008000404 */
[----:B------:R3:W4:Y:S04]  /*12e40*/  @!P0 LDG.E.U16 R11, desc[UR8][R4.64] ;  /* 0x00000008040b8981 */ /* 0x000728000c1e1500 */
[----:B------:R-:W4:Y:S01]  /*12e50*/  LDL.LU R12, [R1+0x30] ;  /* 0x00003000010c7983 */ /* 0x000f220000300800 */
[----:B0-----:R-:W-:-:S02]  /*12e60*/  PRMT R10, RZ, 0x7610, R10 ;  /* 0x00007610ff0a7816 */ /* 0x001fc4000000000a */
[----:B---3--:R-:W-:-:S05]  /*12e70*/  IADD3 R4, P1, R27, R2, RZ ;  /* 0x000000021b047210 */ /* 0x008fca0007f3e0ff */
[----:B--2---:R-:W-:-:S05]  /*12e80*/  IMAD.X R5, R15, 0x1, R0, P1 ;  /* 0x000000010f057824 */ /* 0x004fca00008e0600 */
[----:B------:R0:W2:Y:S04]  /*12e90*/  @!P0 LDG.E.U16 R10, desc[UR8][R4.64] ;  /* 0x00000008040a8981 */ /* 0x0000a8000c1e1500 */
[----:B----4-:R1:W-:Y:S01]  /*12ea0*/  STL [R1+0x10a0], R11 ;  /* 0x0010a00b01007387 */ /* 0x0103e20000100800 */
[----:B0-----:R-:W-:-:S03]  /*12eb0*/  IADD3 R4, P1, R14, R2, RZ ;  /* 0x000000020e047210 */ /* 0x001fc60007f3e0ff */
[----:B------:R0:W-:Y:S04]  /*12ec0*/  STS.U16 [R3+UR4+0x1600], R9 ;  /* 0x0016000903007988 */ /* 0x0001e80008000404 */
[----:B------:R-:W3:Y:S04]  /*12ed0*/  LDL R15, [R1+0x350] ;  /* 0x00035000010f7983 */ /* 0x000ee80000100800 */
[----:B-1----:R-:W4:Y:S01]  /*12ee0*/  LDL R11, [R1+0x310] ;  /* 0x00031000010b7983 */ /* 0x002f220000100800 */
[----:B0-----:R-:W-:-:S03]  /*12ef0*/  PRMT R9, RZ, 0x7610, R9 ;  /* 0x00007610ff097816 */ /* 0x001fc60000000009 */
[----:B------:R-:W3:Y:S04]  /*12f00*/  LDL.LU R27, [R1+0x38] ;  /* 0x00003800011b7983 */ /* 0x000ee80000300800 */
[----:B--2---:R-:W-:Y:S04]  /*12f10*/  STL [R1+0x10a4], R10 ;  /* 0x0010a40a01007387 */ /* 0x004fe80000100800 */
[----:B------:R-:W2:Y:S04]  /*12f20*/  LDL R14, [R1+0x6f0] ;  /* 0x0006f000010e7983 */ /* 0x000ea80000100800 */
[----:B------:R0:W-:Y:S04]  /*12f30*/  STS.U16 [R3+UR4+0x2200], R13 ;  /* 0x0022000d03007988 */ /* 0x0001e80008000404 */
[----:B------:R1:W-:Y:S04]  /*12f40*/  STS.U16 [R3+UR4+0x1a00], R8 ;  /* 0x001a000803007988 */ /* 0x0003e80008000404 */
[----:B------:R1:W-:Y:S04]  /*12f50*/  STS.U16 [R3+UR4+0x1e00], R7 ;  /* 0x001e000703007988 */ /* 0x0003e80008000404 */
[----:B0-----:R-:W2:Y:S01]  /*12f60*/  LDL R13, [R1+0x6d0] ;  /* 0x0006d000010d7983 */ /* 0x001ea20000100800 */
[----:B----4-:R-:W-:Y:S01]  /*12f70*/  IMAD.X R5, R11, 0x1, R0, P1 ;  /* 0x000000010b057824 */ /* 0x010fe200008e0600 */
[----:B-1----:R-:W-:-:S02]  /*12f80*/  PRMT R8, RZ, 0x7610, R8 ;  /* 0x00007610ff087816 */ /* 0x002fc40000000008 */
[----:B------:R-:W4:Y:S04]  /*12f90*/  LDL R11, [R1+0x5a4] ;  /* 0x0005a400010b7983 */ /* 0x000f280000100800 */
[----:B------:R0:W4:Y:S04]  /*12fa0*/  @!P0 LDG.E.U16 R9, desc[UR8][R4.64] ;  /* 0x0000000804098981 */ /* 0x000128000c1e1500 */
[----:B------:R-:W4:Y:S04]  /*12fb0*/  LDL R10, [R1+0x214] ;  /* 0x00021400010a7983 */ /* 0x000f280000100800 */
[----:B------:R-:W0:Y:S01]  /*12fc0*/  LDL R5, [R1+0x6d4] ;  /* 0x0006d40001057983 */ /* 0x000e220000100800 */
[----:B------:R-:W-:-:S02]  /*12fd0*/  PRMT R7, RZ, 0x7610, R7 ;  /* 0x00007610ff077816 */ /* 0x000fc40000000007 */
[----:B0-----:R-:W-:-:S05]  /*12fe0*/  IADD3 R4, P1, R5, R2, RZ ;  /* 0x0000000205047210 */ /* 0x001fca0007f3e0ff */
[----:B---3--:R-:W-:-:S05]  /*12ff0*/  IMAD.X R5, R15, 0x1, R0, P1 ;  /* 0x000000010f057824 */ /* 0x008fca00008e0600 */
[----:B------:R2:W3:Y:S02]  /*13000*/  @!P0 LDG.E.U16 R8, desc[UR8][R4.64] ;  /* 0x0000000804088981 */ /* 0x0004e4000c1e1500 */
[----:B--2---:R-:W-:-:S05]  /*13010*/  IADD3 R4, P1, R14, R2, RZ ;  /* 0x000000020e047210 */ /* 0x004fca0007f3e0ff */
[----:B------:R-:W-:-:S05]  /*13020*/  IMAD.X R5, R13, 0x1, R0, P1 ;  /* 0x000000010d057824 */ /* 0x000fca00008e0600 */
[----:B------:R0:W2:Y:S04]  /*13030*/  @!P0 LDG.E.U16 R7, desc[UR8][R4.64] ;  /* 0x0000000804078981 */ /* 0x0000a8000c1e1500 */
[----:B----4-:R-:W-:Y:S04]  /*13040*/  STL [R1+0x10a8], R9 ;  /* 0x0010a80901007387 */ /* 0x010fe80000100800 */
[----:B------:R-:W4:Y:S04]  /*13050*/  LDL.LU R15, [R1+0x3c] ;  /* 0x00003c00010f7983 */ /* 0x000f280000300800 */
[----:B------:R1:W-:Y:S04]  /*13060*/  STS.U16 [R3+UR4+0x2e00], R29 ;  /* 0x002e001d03007988 */ /* 0x0003e80008000404 */
[----:B------:R-:W-:Y:S01]  /*13070*/  STS.U16 [R3+UR4+0x3200], R12 ;  /* 0x0032000c03007988 */ /* 0x000fe20008000404 */
[----:B0-----:R-:W-:-:S05]  /*13080*/  IADD3 R4, P1, R11, R2, RZ ;  /* 0x000000020b047210 */ /* 0x001fca0007f3e0ff */
[----:B------:R-:W-:Y:S01]  /*13090*/  IMAD.X R5, R10, 0x1, R0, P1 ;  /* 0x000000010a057824 */ /* 0x000fe200008e0600 */
[----:B---3--:R0:W-:Y:S04]  /*130a0*/  STL [R1+0x10ac], R8 ;  /* 0x0010ac0801007387 */ /* 0x0081e80000100800 */
[----:B-1----:R-:W3:Y:S04]  /*130b0*/  LDL.LU R29, [R1+0x40] ;  /* 0x00004000011d7983 */ /* 0x002ee80000300800 */
[----:B------:R-:W3:Y:S04]  /*130c0*/  LDL.LU R14, [R1+0x58] ;  /* 0x00005800010e7983 */ /* 0x000ee80000300800 */
[----:B--2---:R1:W-:Y:S04]  /*130d0*/  STL [R1+0x10b0], R7 ;  /* 0x0010b00701007387 */ /* 0x0043e80000100800 */
[----:B------:R-:W2:Y:S04]  /*130e0*/  LDL R13, [R1+0x564] ;  /* 0x00056400010d7983 */ /* 0x000ea80000100800 */
[----:B0-----:R-:W3:Y:S04]  /*130f0*/  LDL R8, [R1+0x4e8] ;  /* 0x0004e80001087983 */ /* 0x001ee80000100800 */
[----:B------:R-:W3:Y:S04]  /*13100*/  LDL.LU R12, [R1+0x54] ;  /* 0x00005400010c7983 */ /* 0x000ee80000300800 */
[----:B-1----:R-:W3:Y:S04]  /*13110*/  LDL R7, [R1+0x52c] ;  /* 0x00052c0001077983 */ /* 0x002ee80000100800 */
[----:B------:R-:W3:Y:S04]  /*13120*/  LDL R11, [R1+0x394] ;  /* 0x00039400010b7983 */ /* 0x000ee80000100800 */
[----:B------:R-:W3:Y:S04]  /*13130*/  LDL R10, [R1+0x4ec] ;  /* 0x0004ec00010a7983 */ /* 0x000ee80000100800 */
[----:B------:R-:W3:Y:S01]  /*13140*/  LDL R9, [R1+0x374] ;  /* 0x0003740001097983 */ /* 0x000ee20000100800 */
[----:B------:R-:W0:Y:S01]  /*13150*/  S2R R6, SR_TID.X ;  /* 0x0000000000067919 */ /* 0x000e220000002100 */
[----:B------:R-:W-:-:S06]  /*13160*/  PRMT R25, RZ, 0x7610, R25 ;  /* 0x00007610ff197816 */ /* 0x000fcc0000000019 */
[----:B------:R1:W3:Y:S01]  /*13170*/  @!P0 LDG.E.U16 R25, desc[UR8][R4.64] ;  /* 0x0000000804198981 */ /* 0x0002e2000c1e1500 */
[----:B------:R-:W-:Y:S02]  /*13180*/  PRMT R23, RZ, 0x7610, R23 ;  /* 0x00007610ff177816 */ /* 0x000fe40000000017 */
[----:B-1----:R-:W-:-:S05]  /*13190*/  IADD3 R4, P1, R20, R2, RZ ;  /* 0x0000000214047210 */ /* 0x002fca0007f3e0ff */
[----:B------:R-:W-:-:S05]  /*131a0*/  IMAD.X R5, R21, 0x1, R0, P1 ;  /* 0x0000000115057824 */ /* 0x000fca00008e0600 */
[----:B------:R2:W3:Y:S01]  /*131b0*/  @!P0 LDG.E.U16 R23, desc[UR8][R4.64] ;  /* 0x0000000804178981 */ /* 0x0004e2000c1e1500 */
[----:B------:R-:W-:-:S03]  /*131c0*/  PRMT R19, RZ, 0x7610, R19 ;  /* 0x00007610ff137816 */ /* 0x000fc60000000013 */
[----:B------:R1:W-:Y:S01]  /*131d0*/  STS.U16 [R3+UR4+0x3600], R27 ;  /* 0x0036001b03007988 */ /* 0x0003e20008000404 */
[----:B0-----:R-:W-:-:S03]  /*131e0*/  LOP3.LUT R6, R6, 0x3f, RZ, 0xc0, !PT ;  /* 0x0000003f06067812 */ /* 0x001fc600078ec0ff */
[----:B----4-:R0:W-:Y:S04]  /*131f0*/  STS.U16 [R3+UR4+0x3a00], R15 ;  /* 0x003a000f03007988 */ /* 0x0101e80008000404 */
[----:B-1----:R-:W4:Y:S04]  /*13200*/  LDL.LU R27, [R1+0x50] ;  /* 0x00005000011b7983 */ /* 0x002f280000300800 */
[----:B------:R1:W-:Y:S01]  /*13210*/  STL.64 [R1+0xa68], R20 ;  /* 0x000a681401007387 */ /* 0x0003e20000100a00 */
[----:B------:R-:W-:Y:S01]  /*13220*/  IMAD.SHL.U32 R6, R6, 0x2, RZ ;  /* 0x0000000206067824 */ /* 0x000fe200078e00ff */
[----:B------:R-:W-:-:S04]  /*13230*/  PRMT R16, RZ, 0x7610, R16 ;  /* 0x00007610ff107816 */ /* 0x000fc80000000010 */
[----:B------:R-:W-:Y:S01]  /*13240*/  LOP3.LUT R6, R6, 0x50, RZ, 0x3c, !PT ;  /* 0x0000005006067812 */ /* 0x000fe200078e3cff */
[----:B------:R-:W-:Y:S04]  /*13250*/  STS.U16 [R3+UR4+0x2600], R17 ;  /* 0x0026001103007988 */ /* 0x000fe80008000404 */
[----:B------:R-:W-:Y:S01]  /*13260*/  STS.U16 [R3+UR4+0x2a00], R28 ;  /* 0x002a001c03007988 */ /* 0x000fe20008000404 */
[----:B--2---:R-:W-:-:S05]  /*13270*/  IADD3 R4, P1, R13, R2, RZ ;  /* 0x000000020d047210 */ /* 0x004fca0007f3e0ff */
[----:B---3--:R-:W-:Y:S02]  /*13280*/  IMAD.X R5, R8, 0x1, R0, P1 ;  /* 0x0000000108057824 */ /* 0x008fe400008e0600 */
[----:B------:R-:W2:Y:S04]  /*13290*/  LDL R8, [R1+0x4b4] ;  /* 0x0004b40001087983 */ /* 0x000ea80000100800 */
[----:B------:R3:W2:Y:S04]  /*132a0*/  @!P0 LDG.E.U16 R19, desc[UR8][R4.64] ;  /* 0x0000000804138981 */ /* 0x0006a8000c1e1500 */
[----:B0-----:R-:W2:Y:S04]  /*132b0*/  LDL.LU R15, [R1+0x4c] ;  /* 0x00004c00010f7983 */ /* 0x001ea80000300800 */
[----:B-1----:R-:W2:Y:S01]  /*132c0*/  LDL R21, [R1+0x48c] ;  /* 0x00048c0001157983 */ /* 0x002ea20000100800 */
[----:B---3--:R-:W-:-:S03]  /*132d0*/  IADD3 R4, P1, R7, R2, RZ ;  /* 0x0000000207047210 */ /* 0x008fc60007f3e0ff */
[----:B------:R-:W3:Y:S02]  /*132e0*/  LDL R7, [R1+0x334] ;  /* 0x0003340001077983 */ /* 0x000ee40000100800 */
[----:B------:R-:W-:Y:S02]  /*132f0*/  IMAD.X R5, R11, 0x1, R0, P1 ;  /* 0x000000010b057824 */ /* 0x000fe400008e0600 */
[----:B------:R0:W-:Y:S04]  /*13300*/  STS.U16 [R3+UR4+0x3e00], R29 ;  /* 0x003e001d03007988 */ /* 0x0001e80008000404 */
[----:B------:R1:W3:Y:S04]  /*13310*/  @!P0 LDG.E.U16 R16, desc[UR8][R4.64] ;  /* 0x0000000804108981 */ /* 0x0002e8000c1e1500 */
[----:B------:R1:W-:Y:S04]  /*13320*/  STS.U16 [R6+UR4+0x280], R14 ;  /* 0x0002800e06007988 */ /* 0x0003e80008000404 */
[----:B0-----:R-:W3:Y:S01]  /*13330*/  LDL R29, [R1+0x2f4] ;  /* 0x0002f400011d7983 */ /* 0x001ee20000100800 */
[----:B-1----:R-:W-:-:S03]  /*13340*/  IADD3 R4, P1, R10, R2, RZ ;  /* 0x000000020a047210 */ /* 0x002fc60007f3e0ff */
[----:B------:R-:W3:Y:S04]  /*13350*/  LDL.LU R10, [R1+0x74] ;  /* 0x00007400010a7983 */ /* 0x000ee80000300800 */
[----:B------:R-:W3:Y:S01]  /*13360*/  LDL R14, [R1+0x46c] ;  /* 0x00046c00010e7983 */ /* 0x000ee20000100800 */
[----:B------:R-:W-:-:S03]  /*13370*/  IMAD.X R5, R9, 0x1, R0, P1 ;  /* 0x0000000109057824 */ /* 0x000fc600008e0600 */
[----:B------:R-:W3:Y:S01]  /*13380*/  LDL R9, [R1+0x2b4] ;  /* 0x0002b40001097983 */ /* 0x000ee20000100800 */
[----:B------:R-:W-:-:S03]  /*13390*/  PRMT R3, RZ, 0x7610, R3 ;  /* 0x00007610ff037816 */ /* 0x000fc60000000003 */
[----:B------:R2:W-:Y:S04]  /*133a0*/  STS.U16 [R6+UR4+0x680], R12 ;  /* 0x0006800c06007988 */ /* 0x0005e80008000404 */
[----:B------:R0:W3:Y:S04]  /*133b0*/  @!P0 LDG.E.U16 R3, desc[UR8][R4.64] ;  /* 0x0000000804038981 */ /* 0x0000e8000c1e1500 */
[----:B------:R-:W3:Y:S01]  /*133c0*/  LDL.LU R11, [R1+0x70] ;  /* 0x00007000010b7983 */ /* 0x000ee20000300800 */
[----:B0-----:R-:W-:Y:S02]  /*133d0*/  PRMT R5, RZ, 0x7610, R5 ;  /* 0x00007610ff057816 */ /* 0x001fe40000000005 */
[----:B------:R-:W-:Y:S01]  /*133e0*/  PRMT R4, RZ, 0x7610, R4 ;  /* 0x00007610ff047816 */ /* 0x000fe20000000004 */
[----:B----4-:R0:W-:Y:S01]  /*133f0*/  STS.U16 [R6+UR4+0xa80], R27 ;  /* 0x000a801b06007988 */ /* 0x0101e20008000404 */
[----:B--2---:R-:W-:-:S03]  /*13400*/  IADD3 R12, P1, R8, R2, RZ ;  /* 0x00000002080c7210 */ /* 0x004fc60007f3e0ff */
[----:B------:R-:W2:Y:S02]  /*13410*/  LDL R8, [R1+0x44c] ;  /* 0x00044c0001087983 */ /* 0x000ea40000100800 */
[----:B---3--:R-:W-:Y:S02]  /*13420*/  IMAD.X R13, R7, 0x1, R0, P1 ;  /* 0x00000001070d7824 */ /* 0x008fe400008e0600 */
[----:B------:R1:W-:Y:S04]  /*13430*/  STS.U16 [R6+UR4+0xe80], R15 ;  /* 0x000e800f06007988 */ /* 0x0003e80008000404 */
[----:B------:R3:W4:Y:S04]  /*13440*/  @!P0 LDG.E.U16 R5, desc[UR8][R12.64] ;  /* 0x000000080c058981 */ /* 0x000728000c1e1500 */
[----:B------:R-:W4:Y:S04]  /*13450*/  LDL R7, [R1+0x274] ;  /* 0x0002740001077983 */ /* 0x000f280000100800 */
[----:B------:R-:W4:Y:S01]  /*13460*/  LDL.LU R20, [R1+0x42c] ;  /* 0x00042c0001147983 */ /* 0x000f220000300800 */
[----:B---3--:R-:W-:-:S03]  /*13470*/  IADD3 R12, P1, R21, R2, RZ ;  /* 0x00000002150c7210 */ /* 0x008fc60007f3e0ff */
[----:B0-----:R-:W3:Y:S02]  /*13480*/  LDL.LU R27, [R1+0x6c] ;  /* 0x00006c00011b7983 */ /* 0x001ee40000300800 */
[----:B------:R-:W-:Y:S02]  /*13490*/  IMAD.X R13, R29, 0x1, R0, P1 ;  /* 0x000000011d0d7824 */ /* 0x000fe400008e0600 */
[----:B------:R-:W3:Y:S01]  /*134a0*/  LDL.LU R21, [R1+0x234] ;  /* 0x0002340001157983 */ /* 0x000ee20000300800 */
[----:B------:R-:W-:-:S03]  /*134b0*/  IADD3 R14, P1, R14, R2, RZ ;  /* 0x000000020e0e7210 */ /* 0x000fc60007f3e0ff */
[----:B------:R0:W3:Y:S02]  /*134c0*/  @!P0 LDG.E.U16 R4, desc[UR8][R12.64] ;  /* 0x000000080c048981 */ /* 0x0000e4000c1e1500 */
[----:B-1----:R-:W-:Y:S02]  /*134d0*/  IMAD.X R15, R9, 0x1, R0, P1 ;  /* 0x00000001090f7824 */ /* 0x002fe400008e0600 */
[----:B------:R-:W3:Y:S01]  /*134e0*/  LDL R9, [R1+0x40c] ;  /* 0x00040c0001097983 */ /* 0x000ee20000100800 */
[----:B0-----:R-:W-:-:S03]  /*134f0*/  PRMT R12, RZ, 0x7610, R12 ;  /* 0x00007610ff0c7816 */ /* 0x001fc6000000000c */
[----:B------:R-:W3:Y:S04]  /*13500*/  LDL.LU R29, [R1+0x68] ;  /* 0x00006800011d7983 */ /* 0x000ee80000300800 */
[----:B------:R2:W3:Y:S04]  /*13510*/  @!P0 LDG.E.U16 R12, desc[UR8][R14.64] ;  /* 0x000000080e0c8981 */ /* 0x0004e8000c1e1500 */
[----:B------:R-:W4:Y:S01]  /*13520*/  LDL.LU R15, [R1+0x48] ;  /* 0x00004800010f7983 */ /* 0x000f220000300800 */
[----:B------:R-:W-:Y:S02]  /*13530*/  PRMT R13, RZ, 0x7610, R13 ;  /* 0x00007610ff0d7816 */ /* 0x000fe4000000000d */
[----:B--2---:R-:W-:-:S02]  /*13540*/  IADD3 R14, P1, R8, R2, RZ ;  /* 0x00000002080e7210 */ /* 0x004fc40007f3e0ff */
[----:B------:R-:W2:Y:S04]  /*13550*/  LDL R8, [R1+0x3ec] ;  /* 0x0003ec0001087983 */ /* 0x000ea80000100800 */
[----:B----4-:R0:W-:Y:S04]  /*13560*/  STS.U16 [R6+UR4+0x1280], R15 ;  /* 0x0012800f06007988 */ /* 0x0101e80008000404 */
[----:B------:R1:W-:Y:S01]  /*13570*/  STS.U16 [R6+UR4+0x1680], R10 ;  /* 0x0016800a06007988 */ /* 0x0003e20008000404 */
[----:B0-----:R-:W-:-:S03]  /*13580*/  IMAD.X R15, R7, 0x1, R0, P1 ;  /* 0x00000001070f7824 */ /* 0x001fc600008e0600 */
[----:B------:R-:W4:Y:S04]  /*13590*/  LDL R7, [R1+0x298] ;  /* 0x0002980001077983 */ /* 0x000f280000100800 */
[----:B------:R0:W4:Y:S04]  /*135a0*/  @!P0 LDG.E.U16 R13, desc[UR8][R14.64] ;  /* 0x000000080e0d8981 */ /* 0x000128000c1e1500 */
[----:B-1----:R-:W4:Y:S04]  /*135b0*/  LDL R10, [R1+0x3cc] ;  /* 0x0003cc00010a7983 */ /* 0x002f280000100800 */
[----:B------:R1:W-:Y:S01]  /*135c0*/  STL [R1+0xb70], R20 ;  /* 0x000b701401007387 */ /* 0x0003e20000100800 */
[----:B0-----:R-:W-:-:S03]  /*135d0*/  IADD3 R14, P1, R20, R2, RZ ;  /* 0x00000002140e7210 */ /* 0x001fc60007f3e0ff */
[----:B-1----:R-:W2:Y:S01]  /*135e0*/  LDL.LU R20, [R1+0x258] ;  /* 0x0002580001147983 */ /* 0x002ea20000300800 */
[----:B------:R-:W-:Y:S01]  /*135f0*/  PRMT R17, RZ, 0x7610, R17 ;  /* 0x00007610ff117816 */ /* 0x000fe20000000011 */
[----:B---3--:R-:W-:-:S05]  /*13600*/  IMAD.X R15, R21, 0x1, R0, P1 ;  /* 0x00000001150f7824 */ /* 0x008fca00008e0600 */
[----:B------:R0:W3:Y:S01]  /*13610*/  @!P0 LDG.E.U16 R17, desc[UR8][R14.64] ;  /* 0x000000080e118981 */ /* 0x0000e2000c1e1500 */
[----:B------:R-:W-:Y:S02]  /*13620*/  PRMT R18, RZ, 0x7610, R18 ;  /* 0x00007610ff127816 */ /* 0x000fe40000000012 */
[----:B0-----:R-:W-:Y:S02]  /*13630*/  IADD3 R14, P1, R9, R2, RZ ;  /* 0x00000002090e7210 */ /* 0x001fe40007f3e0ff */
[----:B------:R-:W-:-:S03]  /*13640*/  PRMT R22, RZ, 0x7610, R22 ;  /* 0x00007610ff167816 */ /* 0x000fc60000000016 */
[----:B--2---:R-:W-:-:S05]  /*13650*/  IMAD.X R15, R20, 0x1, R0, P1 ;  /* 0x00000001140f7824 */ /* 0x004fca00008e0600 */
[----:B------:R0:W2:Y:S04]  /*13660*/  @!P0 LDG.E.U16 R18, desc[UR8][R14.64] ;  /* 0x000000080e128981 */ /* 0x0000a8000c1e1500 */
[----:B------:R1:W-:Y:S01]  /*13670*/  STL.64 [R1+0xb78], R20 ;  /* 0x000b781401007387 */ /* 0x0003e20000100a00 */
[----:B0-----:R-:W-:-:S05]  /*13680*/  IADD3 R14, P1, R8, R2, RZ ;  /* 0x00000002080e7210 */ /* 0x001fca0007f3e0ff */
[----:B----4-:R-:W-:Y:S02]  /*13690*/  IMAD.X R15, R7, 0x1, R0, P1 ;  /* 0x00000001070f7824 */ /* 0x010fe400008e0600 */
[----:B------:R-:W4:Y:S04]  /*136a0*/  LDL.LU R7, [R1+0x5c] ;  /* 0x00005c0001077983 */ /* 0x000f280000300800 */
[----:B------:R-:W3:Y:S04]  /*136b0*/  LDL.LU R8, [R1+0x44] ;  /* 0x0000440001087983 */ /* 0x000ee80000300800 */
[----:B------:R-:W2:Y:S04]  /*136c0*/  LDL.LU R9, [R1+0x34] ;  /* 0x0000340001097983 */ /* 0x000ea80000300800 */
[----:B-1----:R-:W2:Y:S04]  /*136d0*/  LDL.LU R21, [R1+0x24] ;  /* 0x0000240001157983 */ /* 0x002ea80000300800 */
[----:B------:R0:W2:Y:S04]  /*136e0*/  @!P0 LDG.E.U16 R22, desc[UR8][R14.64] ;  /* 0x000000080e168981 */ /* 0x0000a8000c1e1500 */
[----:B------:R-:W4:Y:S01]  /*136f0*/  LDL R15, [R1+0x2d8] ;  /* 0x0002d800010f7983 */ /* 0x000f220000100800 */
[----:B0-----:R-:W-:-:S02]  /*13700*/  IADD3 R14, P1, R10, R2, RZ ;  /* 0x000000020a0e7210 */ /* 0x001fc40007f3e0ff */
[----:B------:R-:W-:Y:S01]  /*13710*/  PRMT R24, RZ, 0x7610, R24 ;  /* 0x00007610ff187816 */ /* 0x000fe20000000018 */
[----:B------:R0:W-:Y:S04]  /*13720*/  STS.U16 [R6+UR4+0x1a80], R11 ;  /* 0x001a800b06007988 */ /* 0x0001e80008000404 */
[----:B------:R-:W2:Y:S04]  /*13730*/  LDL.LU R10, [R1+0x20] ;  /* 0x00002000010a7983 */ /* 0x000ea80000300800 */
[----:B------:R1:W-:Y:S04]  /*13740*/  STS.U16 [R6+UR4+0x1e80], R27 ;  /* 0x001e801b06007988 */ /* 0x0003e80008000404 */
[----:B0-----:R-:W2:Y:S04]  /*13750*/  LDL.LU R11, [R1+0x1c] ;  /* 0x00001c00010b7983 */ /* 0x001ea80000300800 */
[----:B------:R0:W-:Y:S04]  /*13760*/  STS.U16 [R6+UR4+0x2280], R29 ;  /* 0x0022801d06007988 */ /* 0x0001e80008000404 */
[----:B-1----:R-:W2:Y:S04]  /*13770*/  LDL.LU R27, [R1+0x18] ;  /* 0x00001800011b7983 */ /* 0x002ea80000300800 */
[----:B0-----:R-:W2:Y:S04]  /*13780*/  LDL.LU R29, [R1+0x14] ;  /* 0x00001400011d7983 */ /* 0x001ea80000300800 */
[----:B------:R-:W2:Y:S01]  /*13790*/  LDL.LU R20, [R1] ;  /* 0x0000000001147983 */ /* 0x000ea20000300800 */
[----:B----4-:R-:W-:-:S05]  /*137a0*/  IMAD.X R15, R15, 0x1, R0, P1 ;  /* 0x000000010f0f7824 */ /* 0x010fca00008e0600 */
[----:B------:R0:W4:Y:S04]  /*137b0*/  @!P0 LDG.E.U16 R24, desc[UR8][R14.64] ;  /* 0x000000080e188981 */ /* 0x000128000c1e1500 */
        /* <DEDUP_REMOVED lines=8> */
[----:B------:R-:W2:Y:S04]  /*13840*/  LDL.LU R14, [R1+0x60] ;  /* 0x00006000010e7983 */ /* 0x000ea80000300800 */
[----:B------:R-:W0:Y:S04]  /*13850*/  LDL R15, [R1+0x6dc] ;  /* 0x0006dc00010f7983 */ /* 0x000e280000100800 */
[----:B--2---:R0:W-:Y:S02]  /*13860*/  STS.U16 [R6+UR4+0x2a80], R14 ;  /* 0x002a800e06007988 */ /* 0x0041e40008000404 */
[----:B0-----:R-:W-:-:S02]  /*13870*/  IADD3 R14, P1, R15, R2, RZ ;  /* 0x000000020f0e7210 */ /* 0x001fc40007f3e0ff */
[----:B------:R-:W2:Y:S01]  /*13880*/  LDL R15, [R1+0x358] ;  /* 0x00035800010f7983 */ /* 0x000ea20000100800 */
[----:B------:R-:W0:Y:S01]  /*13890*/  S2R R6, SR_TID.X ;  /* 0x0000000000067919 */ /* 0x000e220000002100 */
[----:B------:R-:W-:Y:S02]  /*138a0*/  PRMT R28, RZ, 0x7610, R28 ;  /* 0x00007610ff1c7816 */ /* 0x000fe4000000001c */
[----:B------:R1:W-:Y:S04]  /*138b0*/  STL [R1+0xca0], R2 ;  /* 0x000ca00201007387 */ /* 0x0003e80000100800 */
[----:B-1----:R-:W4:Y:S04]  /*138c0*/  LDL.LU R2, [R1+0x4] ;  /* 0x0000040001027983 */ /* 0x002f280000300800 */
[----:B------:R1:W-:Y:S01]  /*138d0*/  STL [R1+0x854], R0 ;  /* 0x0008540001007387 */ /* 0x0003e20000100800 */
[----:B0-----:R-:W-:-:S05]  /*138e0*/  LOP3.LUT R6, R6, 0x3f, RZ, 0xc0, !PT ;  /* 0x0000003f06067812 */ /* 0x001fca00078ec0ff */
[----:B------:R-:W-:Y:S02]  /*138f0*/  IMAD.SHL.U32 R6, R6, 0x2, RZ ;  /* 0x0000000206067824 */ /* 0x000fe400078e00ff */
[----:B--2---:R-:W-:Y:S02]  /*13900*/  IMAD.X R15, R15, 0x1, R0, P1 ;  /* 0x000000010f0f7824 */ /* 0x004fe400008e0600 */
[----:B-1----:R-:W2:Y:S04]  /*13910*/  LDL.LU R0, [R1+0x8] ;  /* 0x0000080001007983 */ /* 0x002ea80000300800 */
[----:B------:R0:W3:Y:S02]  /*13920*/  @!P0 LDG.E.U16 R28, desc[UR8][R14.64] ;  /* 0x000000080e1c8981 */ /* 0x0000e4000c1e1500 */
[----:B0-----:R-:W-:-:S02]  /*13930*/  LOP3.LUT R14, R6, 0x50, RZ, 0x3c, !PT ;  /* 0x00000050060e7812 */ /* 0x001fc400078e3cff */
[----:B------:R-:W4:Y:S04]  /*13940*/  LDL.LU R6, [R1+0x2c] ;  /* 0x00002c0001067983 */ /* 0x000f280000300800 */
[----:B------:R0:W-:Y:S04]  /*13950*/  STS.U16 [R14+UR4+0x2e80], R7 ;  /* 0x002e80070e007988 */ /* 0x0001e80008000404 */
[----:B------:R1:W-:Y:S04]  /*13960*/  STS.U16 [R14+UR4+0x3280], R8 ;  /* 0x003280080e007988 */ /* 0x0003e80008000404 */
[----:B------:R1:W-:Y:S04]  /*13970*/  STS.U16 [R14+UR4+0x3680], R9 ;  /* 0x003680090e007988 */ /* 0x0003e80008000404 */
[----:B------:R-:W3:Y:S04]  /*13980*/  LDL.LU R15, [R1+0xc] ;  /* 0x00000c00010f7983 */ /* 0x000ee80000300800 */
[----:B0-----:R-:W3:Y:S04]  /*13990*/  LDL.LU R7, [R1+0x10b0] ;  /* 0x0010b00001077983 */ /* 0x001ee80000300800 */
[----:B-1----:R-:W3:Y:S04]  /*139a0*/  LDL.LU R8, [R1+0x10ac] ;  /* 0x0010ac0001087983 */ /* 0x002ee80000300800 */
[----:B------:R-:W3:Y:S04]  /*139b0*/  LDL.LU R9, [R1+0x10a8] ;  /* 0x0010a80001097983 */ /* 0x000ee80000300800 */
[----:B----4-:R0:W-:Y:S02]  /*139c0*/  STS.U16 [R14+UR4+0x3a80], R6 ;  /* 0x003a80060e007988 */ /* 0x0101e40008000404 */
[----:B0-----:R-:W0:Y:S02]  /*139d0*/  S2R R6, SR_TID.X ;  /* 0x0000000000067919 */ /* 0x001e240000002100 */
[----:B------:R1:W-:Y:S04]  /*139e0*/  STS.U16 [R14+UR4+0x3e80], R21 ;  /* 0x003e80150e007988 */ /* 0x0003e80008000404 */
[----:B-1----:R-:W4:Y:S01]  /*139f0*/  LDL.LU R21, [R1+0x88] ;  /* 0x0000880001157983 */ /* 0x002f220000300800 */
[----:B0-----:R-:W-:-:S05]  /*13a00*/  LOP3.LUT R6, R6, 0x3f, RZ, 0xc0, !PT ;  /* 0x0000003f06067812 */ /* 0x001fca00078ec0ff */
[----:B------:R-:W-:-:S05]  /*13a10*/  IMAD.SHL.U32 R6, R6, 0x2, RZ ;  /* 0x0000000206067824 */ /* 0x000fca00078e00ff */
[----:B------:R-:W-:Y:S02]  /*13a20*/  LOP3.LUT R14, R6, 0x60, RZ, 0x3c, !PT ;  /* 0x00000060060e7812 */ /* 0x000fe400078e3cff */
[----:B------:R-:W4:Y:S04]  /*13a30*/  LDL.LU R6, [R1+0x10] ;  /* 0x0000100001067983 */ /* 0x000f280000300800 */
[----:B------:R0:W-:Y:S04]  /*13a40*/  STS.U16 [R14+UR4+0x300], R10 ;  /* 0x0003000a0e007988 */ /* 0x0001e80008000404 */
[----:B------:R1:W-:Y:S04]  /*13a50*/  STS.U16 [R14+UR4+0x700], R11 ;  /* 0x0007000b0e007988 */ /* 0x0003e80008000404 */
[----:B------:R2:W-:Y:S04]  /*13a60*/  STS.U16 [R14+UR4+0xb00], R27 ;  /* 0x000b001b0e007988 */ /* 0x0005e80008000404 */
[----:B0-----:R-:W4:Y:S04]  /*13a70*/  LDL.LU R10, [R1+0x10a4] ;  /* 0x0010a400010a7983 */ /* 0x001f280000300800 */
[----:B-1----:R-:W4:Y:S04]  /*13a80*/  LDL.LU R11, [R1+0x10a0] ;  /* 0x0010a000010b7983 */ /* 0x002f280000300800 */
[----:B--2---:R-:W2:Y:S04]  /*13a90*/  LDL.LU R27, [R1+0x109c] ;  /* 0x00109c00011b7983 */ /* 0x004ea80000300800 */
[----:B------:R0:W-:Y:S04]  /*13aa0*/  STS.U16 [R14+UR4+0xf00], R29 ;  /* 0x000f001d0e007988 */ /* 0x0001e80008000404 */
[----:B0-----:R-:W2:Y:S04]  /*13ab0*/  LDL.LU R29, [R1+0x1098] ;  /* 0x00109800011d7983 */ /* 0x001ea80000300800 */
[----:B------:R0:W-:Y:S02]  /*13ac0*/  STS.U16 [R14+UR4+0x1b00], R0 ;  /* 0x001b00000e007988 */ /* 0x0001e40008000404 */
[----:B0-----:R-:W0:Y:S02]  /*13ad0*/  S2R R0, SR_TID.X ;  /* 0x0000000000007919 */ /* 0x001e240000002100 */
[----:B---3--:R0:W-:Y:S04]  /*13ae0*/  STS.U16 [R14+UR4+0x1700], R15 ;  /* 0x0017000f0e007988 */ /* 0x0081e80008000404 */
[----:B------:R1:W-:Y:S04]  /*13af0*/  STS.U16 [R14+UR4+0x3b00], R8 ;  /* 0x003b00080e007988 */ /* 0x0003e80008000404 */
[----:B------:R3:W-:Y:S04]  /*13b00*/  STS.U16 [R14+UR4+0x3f00], R7 ;  /* 0x003f00070e007988 */ /* 0x0007e80008000404 */
[----:B------:R-:W-:Y:S01]  /*13b10*/  STS.U16 [R14+UR4+0x1f00], R2 ;  /* 0x001f00020e007988 */ /* 0x000fe20008000404 */
[C---:B0-----:R-:W-:Y:S01]  /*13b20*/  IMAD.SHL.U32 R15, R0.reuse, 0x8, RZ ;  /* 0x00000008000f7824 */ /* 0x041fe200078e00ff */
[----:B-1----:R-:W-:-:S04]  /*13b30*/  LOP3.LUT R8, R0, 0x7, RZ, 0xc0, !PT ;  /* 0x0000000700087812 */ /* 0x002fc800078ec0ff */
[----:B------:R-:W-:-:S05]  /*13b40*/  LOP3.LUT R15, R15, 0x30, RZ, 0xc0, !PT ;  /* 0x000000300f0f7812 */ /* 0x000fca00078ec0ff */
[----:B---3--:R-:W-:Y:S01]  /*13b50*/  IMAD R7, R8, 0x40, R15 ;  /* 0x0000004008077824 */ /* 0x008fe200078e020f */
[----:B------:R-:W-:Y:S04]  /*13b60*/  STS.U16 [R14+UR4+0x2300], R20 ;  /* 0x002300140e007988 */ /* 0x000fe80008000404 */
[----:B------:R-:W-:Y:S04]  /*13b70*/  STS.U16 [R14+UR4+0x3700], R9 ;  /* 0x003700090e007988 */ /* 0x000fe80008000404 */
[----:B----4-:R0:W-:Y:S02]  /*13b80*/  STS.U16 [R14+UR4+0x1300], R6 ;  /* 0x001300060e007988 */ /* 0x0101e40008000404 */
[----:B0-----:R-:W0:Y:S02]  /*13b90*/  S2R R6, SR_TID.X ;  /* 0x0000000000067919 */ /* 0x001e240000002100 */
[----:B------:R-:W-:Y:S04]  /*13ba0*/  STS.U16 [R14+UR4+0x3300], R10 ;  /* 0x0033000a0e007988 */ /* 0x000fe80008000404 */
[----:B------:R-:W-:Y:S04]  /*13bb0*/  STS.U16 [R14+UR4+0x2f00], R11 ;  /* 0x002f000b0e007988 */ /* 0x000fe80008000404 */
[----:B--2---:R-:W-:Y:S01]  /*13bc0*/  STS.U16 [R14+UR4+0x2b00], R27 ;  /* 0x002b001b0e007988 */ /* 0x004fe20008000404 */
[----:B0-----:R-:W-:-:S05]  /*13bd0*/  LOP3.LUT R6, R6, 0x3f, RZ, 0xc0, !PT ;  /* 0x0000003f06067812 */ /* 0x001fca00078ec0ff */
[----:B------:R-:W-:Y:S01]  /*13be0*/  IMAD.SHL.U32 R6, R6, 0x2, RZ ;  /* 0x0000000206067824 */ /* 0x000fe200078e00ff */
[----:B------:R-:W-:Y:S04]  /*13bf0*/  STS.U16 [R14+UR4+0x2700], R29 ;  /* 0x0027001d0e007988 */ /* 0x000fe80008000404 */
[----:B------:R-:W-:-:S05]  /*13c00*/  LOP3.LUT R15, R6, 0x70, RZ, 0x3c, !PT ;  /* 0x00000070060f7812 */ /* 0x000fca00078e3cff */
[----:B------:R-:W-:Y:S04]  /*13c10*/  STS.U16 [R15+UR4+0x380], R25 ;  /* 0x000380190f007988 */ /* 0x000fe80008000404 */
[----:B------:R0:W-:Y:S04]  /*13c20*/  STS.U16 [R15+UR4+0x3380], R24 ;  /* 0x003380180f007988 */ /* 0x0001e80008000404 */
[----:B------:R1:W-:Y:S04]  /*13c30*/  STS.U16 [R15+UR4+0x3780], R26 ;  /* 0x0037801a0f007988 */ /* 0x0003e80008000404 */
[----:B0-----:R-:W2:Y:S04]  /*13c40*/  LDL.LU.64 R24, [R1+0x5c0] ;  /* 0x0005c00001187983 */ /* 0x001ea80000300a00 */
[----:B-1----:R-:W3:Y:S01]  /*13c50*/  LDL.LU.64 R26, [R1+0x5c8] ;  /* 0x0005c800011a7983 */ /* 0x002ee20000300a00 */
[----:B------:R-:W0:Y:S03]  /*13c60*/  S2UR UR6, SR_CgaCtaId ;  /* 0x00000000000679c3 */ /* 0x000e260000008800 */
[----:B------:R-:W-:Y:S04]  /*13c70*/  STS.U16 [R15+UR4+0x3f80], R21 ;  /* 0x003f80150f007988 */ /* 0x000fe80008000404 */
        /* <DEDUP_REMOVED lines=12> */
[----:B---3--:R-:W-:Y:S04]  /*13d40*/  STL.64 [R1+0x1090], R26 ;  /* 0x0010901a01007387 */ /* 0x008fe80000100a00 */
[----:B--2---:R1:W-:Y:S04]  /*13d50*/  STL.64 [R1+0x1088], R24 ;  /* 0x0010881801007387 */ /* 0x0043e80000100a00 */
[----:B-1----:R-:W2:Y:S04]  /*13d60*/  LDL.LU.64 R24, [R1+0x620] ;  /* 0x0006200001187983 */ /* 0x002ea80000300a00 */
[----:B------:R-:W2:Y:S01]  /*13d70*/  LDL.LU.64 R26, [R1+0x628] ;  /* 0x00062800011a7983 */ /* 0x000ea20000300a00 */
[----:B------:R-:W-:Y:S01]  /*13d80*/  IMAD R9, R8, 0x90, RZ ;  /* 0x0000009008097824 */ /* 0x000fe200078e02ff */
[C---:B------:R-:W-:Y:S01]  /*13d90*/  LOP3.LUT R14, R0.reuse, 0x20, RZ, 0xc0, !PT ;  /* 0x00000020000e7812 */ /* 0x040fe200078ec0ff */
[C---:B------:R-:W-:Y:S01]  /*13da0*/  IMAD.SHL.U32 R8, R0.reuse, 0x2, RZ ;  /* 0x0000000200087824 */ /* 0x040fe200078e00ff */
[----:B------:R-:W-:Y:S01]  /*13db0*/  UMOV UR5, 0x400 ;  /* 0x0000040000057882 */ /* 0x000fe20000000000 */
[----:B------:R-:W-:Y:S01]  /*13dc0*/  IMAD.SHL.U32 R23, R0, 0x20, RZ ;  /* 0x0000002000177824 */ /* 0x000fe200078e00ff */
[----:B0-----:R-:W-:Y:S01]  /*13dd0*/  ULEA UR5, UR6, UR5, 0x18 ;  /* 0x0000000506057291 */ /* 0x001fe2000f8ec03f */
[----:B------:R-:W-:Y:S01]  /*13de0*/  IMAD.SHL.U32 R14, R14, 0x20, RZ ;  /* 0x000000200e0e7824 */ /* 0x000fe200078e00ff */
[----:B------:R-:W-:-:S02]  /*13df0*/  LOP3.LUT R6, R9, 0x30, R8, 0x78, !PT ;  /* 0x0000003009067812 */ /* 0x000fc400078e7808 */
[----:B------:R-:W-:Y:S02]  /*13e00*/  LOP3.LUT R7, R7, 0x10, R8, 0x78, !PT ;  /* 0x0000001007077812 */ /* 0x000fe400078e7808 */
[----:B------:R-:W-:Y:S01]  /*13e10*/  LOP3.LUT R14, R6, R14, RZ, 0xfc, !PT ;  /* 0x0000000e060e7212 */ /* 0x000fe200078efcff */
[----:B------:R-:W-:Y:S01]  /*13e20*/  BAR.SYNC.DEFER_BLOCKING 0x0 ;  /* 0x0000000000007b1d */ /* 0x000fe20000010000 */
[----:B------:R-:W-:-:S05]  /*13e30*/  LOP3.LUT R23, R7, 0x200, R23, 0xf8, !PT ;  /* 0x0000020007177812 */ /* 0x000fca00078ef817 */
[----:B------:R-:W-:Y:S04]  /*13e40*/  LDSM.16.MT88.4 R8, [R23+UR5+0x4000] ;  /* 0x004000051708783b */ /* 0x000fe80008004200 */
[----:B------:R-:W0:Y:S04]  /*13e50*/  LDSM.16.M88.4 R16, [R14+UR5] ;  /* 0x000000050e10783b */ /* 0x000e280008000200 */
[----:B0-----:R-:W-:Y:S01]  /*13e60*/  STL.64 [R1+0x68], R18 ;  /* 0x0000681201007387 */ /* 0x001fe20000100a00 */
[----:B--2---:R-:W-:-:S15]  /*13e70*/  HMMA.16816.F32.BF16 R24, R8, R16, R24 ;  /* 0x000000100818723c */ /* 0x004fde0000041818 */
[----:B------:R-:W-:-:S08]  /*13e80*/  NOP ;  /* 0x0000000000007918 */ /* 0x000fd00000000000 */
[----:B------:R-:W-:Y:S04]  /*13e90*/  STL.64 [R1+0x70], R24 ;  /* 0x0000701801007387 */ /* 0x000fe80000100a00 */
[----:B------:R0:W-:Y:S04]  /*13ea0*/  STL.64 [R1+0x78], R26 ;  /* 0x0000781a01007387 */ /* 0x0001e80000100a00 */
[----:B0-----:R-:W2:Y:S04]  /*13eb0*/  LDL.LU.64 R26, [R1+0x1090] ;  /* 0x00109000011a7983 */ /* 0x001ea80000300a00 */
[----:B------:R-:W2:Y:S01]  /*13ec0*/  LDL.LU.64 R24, [R1+0x1088] ;  /* 0x0010880001187983 */ /* 0x000ea20000300a00 */
[----:B------:R-:W-:-:S05]  /*13ed0*/  LOP3.LUT R3, R23, 0x20, RZ, 0x3c, !PT ;  /* 0x0000002017037812 */ /* 0x000fca00078e3cff */
[----:B------:R-:W0:Y:S04]  /*13ee0*/  LDSM.16.MT88.4 R4, [R3+UR5+0x4000] ;  /* 0x004000050304783b */ /* 0x000e280008004200 */
[----:B0-----:R-:W-:Y:S04]  /*13ef0*/  STL.64 [R1+0x1038], R6 ;  /* 0x0010380601007387 */ /* 0x001fe80000100a00 */
[----:B------:R0:W-:Y:S01]  /*13f00*/  STL.64 [R1+0x1030], R4 ;  /* 0x0010300401007387 */ /* 0x0001e20000100a00 */
[----:B--2---:R-:W-:Y:S03]  /*13f10*/  HMMA.16816.F32.BF16 R24, R4, R16, R24 ;  /* 0x000000100418723c */ /* 0x004fe60000041818 */
[----:B0-----:R-:W2:Y:S04]  /*13f20*/  LDL.LU.64 R4, [R1+0x6a0] ;  /* 0x0006a00001047983 */ /* 0x001ea80000300a00 */
[----:B------:R-:W2:-:S15]  /*13f30*/  LDL.LU.64 R6, [R1+0x6a8] ;  /* 0x0006a80001067983 */ /* 0x000e9e0000300a00 */
[----:B------:R-:W-:-:S02]  /*13f40*/  NOP ;  /* 0x0000000000007918 */ /* 0x000fc40000000000 */
[----:B------:R-:W-:Y:S02]  /*13f50*/  IMAD.MOV.U32 R16, RZ, RZ, R27 ;  /* 0x000000ffff107224 */ /* 0x000fe400078e001b */
[----:B------:R-:W-:Y:S02]  /*13f60*/  IMAD.MOV.U32 R18, RZ, RZ, R25 ;  /* 0x000000ffff127224 */ /* 0x000fe400078e0019 */
[----:B------:R-:W-:Y:S02]  /*13f70*/  IMAD.MOV.U32 R19, RZ, RZ, R24 ;  /* 0x000000ffff137224 */ /* 0x000fe400078e0018 */
[----:B------:R-:W-:Y:S01]  /*13f80*/  IMAD.MOV.U32 R17, RZ, RZ, R26 ;  /* 0x000000ffff117224 */ /* 0x000fe200078e001a */
[----:B------:R-:W-:Y:S04]  /*13f90*/  STL [R1+0xfc4], R16 ;  /* 0x000fc41001007387 */ /* 0x000fe80000100800 */
[----:B------:R-:W-:Y:S04]  /*13fa0*/  STL [R1+0xfc0], R18 ;  /* 0x000fc01201007387 */ /* 0x000fe80000100800 */
[----:B------:R-:W-:Y:S04]  /*13fb0*/  STL [R1+0xfbc], R19 ;  /* 0x000fbc1301007387 */ /* 0x000fe80000100800 */
[----:B------:R-:W-:Y:S04]  /*13fc0*/  STL [R1+0xfb8], R17 ;  /* 0x000fb81101007387 */ /* 0x000fe80000100800 */
[----:B------:R-:W0:Y:S04]  /*13fd0*/  LDSM.16.M88.4 R16, [R14+UR5+0x800] ;  /* 0x000800050e10783b */ /* 0x000e280008000200 */
[----:B------:R-:W1:Y:S01]  /*13fe0*/  LDSM.16.M88.4 R24, [R14+UR5+0x1000] ;  /* 0x001000050e18783b */ /* 0x000e620008000200 */
[----:B0-----:R-:W-:-:S05]  /*13ff0*/  IMAD.MOV.U32 R22, RZ, RZ, R18 ;  /* 0x000000ffff167224 */ /* 0x001fca00078e0012 */
[----:B------:R-:W-:Y:S04]  /*14000*/  STL.64 [R1+0x1050], R22 ;  /* 0x0010501601007387 */ /* 0x000fe80000100a00 */
[----:B------:R-:W-:Y:S04]  /*14010*/  STL [R1+0x5c], R19 ;  /* 0x00005c1301007387 */ /* 0x000fe80000100800 */
[----:B------:R-:W0:Y:S04]  /*14020*/  LDSM.16.M88.4 R20, [R14+UR5+0x1800] ;  /* 0x001800050e14783b */ /* 0x000e280008000200 */
[----:B-1----:R-:W-:Y:S04]  /*14030*/  STL.64 [R1+0x40], R24 ;  /* 0x0000401801007387 */ /* 0x002fe80000100a00 */
[----:B------:R-:W-:Y:S04]  /*14040*/  STL.64 [R1+0x48], R26 ;  /* 0x0000481a01007387 */ /* 0x000fe80000100a00 */
[----:B------:R-:W1:Y:S04]  /*14050*/  LDSM.16.M88.4 R24, [R14+UR5+0x2000] ;  /* 0x002000050e18783b */ /* 0x000e680008000200 */
[----:B0-----:R-:W-:Y:S04]  /*14060*/  STL.64 [R1+0x30], R20 ;  /* 0x0000301401007387 */ /* 0x001fe80000100a00 */
[----:B------:R-:W-:Y:S04]  /*14070*/  STL.64 [R1+0x38], R22 ;  /* 0x0000381601007387 */ /* 0x000fe80000100a00 */
[----:B------:R-:W-:Y:S04]  /*14080*/  LDSM.16.M88.4 R20, [R14+UR5+0x2800] ;  /* 0x002800050e14783b */ /* 0x000fe80008000200 */
[----:B-1----:R-:W-:Y:S04]  /*14090*/  STL.64 [R1+0x20], R24 ;  /* 0x0000201801007387 */ /* 0x002fe80000100a00 */
[----:B------:R-:W-:Y:S04]  /*140a0*/  STL.64 [R1+0x28], R26 ;  /* 0x0000281a01007387 */ /* 0x000fe80000100a00 */
[----:B------:R-:W0:Y:S02]  /*140b0*/  LDSM.16.M88.4 R24, [R14+UR5+0x3000] ;  /* 0x003000050e18783b */ /* 0x000e240008000200 */
[----:B0-----:R-:W-:-:S02]  /*140c0*/  IMAD.MOV.U32 R2, RZ, RZ, R24 ;  /* 0x000000ffff027224 */ /* 0x001fc400078e0018 */
[----:B------:R-:W-:Y:S01]  /*140d0*/  STL.64 [R1+0x8], R26 ;  /* 0x0000081a01007387 */ /* 0x000fe20000100a00 */
[----:B------:R-:W-:-:S03]  /*140e0*/  IMAD.MOV.U32 R0, RZ, RZ, R25 ;  /* 0x000000ffff007224 */ /* 0x000fc600078e0019 */
[----:B------:R-:W0:Y:S01]  /*140f0*/  LDSM.16.M88.4 R24, [R14+UR5+0x3800] ;  /* 0x003800050e18783b */ /* 0x000e220008000200 */
[----:B------:R-:W-:Y:S02]  /*14100*/  IMAD.MOV.U32 R12, RZ, RZ, R2 ;  /* 0x000000ffff0c7224 */ /* 0x000fe400078e0002 */
[----:B------:R-:W-:Y:S01]  /*14110*/  IMAD.MOV.U32 R13, RZ, RZ, R0 ;  /* 0x000000ffff0d7224 */ /* 0x000fe200078e0000 */
[----:B------:R-:W-:Y:S04]  /*14120*/  STL [R1+0xfcc], R14 ;  /* 0x000fcc0e01007387 */ /* 0x000fe80000100800 */
[----:B------:R-:W-:Y:S04]  /*14130*/  STL.64 [R1+0x18], R22 ;  /* 0x0000181601007387 */ /* 0x000fe80000100a00 */
[----:B------:R-:W-:Y:S04]  /*14140*/  STL.64 [R1+0x1058], R20 ;  /* 0x0010581401007387 */ /* 0x000fe80000100a00 */
[----:B------:R-:W-:Y:S04]  /*14150*/  STL.64 [R1+0x1080], R12 ;  /* 0x0010800c01007387 */ /* 0x000fe80000100a00 */
[----:B0-----:R0:W-:Y:S04]  /*14160*/  STL [R1+0xf0c], R26 ;  /* 0x000f0c1a01007387 */ /* 0x0011e80000100800 */
[----:B------:R-:W-:Y:S01]  /*14170*/  STL [R1+0xf08], R27 ;  /* 0x000f081b01007387 */ /* 0x000fe20000100800 */
[----:B0-----:R-:W-:Y:S01]  /*14180*/  IMAD.MOV.U32 R26, RZ, RZ, R17 ;  /* 0x000000ffff1a7224 */ /* 0x001fe200078e0011 */
[----:B--2---:R-:W-:-:S15]  /*14190*/  HMMA.16816.F32.BF16 R4, R8, R16, R4 ;  /* 0x000000100804723c */ /* 0x004fde0000041804 */
[----:B------:R-:W-:-:S08]  /*141a0*/  NOP ;  /* 0x0000000000007918 */ /* 0x000fd00000000000 */
[----:B------:R-:W-:Y:S04]  /*141b0*/  STL [R1+0x164], R5 ;  /* 0x0001640501007387 */ /* 0x000fe80000100800 */
[----:B------:R-:W-:Y:S04]  /*141c0*/  STL.64 [R1+0x168], R6 ;  /* 0x0001680601007387 */ /* 0x000fe80000100a00 */
[----:B------:R-:W2:Y:S04]  /*141d0*/  LDL.LU.64 R12, [R1+0x690] ;  /* 0x00069000010c7983 */ /* 0x000ea80000300a00 */
[----:B------:R-:W2:Y:S04]  /*141e0*/  LDL.LU.64 R14, [R1+0x698] ;  /* 0x00069800010e7983 */ /* 0x000ea80000300a00 */
[----:B------:R-:W-:Y:S04]  /*141f0*/  STL [R1+0x1068], R26 ;  /* 0x0010681a01007387 */ /* 0x000fe80000100800 */
[----:B------:R0:W-:Y:S04]  /*14200*/  STL.64 [R1+0x1060], R24 ;  /* 0x0010601801007387 */ /* 0x0001e80000100a00 */
[----:B0-----:R-:W3:Y:S04]  /*14210*/  LDL.LU.64 R24, [R1+0x680] ;  /* 0x0006800001187983 */ /* 0x001ee80000300a00 */
[----:B------:R-:W4:Y:S04]  /*14220*/  LDL.LU.64 R26, [R1+0x688] ;  /* 0x00068800011a7983 */ /* 0x000f280000300a00 */
[----:B----4-:R-:W-:Y:S04]  /*14230*/  STL.64 [R1+0x1078], R26 ;  /* 0x0010781a01007387 */ /* 0x010fe80000100a00 */
[----:B---3--:R0:W-:Y:S04]  /*14240*/  STL.64 [R1+0x1070], R24 ;  /* 0x0010701801007387 */ /* 0x0081e80000100a00 */
[----:B0-----:R-:W2:Y:S01]  /*14250*/  LDL.LU.64 R24, [R1+0x40] ;  /* 0x0000400001187983 */ /* 0x001ea20000300a00 */
[----:B------:R-:W-:-:S03]  /*14260*/  IMAD.MOV.U32 R17, RZ, RZ, R4 ;  /* 0x000000ffff117224 */ /* 0x000fc600078e0004 */
[----:B------:R-:W3:Y:S01]  /*14270*/  LDL.LU.64 R20, [R1+0x670] ;  /* 0x0006700001147983 */ /* 0x000ee20000300a00 */
[----:B------:R-:W-:-:S03]  /*14280*/  IMAD.MOV.U32 R28, RZ, RZ, R16 ;  /* 0x000000ffff1c7224 */ /* 0x000fc600078e0010 */
[----:B------:R-:W3:Y:S04]  /*14290*/  LDL.LU.64 R22, [R1+0x678] ;  /* 0x0006780001167983 */ /* 0x000ee80000300a00 */
[----:B------:R-:W4:Y:S04]  /*142a0*/  LDL.LU.64 R4, [R1+0x660] ;  /* 0x0006600001047983 */ /* 0x000f280000300a00 */
[----:B------:R-:W4:Y:S04]  /*142b0*/  LDL.LU.64 R6, [R1+0x668] ;  /* 0x0006680001067983 */ /* 0x000f280000300a00 */
[----:B------:R0:W-:Y:S04]  /*142c0*/  STL [R1+0xfc8], R17 ;  /* 0x000fc81101007387 */ /* 0x0001e80000100800 */
[----:B0-----:R-:W3:Y:S01]  /*142d0*/  LDL.LU.64 R16, [R1+0x30] ;  /* 0x0000300001107983 */ /* 0x001ee20000300a00 */
[----:B--2---:R-:W-:-:S15]  /*142e0*/  HMMA.16816.F32.BF16 R12, R8, R24, R12 ;  /* 0x00000018080c723c */ /* 0x004fde000004180c */
[----:B------:R-:W-:-:S08]  /*142f0*/  NOP ;  /* 0x0000000000007918 */ /* 0x000fd00000000000 */
[----:B------:R0:W-:Y:S04]  /*14300*/  STL.64 [R1+0x150], R12 ;  /* 0x0001500c01007387 */ /* 0x0001e80000100a00 */
[----:B------:R1:W-:Y:S04]  /*14310*/  STL.64 [R1+0x158], R14 ;  /* 0x0001580e01007387 */ /* 0x0003e80000100a00 */
[----:B0-----:R-:W2:Y:S01]  /*14320*/  LDL.LU.64 R12, [R1+0x1080] ;  /* 0x00108000010c7983 */ /* 0x001ea20000300a00 */
[----:B-1----:R-:W-:-:S03]  /*14330*/  IMAD.MOV.U32 R15, RZ, RZ, R24 ;  /* 0x000000ffff0f7224 */ /* 0x002fc600078e0018 */
[----:B------:R-:W4:Y:S01]  /*14340*/  LDL.LU.64 R26, [R1+0x1078] ;  /* 0x00107800011a7983 */ /* 0x000f220000300a00 */
[----:B------:R-:W-:-:S03]  /*14350*/  IMAD.MOV.U32 R14, RZ, RZ, R25 ;  /* 0x000000ffff0e7224 */ /* 0x000fc600078e0019 */
[----:B------:R-:W4:Y:S01]  /*14360*/  LDL.LU.64 R24, [R1+0x1070] ;  /* 0x0010700001187983 */ /* 0x000f220000300a00 */
[----:B---3--:R-:W-:Y:S02]  /*14370*/  IMAD.MOV.U32 R2, RZ, RZ, R16 ;  /* 0x000000ffff027224 */ /* 0x008fe400078e0010 */
[----:B------:R-:W-:Y:S01]  /*14380*/  IMAD.MOV.U32 R0, RZ, RZ, R17 ;  /* 0x000000ffff007224 */ /* 0x000fe200078e0011 */
[----:B----4-:R-:W-:-:S15]  /*14390*/  HMMA.16816.F32.BF16 R24, R8, R16, R24 ;  /* 0x000000100818723c */ /* 0x010fde0000041818 */
[----:B------:R-:W-:-:S09]  /*143a0*/  NOP ;  /* 0x0000000000007918 */ /* 0x000fd20000000000 */
[----:B------:R-:W-:Y:S02]  /*143b0*/  IMAD.MOV.U32 R18, RZ, RZ, R26 ;  /* 0x000000ffff127224 */ /* 0x000fe400078e001a */
[----:B------:R-:W-:Y:S01]  /*143c0*/  IMAD.MOV.U32 R19, RZ, RZ, R27 ;  /* 0x000000ffff137224 */ /* 0x000fe200078e001b */
[----:B------:R-:W3:Y:S01]  /*143d0*/  LDL.LU R26, [R1+0x1068] ;  /* 0x00106800011a7983 */ /* 0x000ee20000300800 */
[----:B------:R-:W-:Y:S02]  /*143e0*/  IMAD.MOV.U32 R17, RZ, RZ, R24 ;  /* 0x000000ffff117224 */ /* 0x000fe400078e0018 */
[----:B------:R-:W-:Y:S02]  /*143f0*/  IMAD.MOV.U32 R16, RZ, RZ, R25 ;  /* 0x000000ffff107224 */ /* 0x000fe400078e0019 */
[----:B------:R-:W4:Y:S04]  /*14400*/  LDL.LU.64 R24, [R1+0x1060] ;  /* 0x0010600001187983 */ /* 0x000f280000300a00 */
[----:B------:R-:W-:Y:S04]  /*14410*/  STL.64 [R1+0xfd8], R18 ;  /* 0x000fd81201007387 */ /* 0x000fe80000100a00 */
[----:B------:R0:W-:Y:S02]  /*14420*/  STL.64 [R1+0xfd0], R16 ;  /* 0x000fd01001007387 */ /* 0x0001e40000100a00 */
[----:B0-----:R-:W-:-:S02]  /*14430*/  IMAD.MOV.U32 R16, RZ, RZ, R15 ;  /* 0x000000ffff107224 */ /* 0x001fc400078e000f */
[----:B------:R-:W-:-:S05]  /*14440*/  IMAD.MOV.U32 R17, RZ, RZ, R14 ;  /* 0x000000ffff117224 */ /* 0x000fca00078e000e */
[----:B------:R0:W-:Y:S04]  /*14450*/  STL.64 [R1+0x1028], R16 ;  /* 0x0010281001007387 */ /* 0x0001e80000100a00 */
[----:B0-----:R-:W2:Y:S02]  /*14460*/  LDL.LU.64 R16, [R1+0x20] ;  /* 0x0000200001107983 */ /* 0x001ea40000300a00 */
[----:B--2---:R-:W-:-:S15]  /*14470*/  HMMA.16816.F32.BF16 R20, R8, R16, R20 ;  /* 0x000000100814723c */ /* 0x004fde0000041814 */
[----:B------:R-:W-:-:S08]  /*14480*/  NOP ;  /* 0x0000000000007918 */ /* 0x000fd00000000000 */
[----:B------:R0:W-:Y:S04]  /*14490*/  STL.64 [R1+0x130], R20 ;  /* 0x0001301401007387 */ /* 0x0001e80000100a00 */
[----:B------:R1:W-:Y:S04]  /*144a0*/  STL.64 [R1+0x138], R22 ;  /* 0x0001381601007387 */ /* 0x0003e80000100a00 */
[----:B0-----:R-:W2:Y:S04]  /*144b0*/  LDL.LU.64 R20, [R1+0x1058] ;  /* 0x0010580001147983 */ /* 0x001ea80000300a00 */
[----:B-1----:R-:W4:Y:S01]  /*144c0*/  LDL.LU.64 R22, [R1+0x1050] ;  /* 0x0010500001167983 */ /* 0x002f220000300a00 */
[----:B--2---:R-:W-:-:S15]  /*144d0*/  HMMA.16816.F32.BF16 R4, R8, R20, R4 ;  /* 0x000000140804723c */ /* 0x004fde0000041804 */
[----:B------:R-:W-:-:S09]  /*144e0*/  NOP ;  /* 0x0000000000007918 */ /* 0x000fd20000000000 */
[----:B------:R-:W-:Y:S01]  /*144f0*/  IMAD.MOV.U32 R27, RZ, RZ, R5 ;  /* 0x000000ffff1b7224 */ /* 0x000fe200078e0005 */
[----:B------:R-:W-:Y:S04]  /*14500*/  STL [R1+0x120], R4 ;  /* 0x0001200401007387 */ /* 0x000fe80000100800 */
[----:B---3--:R-:W-:Y:S04]  /*14510*/  STL.64 [R1+0x1048], R26 ;  /* 0x0010481a01007387 */ /* 0x008fe80000100a00 */
[----:B----4-:R0:W-:Y:S04]  /*14520*/  STL.64 [R1+0x1040], R24 ;  /* 0x0010401801007387 */ /* 0x0101e80000100a00 */
[----:B0-----:R-:W2:Y:S04]  /*14530*/  LDL.LU.64 R24, [R1+0x640] ;  /* 0x0006400001187983 */ /* 0x001ea80000300a00 */
[----:B------:R-:W2:Y:S01]  /*14540*/  LDL.LU.64 R26, [R1+0x648] ;  /* 0x00064800011a7983 */ /* 0x000ea20000300a00 */
[----:B------:R-:W-:-:S02]  /*14550*/  IMAD.MOV.U32 R15, RZ, RZ, R16 ;  /* 0x000000ffff0f7224 */ /* 0x000fc400078e0010 */
[----:B------:R-:W-:Y:S01]  /*14560*/  IMAD.MOV.U32 R14, RZ, RZ, R17 ;  /* 0x000000ffff0e7224 */ /* 0x000fe200078e0011 */
[----:B------:R-:W3:Y:S01]  /*14570*/  LDL.LU.64 R4, [R1+0x630] ;  /* 0x0006300001047983 */ /* 0x000ee20000300a00 */
[----:B------:R-:W-:Y:S02]  /*14580*/  IMAD.MOV.U32 R17, RZ, RZ, R20 ;  /* 0x000000ffff117224 */ /* 0x000fe400078e0014 */
[----:B------:R-:W-:Y:S02]  /*14590*/  IMAD.MOV.U32 R16, RZ, RZ, R21 ;  /* 0x000000ffff107224 */ /* 0x000fe400078e0015 */
[----:B------:R-:W-:Y:S02]  /*145a0*/  IMAD.MOV.U32 R21, RZ, RZ, R6 ;  /* 0x000000ffff157224 */ /* 0x000fe400078e0006 */
[----:B------:R-:W-:Y:S02]  /*145b0*/  IMAD.MOV.U32 R20, RZ, RZ, R7 ;  /* 0x000000ffff147224 */ /* 0x000fe400078e0007 */
[----:B------:R-:W3:Y:S04]  /*145c0*/  LDL.LU.64 R6, [R1+0x638] ;  /* 0x0006380001067983 */ /* 0x000ee80000300a00 */
[----:B------:R-:W-:Y:S04]  /*145d0*/  STL.64 [R1+0xfe8], R22 ;  /* 0x000fe81601007387 */ /* 0x000fe80000100a00 */
[----:B------:R0:W-:Y:S02]  /*145e0*/  STL.64 [R1+0xfe0], R20 ;  /* 0x000fe01401007387 */ /* 0x0001e40000100a00 */
[----:B0-----:R-:W-:-:S02]  /*145f0*/  IMAD.MOV.U32 R20, RZ, RZ, R17 ;  /* 0x000000ffff147224 */ /* 0x001fc400078e0011 */
[----:B------:R-:W-:-:S05]  /*14600*/  IMAD.MOV.U32 R21, RZ, RZ, R16 ;  /* 0x000000ffff157224 */ /* 0x000fca00078e0010 */
[----:B------:R0:W-:Y:S04]  /*14610*/  STL.64 [R1+0xff8], R20 ;  /* 0x000ff81401007387 */ /* 0x0001e80000100a00 */
[----:B------:R-:W4:Y:S04]  /*14620*/  LDL.LU.64 R16, [R1+0x650] ;  /* 0x0006500001107983 */ /* 0x000f280000300a00 */
[----:B------:R-:W4:Y:S01]  /*14630*/  LDL.LU.64 R18, [R1+0x658] ;  /* 0x0006580001127983 */ /* 0x000f220000300a00 */
[----:B0-----:R-:W-:Y:S02]  /*14640*/  IMAD.MOV.U32 R20, RZ, RZ, R15 ;  /* 0x000000ffff147224 */ /* 0x001fe400078e000f */
[----:B------:R-:W-:-:S05]  /*14650*/  IMAD.MOV.U32 R21, RZ, RZ, R14 ;  /* 0x000000ffff157224 */ /* 0x000fca00078e000e */
[----:B------:R0:W-:Y:S02]  /*14660*/  STL.64 [R1+0x1010], R20 ;  /* 0x0010101401007387 */ /* 0x0001e40000100a00 */
[----:B0-----:R-:W-:Y:S02]  /*14670*/  IMAD.MOV.U32 R20, RZ, RZ, R2 ;  /* 0x000000ffff147224 */ /* 0x001fe400078e0002 */
[----:B------:R-:W-:Y:S01]  /*14680*/  IMAD.MOV.U32 R21, RZ, RZ, R0 ;  /* 0x000000ffff157224 */ /* 0x000fe200078e0000 */
[----:B--2---:R-:W-:-:S15]  /*14690*/  HMMA.16816.F32.BF16 R24, R8, R12, R24 ;  /* 0x0000000c0818723c */ /* 0x004fde0000041818 */
[----:B------:R-:W-:-:S08]  /*146a0*/  NOP ;  /* 0x0000000000007918 */ /* 0x000fd00000000000 */
[----:B------:R0:W-:Y:S01]  /*146b0*/  STL.64 [R1+0x110], R24 ;  /* 0x0001101801007387 */ /* 0x0001e20000100a00 */
[----:B------:R-:W-:Y:S02]  /*146c0*/  IMAD.MOV.U32 R2, RZ, RZ, R26 ;  /* 0x000000ffff027224 */ /* 0x000fe400078e001a */
[----:B------:R-:W-:Y:S02]  /*146d0*/  IMAD.MOV.U32 R0, RZ, RZ, R27 ;  /* 0x000000ffff007224 */ /* 0x000fe400078e001b */
[----:B------:R-:W2:Y:S04]  /*146e0*/  LDL.LU.64 R26, [R1+0x1048] ;  /* 0x00104800011a7983 */ /* 0x000ea80000300a00 */
[----:B0-----:R-:W3:Y:S04]  /*146f0*/  LDL.LU.64 R24, [R1+0x1040] ;  /* 0x0010400001187983 */ /* 0x001ee80000300a00 */
[----:B------:R0:W-:Y:S04]  /*14700*/  STL.64 [R1+0xff0], R12 ;  /* 0x000ff00c01007387 */ /* 0x0001e80000100a00 */
[----:B0-----:R-:W4:Y:S04]  /*14710*/  LDL.LU.64 R12, [R1+0x610] ;  /* 0x00061000010c7983 */ /* 0x001f280000300a00 */
[----:B------:R-:W4:Y:S01]  /*14720*/  LDL.LU.64 R14, [R1+0x618] ;  /* 0x00061800010e7983 */ /* 0x000f220000300a00 */
[----:B---3--:R-:W-:Y:S03]  /*14730*/  HMMA.16816.F32.BF16 R8, R8, R24, R4 ;  /* 0x000000180808723c */ /* 0x008fe60000041804 */
[----:B------:R-:W4:Y:S04]  /*14740*/  LDL.LU.64 R6, [R1+0x1038] ;  /* 0x0010380001067983 */ /* 0x000f280000300a00 */
[----:B------:R-:W4:-:S15]  /*14750*/  LDL.LU.64 R4, [R1+0x1030] ;  /* 0x0010300001047983 */ /* 0x000f1e0000300a00 */
[----:B------:R-:W-:-:S01]  /*14760*/  NOP ;  /* 0x0000000000007918 */ /* 0x000fc20000000000 */
[----:B------:R0:W-:Y:S04]  /*14770*/  STL.64 [R1+0x100], R8 ;  /* 0x0001000801007387 */ /* 0x0001e80000100a00 */
[----:B------:R-:W-:Y:S04]  /*14780*/  STL.64 [R1+0x108], R10 ;  /* 0x0001080a01007387 */ /* 0x000fe80000100a00 */
[----:B--2---:R-:W-:Y:S01]  /*14790*/  STL [R1+0x1020], R27 ;  /* 0x0010201b01007387 */ /* 0x004fe20000100800 */
[----:B0-----:R-:W-:Y:S02]  /*147a0*/  IMAD.MOV.U32 R8, RZ, RZ, R28 ;  /* 0x000000ffff087224 */ /* 0x001fe400078e001c */
[----:B------:R-:W-:Y:S01]  /*147b0*/  IMAD.MOV.U32 R9, RZ, RZ, R26 ;  /* 0x000000ffff097224 */ /* 0x000fe200078e001a */
[----:B------:R0:W-:Y:S04]  /*147c0*/  STL.64 [R1+0x1018], R24 ;  /* 0x0010181801007387 */ /* 0x0001e80000100a00 */
[----:B0-----:R-:W2:Y:S04]  /*147d0*/  LDL.LU.64 R24, [R1+0x600] ;  /* 0x0006000001187983 */ /* 0x001ea80000300a00 */
[----:B------:R-:W2:Y:S01]  /*147e0*/  LDL.LU.64 R26, [R1+0x608] ;  /* 0x00060800011a7983 */ /* 0x000ea20000300a00 */
[----:B----4-:R-:W-:Y:S03]  /*147f0*/  HMMA.16816.F32.BF16 R8, R4, R8, R16 ;  /* 0x000000080408723c */ /* 0x010fe60000041810 */
[----:B------:R-:W3:-:S15]  /*14800*/  LDL.LU.64 R16, [R1+0x1028] ;  /* 0x0010280001107983 */ /* 0x000ede0000300a00 */
[----:B------:R-:W-:-:S05]  /*14810*/  NOP ;  /* 0x0000000000007918 */ /* 0x000fca0000000000 */
[----:B------:R-:W-:Y:S04]  /*14820*/  STL.64 [R1+0xe0], R8 ;  /* 0x0000e00801007387 */ /* 0x000fe80000100a00 */
[----:B------:R3:W-:Y:S02]  /*14830*/  STL.64 [R1+0xe8], R10 ;  /* 0x0000e80a01007387 */ /* 0x0007e40000100a00 */
[----:B---3--:R-:W-:-:S15]  /*14840*/  HMMA.16816.F32.BF16 R8, R4, R16, R12 ;  /* 0x000000100408723c */ /* 0x008fde000004180c */
[----:B------:R-:W-:-:S08]  /*14850*/  NOP ;  /* 0x0000000000007918 */ /* 0x000fd00000000000 */
[----:B------:R-:W-:Y:S04]  /*14860*/  STL.64 [R1+0xd0], R8 ;  /* 0x0000d00801007387 */ /* 0x000fe80000100a00 */
[----:B------:R-:W3:Y:S04]  /*14870*/  LDL.LU.64 R12, [R1+0x5e0] ;  /* 0x0005e000010c7983 */ /* 0x000ee80000300a00 */
[----:B------:R-:W4:Y:S01]  /*14880*/  LDL.LU.64 R14, [R1+0x5e8] ;  /* 0x0005e800010e7983 */ /* 0x000f220000300a00 */
[----:B--2---:R-:W-:Y:S01]  /*14890*/  HMMA.16816.F32.BF16 R20, R4, R20, R24 ;  /* 0x000000140414723c */ /* 0x004fe20000041818 */
[----:B------:R-:W-:-:S02]  /*148a0*/  IMAD.MOV.U32 R28, RZ, RZ, R11 ;  /* 0x000000ffff1c7224 */ /* 0x000fc400078e000b */
[----:B------:R-:W-:Y:S01]  /*148b0*/  IMAD.MOV.U32 R29, RZ, RZ, R10 ;  /* 0x000000ffff1d7224 */ /* 0x000fe200078e000a */
[----:B----4-:R-:W-:Y:S04]  /*148c0*/  STL.64 [R1+0x1008], R14 ;  /* 0x0010080e01007387 */ /* 0x010fe80000100a00 */
[----:B---3--:R0:W-:Y:S04]  /*148d0*/  STL.64 [R1+0x1000], R12 ;  /* 0x0010000c01007387 */ /* 0x0081e80000100a00 */
[----:B0-----:R-:W2:Y:S04]  /*148e0*/  LDL.LU.64 R12, [R1+0x5f0] ;  /* 0x0005f000010c7983 */ /* 0x001ea80000300a00 */
[----:B------:R-:W2:Y:S04]  /*148f0*/  LDL.LU.64 R14, [R1+0x5f8] ;  /* 0x0005f800010e7983 */ /* 0x000ea80000300a00 */
[----:B------:R-:W3:Y:S04]  /*14900*/  LDL.LU.64 R16, [R1+0x5d0] ;  /* 0x0005d00001107983 */ /* 0x000ee80000300a00 */
[----:B------:R-:W3:Y:S04]  /*14910*/  LDL.LU.64 R18, [R1+0x5d8] ;  /* 0x0005d80001127983 */ /* 0x000ee80000300a00 */
[----:B------:R-:W4:Y:S04]  /*14920*/  LDL.LU.64 R8, [R1+0x5b0] ;  /* 0x0005b00001087983 */ /* 0x000f280000300a00 */
[----:B------:R-:W4:Y:S04]  /*14930*/  LDL.LU.64 R10, [R1+0x5b8] ;  /* 0x0005b800010a7983 */ /* 0x000f280000300a00 */
[----:B------:R-:W-:Y:S04]  /*14940*/  STL [R1+0xf14], R28 ;  /* 0x000f141c01007387 */ /* 0x000fe80000100800 */
[----:B------:R-:W-:Y:S04]  /*14950*/  STL [R1+0xf10], R29 ;  /* 0x000f101d01007387 */ /* 0x000fe80000100800 */
[----:B------:R-:W4:Y:S04]  /*14960*/  LDL.LU R27, [R1+0x1020] ;  /* 0x00102000011b7983 */ /* 0x000f280000300800 */
[----:B------:R-:W4:Y:S04]  /*14970*/  LDL.LU.64 R24, [R1+0x1018] ;  /* 0x0010180001187983 */ /* 0x000f280000300a00 */
[----:B------:R0:W-:Y:S04]  /*14980*/  STL.64 [R1+0xc0], R20 ;  /* 0x0000c01401007387 */ /* 0x0001e80000100a00 */
[----:B------:R2:W-:Y:S04]  /*14990*/  STL [R1+0xc8], R22 ;  /* 0x0000c81601007387 */ /* 0x0005e80000100800 */
[----:B0-----:R-:W2:Y:S01]  /*149a0*/  LDL.LU.64 R20, [R1+0x1010] ;  /* 0x0010100001147983 */ /* 0x001ea20000300a00 */
[----:B------:R-:W-:-:S05]  /*149b0*/  IMAD.MOV.U32 R26, RZ, RZ, R23 ;  /* 0x000000ffff1a7224 */ /* 0x000fca00078e0017 */
[----:B------:R-:W-:Y:S01]  /*149c0*/  STL [R1+0xf18], R26 ;  /* 0x000f181a01007387 */ /* 0x000fe20000100800 */
[----:B--2---:R-:W-:Y:S03]  /*149d0*/  HMMA.16816.F32.BF16 R20, R4, R20, R12 ;  /* 0x000000140414723c */ /* 0x004fe6000004180c */
[----:B------:R-:W2:Y:S04]  /*149e0*/  LDL.LU.64 R14, [R1+0x1008] ;  /* 0x00100800010e7983 */ /* 0x000ea80000300a00 */
[----:B------:R-:W2:-:S15]  /*149f0*/  LDL.LU.64 R12, [R1+0x1000] ;  /* 0x00100000010c7983 */ /* 0x000e9e0000300a00 */
[----:B------:R-:W-:-:S01]  /*14a00*/  NOP ;  /* 0x0000000000007918 */ /* 0x000fc20000000000 */
[----:B------:R0:W-:Y:S04]  /*14a10*/  STL.64 [R1+0xb0], R20 ;  /* 0x0000b01401007387 */ /* 0x0001e80000100a00 */
[----:B0-----:R-:W2:Y:S01]  /*14a20*/  LDL.LU.64 R20, [R1+0xff8] ;  /* 0x000ff80001147983 */ /* 0x001ea20000300a00 */
[----:B------:R-:W-:Y:S02]  /*14a30*/  IMAD.MOV.U32 R29, RZ, RZ, R23 ;  /* 0x000000ffff1d7224 */ /* 0x000fe400078e0017 */
[----:B------:R-:W-:-:S03]  /*14a40*/  IMAD.MOV.U32 R28, RZ, RZ, R22 ;  /* 0x000000ffff1c7224 */ /* 0x000fc600078e0016 */
[----:B------:R-:W-:Y:S04]  /*14a50*/  STL [R1+0xf34], R29 ;  /* 0x000f341d01007387 */ /* 0x000fe80000100800 */
[----:B------:R-:W-:Y:S01]  /*14a60*/  STL [R1+0xf30], R28 ;  /* 0x000f301c01007387 */ /* 0x000fe20000100800 */
[----:B--2---:R-:W-:Y:S03]  /*14a70*/  HMMA.16816.F32.BF16 R20, R4, R20, R12 ;  /* 0x000000140414723c */ /* 0x004fe6000004180c */
[----:B------:R-:W3:-:S15]  /*14a80*/  LDL.LU.64 R12, [R1+0xff0] ;  /* 0x000ff000010c7983 */ /* 0x000ede0000300a00 */
[----:B------:R-:W-:-:S05]  /*14a90*/  NOP ;  /* 0x0000000000007918 */ /* 0x000fca0000000000 */
[----:B------:R-:W-:Y:S01]  /*14aa0*/  STL.64 [R1+0xa0], R20 ;  /* 0x0000a01401007387 */ /* 0x000fe20000100a00 */
[----:B------:R-:W-:-:S03]  /*14ab0*/  IMAD.MOV.U32 R26, RZ, RZ, R23 ;  /* 0x000000ffff1a7224 */ /* 0x000fc600078e0017 */
[----:B------:R0:W-:Y:S04]  /*14ac0*/  STL [R1+0xa8], R22 ;  /* 0x0000a81601007387 */ /* 0x0001e80000100800 */
[----:B0-----:R-:W2:Y:S04]  /*14ad0*/  LDL.LU.64 R22, [R1+0xfe8] ;  /* 0x000fe80001167983 */ /* 0x001ea80000300a00 */
[----:B------:R-:W2:Y:S04]  /*14ae0*/  LDL.LU.64 R20, [R1+0xfe0] ;  /* 0x000fe00001147983 */ /* 0x000ea80000300a00 */
[----:B------:R0:W-:Y:S01]  /*14af0*/  STL [R1+0xf38], R26 ;  /* 0x000f381a01007387 */ /* 0x0001e20000100800 */
[----:B---3--:R-:W-:Y:S03]  /*14b00*/  HMMA.16816.F32.BF16 R12, R4, R12, R16 ;  /* 0x0000000c040c723c */ /* 0x008fe60000041810 */
[----:B------:R-:W3:Y:S04]  /*14b10*/  LDL.LU.64 R18, [R1+0xfd8] ;  /* 0x000fd80001127983 */ /* 0x000ee80000300a00 */
[----:B------:R-:W3:-:S15]  /*14b20*/  LDL.LU.64 R16, [R1+0xfd0] ;  /* 0x000fd00001107983 */ /* 0x000ede0000300a00 */
[----:B------:R-:W-:-:S01]  /*14b30*/  NOP ;  /* 0x0000000000007918 */ /* 0x000fc20000000000 */
[----:B------:R-:W-:Y:S01]  /*14b40*/  STL.64 [R1+0x90], R12 ;  /* 0x0000900c01007387 */ /* 0x000fe20000100a00 */
[----:B------:R-:W-:-:S03]  /*14b50*/  IMAD.MOV.U32 R29, RZ, RZ, R14 ;  /* 0x000000ffff1d7224 */ /* 0x000fc600078e000e */
[----:B------:R-:W3:Y:S01]  /*14b60*/  LDL.LU R14, [R1+0xfcc] ;  /* 0x000fcc00010e7983 */ /* 0x000ee20000300800 */
[----:B----4-:R-:W-:Y:S01]  /*14b70*/  HMMA.16816.F32.BF16 R4, R4, R24, R8 ;  /* 0x000000180404723c */ /* 0x010fe20000041808 */
[----:B------:R-:W-:Y:S02]  /*14b80*/  IMAD.MOV.U32 R28, RZ, RZ, R15 ;  /* 0x000000ffff1c7224 */ /* 0x000fe400078e000f */
[----:B------:R-:W1:-:S15]  /*14b90*/  LDSM.16.MT88.4 R8, [R3+UR5+0x4400] ;  /* 0x004400050308783b */ /* 0x000e5e0008004200 */
[----:B------:R-:W-:-:S05]  /*14ba0*/  NOP ;  /* 0x0000000000007918 */ /* 0x000fca0000000000 */
[----:B------:R-:W-:Y:S04]  /*14bb0*/  STL.64 [R1+0x80], R4 ;  /* 0x0000800401007387 */ /* 0x000fe80000100a00 */
[----:B------:R-:W-:Y:S01]  /*14bc0*/  STL [R1+0x88], R6 ;  /* 0x0000880601007387 */ /* 0x000fe20000100800 */
[----:B0-----:R-:W-:-:S03]  /*14bd0*/  IMAD.MOV.U32 R26, RZ, RZ, R7 ;  /* 0x000000ffff1a7224 */ /* 0x001fc600078e0007 */
[----:B--2---:R-:W-:Y:S04]  /*14be0*/  LDSM.16.MT88.4 R4, [R23+UR5+0x4400] ;  /* 0x004400051704783b */ /* 0x004fe80008004200 */
[----:B-1----:R-:W-:Y:S04]  /*14bf0*/  STL.64 [R1+0xfb0], R10 ;  /* 0x000fb00a01007387 */ /* 0x002fe80000100a00 */
[----:B------:R-:W-:Y:S01]  /*14c00*/  STL.64 [R1+0xfa8], R8 ;  /* 0x000fa80801007387 */ /* 0x000fe20000100a00 */
[----:B---3--:R-:W-:-:S03]  /*14c10*/  LOP3.LUT R24, R14, 0x40, RZ, 0x3c, !PT ;  /* 0x000000400e187812 */ /* 0x008fc600078e3cff */
[----:B------:R-:W0:Y:S04]  /*14c20*/  LDSM.16.MT88.4 R12, [R23+UR5+0x4800] ;  /* 0x00480005170c783b */ /* 0x000e280008004200 */
[----:B------:R-:W1:Y:S04]  /*14c30*/  LDSM.16.M88.4 R8, [R24+UR5] ;  /* 0x000000051808783b */ /* 0x000e680008000200 */
[----:B0-----:R-:W-:Y:S04]  /*14c40*/  STL.64 [R1+0xe60], R14 ;  /* 0x000e600e01007387 */ /* 0x001fe80000100a00 */
[----:B------:R-:W-:Y:S04]  /*14c50*/  STL.64 [R1+0xe58], R12 ;  /* 0x000e580c01007387 */ /* 0x000fe80000100a00 */
[----:B------:R0:W-:Y:S04]  /*14c60*/  STL [R1+0xdb0], R23 ;  /* 0x000db01701007387 */ /* 0x0001e80000100800 */
[----:B0-----:R-:W2:Y:S04]  /*14c70*/  LDL.LU R23, [R1+0x5c] ;  /* 0x00005c0001177983 */ /* 0x001ea80000300800 */
[----:B--2---:R-:W-:Y:S04]  /*14c80*/  STL.64 [R1+0xf90], R22 ;  /* 0x000f901601007387 */ /* 0x004fe80000100a00 */
[----:B------:R-:W-:Y:S04]  /*14c90*/  STL.64 [R1+0xf88], R20 ;  /* 0x000f881401007387 */ /* 0x000fe80000100a00 */
[----:B------:R-:W2:Y:S04]  /*14ca0*/  LDL.LU.64 R14, [R1+0x18] ;  /* 0x00001800010e7983 */ /* 0x000ea80000300a00 */
[----:B--2---:R0:W-:Y:S04]  /*14cb0*/  STL.64 [R1+0xf40], R14 ;  /* 0x000f400e01007387 */ /* 0x0041e80000100a00 */
[----:B-1----:R-:W-:Y:S04]  /*14cc0*/  STL.64 [R1+0x1a0], R8 ;  /* 0x0001a00801007387 */ /* 0x002fe80000100a00 */
[----:B------:R-:W-:Y:S04]  /*14cd0*/  STL.64 [R1+0x1a8], R10 ;  /* 0x0001a80a01007387 */ /* 0x000fe80000100a00 */
[----:B------:R-:W2:Y:S04]  /*14ce0*/  LDL.LU R12, [R1+0x130] ;  /* 0x00013000010c7983 */ /* 0x000ea80000300800 */
[----:B------:R-:W2:Y:S04]  /*14cf0*/  LDL.LU R13, [R1+0x134] ;  /* 0x00013400010d7983 */ /* 0x000ea80000300800 */
[----:B0-----:R-:W3:Y:S04]  /*14d00*/  LDL.LU R14, [R1+0x138] ;  /* 0x00013800010e7983 */ /* 0x001ee80000300800 */
[----:B------:R-:W3:Y:S04]  /*14d10*/  LDL.LU R15, [R1+0x13c] ;  /* 0x00013c00010f7983 */ /* 0x000ee80000300800 */
[----:B------:R-:W4:Y:S04]  /*14d20*/  LDL.LU R22, [R1+0x68] ;  /* 0x0000680001167983 */ /* 0x000f280000300800 */
[----:B------:R-:W4:Y:S04]  /*14d30*/  LDL.LU R23, [R1+0x6c] ;  /* 0x00006c0001177983 */ /* 0x000f280000300800 */
[----:B---3--:R0:W-:Y:S04]  /*14d40*/  STL.64 [R1+0xf58], R14 ;  /* 0x000f580e01007387 */ /* 0x0081e80000100a00 */
[----:B--2---:R1:W-:Y:S01]  /*14d50*/  STL.64 [R1+0xf50], R12 ;  /* 0x000f500c01007387 */ /* 0x0043e20000100a00 */
[----:B0-----:R-:W-:-:S02]  /*14d60*/  IMAD.MOV.U32 R14, RZ, RZ, R18 ;  /* 0x000000ffff0e7224 */ /* 0x001fc400078e0012 */
[----:B-1----:R-:W-:Y:S02]  /*14d70*/  IMAD.MOV.U32 R12, RZ, RZ, R17 ;  /* 0x000000ffff0c7224 */ /* 0x002fe400078e0011 */
[----:B------:R-:W2:Y:S01]  /*14d80*/  LDL.LU R17, [R1+0xfc8] ;  /* 0x000fc80001117983 */ /* 0x000ea20000300800 */
[----:B------:R-:W-:Y:S02]  /*14d90*/  IMAD.MOV.U32 R13, RZ, RZ, R16 ;  /* 0x000000ffff0d7224 */ /* 0x000fe400078e0010 */
[----:B------:R-:W-:Y:S01]  /*14da0*/  IMAD.MOV.U32 R15, RZ, RZ, R19 ;  /* 0x000000ffff0f7224 */ /* 0x000fe200078e0013 */
[----:B------:R-:W3:Y:S04]  /*14db0*/  LDL.LU R16, [R1+0xfc4] ;  /* 0x000fc40001107983 */ /* 0x000ee80000300800 */
[----:B------:R-:W4:Y:S04]  /*14dc0*/  LDL.LU R18, [R1+0xfc0] ;  /* 0x000fc00001127983 */ /* 0x000f280000300800 */
[----:B------:R-:W4:Y:S04]  /*14dd0*/  LDL.LU R19, [R1+0xfbc] ;  /* 0x000fbc0001137983 */ /* 0x000f280000300800 */
[----:B------:R-:W4:Y:S04]  /*14de0*/  LDL.LU R8, [R1+0x70] ;  /* 0x0000700001087983 */ /* 0x000f280000300800 */
[----:B------:R-:W4:Y:S04]  /*14df0*/  LDL.LU R9, [R1+0x74] ;  /* 0x0000740001097983 */ /* 0x000f280000300800 */
[----:B------:R-:W4:Y:S04]  /*14e00*/  LDL.LU R10, [R1+0x78] ;  /* 0x00007800010a7983 */ /* 0x000f280000300800 */
[----:B------:R-:W4:Y:S04]  /*14e10*/  LDL.LU R11, [R1+0x7c] ;  /* 0x00007c00010b7983 */ /* 0x000f280000300800 */
[----:B------:R0:W-:Y:S04]  /*14e20*/  STL.64 [R1+0xf70], R14 ;  /* 0x000f700e01007387 */ /* 0x0001e80000100a00 */
[----:B------:R2:W-:Y:S04]  /*14e30*/  STL.64 [R1+0xf68], R12 ;  /* 0x000f680c01007387 */ /* 0x0005e80000100a00 */
[----:B0-----:R-:W3:Y:S01]  /*14e40*/  LDL.LU.64 R14, [R1+0x48] ;  /* 0x00004800010e7983 */ /* 0x001ee20000300a00 */
[----:B--2---:R-:W-:-:S03]  /*14e50*/  IMAD.MOV.U32 R12, RZ, RZ, R17 ;  /* 0x000000ffff0c7224 */ /* 0x004fc600078e0011 */
[----:B---3--:R0:W-:Y:S04]  /*14e60*/  STL.64 [R1+0xf80], R14 ;  /* 0x000f800e01007387 */ /* 0x0081e80000100a00 */
[----:B------:R-:W2:Y:S04]  /*14e70*/  LDL.LU R17, [R1+0xfb8] ;  /* 0x000fb80001117983 */ /* 0x000ea80000300800 */
[----:B------:R-:W3:Y:S04]  /*14e80*/  LDL.LU R13, [R1+0x164] ;  /* 0x00016400010d7983 */ /* 0x000ee80000300800 */
[----:B0-----:R-:W4:Y:S04]  /*14e90*/  LDL.LU R14, [R1+0x168] ;  /* 0x00016800010e7983 */ /* 0x001f280000300800 */
[----:B------:R-:W4:Y:S04]  /*14ea0*/  LDL.LU R15, [R1+0x16c] ;  /* 0x00016c00010f7983 */ /* 0x000f280000300800 */
[----:B----4-:R2:W-:Y:S04]  /*14eb0*/  STL.64 [R1+0xfa0], R14 ;  /* 0x000fa00e01007387 */ /* 0x0105e80000100a00 */
[----:B---3--:R0:W-:Y:S01]  /*14ec0*/  STL.64 [R1+0xf98], R12 ;  /* 0x000f980c01007387 */ /* 0x0081e20000100a00 */
[----:B--2---:R-:W-:-:S02]  /*14ed0*/  IMAD.MOV.U32 R14, RZ, RZ, R17 ;  /* 0x000000ffff0e7224 */ /* 0x004fc400078e0011 */
[----:B------:R-:W-:Y:S02]  /*14ee0*/  IMAD.MOV.U32 R15, RZ, RZ, R16 ;  /* 0x000000ffff0f7224 */ /* 0x000fe400078e0010 */
[----:B0-----:R-:W-:Y:S02]  /*14ef0*/  IMAD.MOV.U32 R12, RZ, RZ, R19 ;  /* 0x000000ffff0c7224 */ /* 0x001fe400078e0013 */
[----:B------:R-:W-:Y:S02]  /*14f00*/  IMAD.MOV.U32 R13, RZ, RZ, R18 ;  /* 0x000000ffff0d7224 */ /* 0x000fe400078e0012 */
[----:B------:R-:W0:Y:S04]  /*14f10*/  LDSM.16.MT88.4 R16, [R3+UR5+0x4800] ;  /* 0x004800050310783b */ /* 0x000e280008004200 */
[----:B------:R-:W-:Y:S04]  /*14f20*/  STL [R1+0xea0], R24 ;  /* 0x000ea01801007387 */ /* 0x000fe80000100800 */
[----:B0-----:R0:W-:Y:S04]  /*14f30*/  STL.64 [R1+0xe70], R18 ;  /* 0x000e701201007387 */ /* 0x0011e80000100a00 */
[----:B------:R-:W-:Y:S04]  /*14f40*/  STL.64 [R1+0xe68], R16 ;  /* 0x000e681001007387 */ /* 0x000fe80000100a00 */
[----:B0-----:R-:W2:Y:S04]  /*14f50*/  LDL.LU R18, [R1+0x8] ;  /* 0x0000080001127983 */ /* 0x001ea80000300800 */
[----:B------:R-:W2:Y:S04]  /*14f60*/  LDL.LU R19, [R1+0xc] ;  /* 0x00000c0001137983 */ /* 0x000ea80000300800 */
[----:B--2---:R0:W-:Y:S04]  /*14f70*/  STL.64 [R1+0xf48], R18 ;  /* 0x000f481201007387 */ /* 0x0041e80000100a00 */
[----:B0-----:R-:W2:Y:S01]  /*14f80*/  LDL.LU.64 R18, [R1+0x28] ;  /* 0x0000280001127983 */ /* 0x001ea20000300a00 */
[-C--:B------:R-:W-:Y:S03]  /*14f90*/  HMMA.16816.F32.BF16 R8, R4, R22.reuse, R8 ;  /* 0x000000160408723c */ /* 0x080fe60000041808 */
[----:B--2---:R0:W-:Y:S04]  /*14fa0*/  STL.64 [R1+0xf60], R18 ;  /* 0x000f601201007387 */ /* 0x0041e80000100a00 */
[----:B0-----:R-:W2:Y:S04]  /*14fb0*/  LDL.LU.64 R18, [R1+0x38] ;  /* 0x0000380001127983 */ /* 0x001ea80000300a00 */
[----:B--2---:R0:W-:Y:S04]  /*14fc0*/  STL.64 [R1+0xf78], R18 ;  /* 0x000f781201007387 */ /* 0x0041e80000100a00 */
[----:B------:R-:W2:Y:S04]  /*14fd0*/  LDL.LU R16, [R1+0x150] ;  /* 0x0001500001107983 */ /* 0x000ea80000300800 */
[----:B------:R-:W2:Y:S04]  /*14fe0*/  LDL.LU R17, [R1+0x154] ;  /* 0x0001540001117983 */ /* 0x000ea80000300800 */
[----:B0-----:R-:W2:Y:S04]  /*14ff0*/  LDL.LU R18, [R1+0x158] ;  /* 0x0001580001127983 */ /* 0x001ea80000300800 */
[----:B------:R-:W2:Y:S04]  /*15000*/  LDL.LU R19, [R1+0x15c] ;  /* 0x00015c0001137983 */ /* 0x000ea80000300800 */
[----:B------:R-:W-:Y:S04]  /*15010*/  STL [R1+0xe48], R3 ;  /* 0x000e480301007387 */ /* 0x000fe80000100800 */
[----:B------:R-:W-:Y:S04]  /*15020*/  STL.64 [R1+0x70], R8 ;  /* 0x0000700801007387 */ /* 0x000fe80000100a00 */
[----:B------:R0:W-:Y:S04]  /*15030*/  STL.64 [R1+0x78], R10 ;  /* 0x0000780a01007387 */ /* 0x0001e80000100a00 */
[----:B0-----:R-:W3:Y:S04]  /*15040*/  LDL.LU.64 R10, [R1+0xfb0] ;  /* 0x000fb000010a7983 */ /* 0x001ee80000300a00 */
[----:B------:R-:W3:Y:S02]  /*15050*/  LDL.LU.64 R8, [R1+0xfa8] ;  /* 0x000fa80001087983 */ /* 0x000ee40000300a00 */
[----:B---3--:R-:W-:Y:S02]  /*15060*/  HMMA.16816.F32.BF16 R20, R8, R22, R12 ;  /* 0x000000160814723c */ /* 0x008fe4000004180c */
[----:B------:R-:W3:Y:S04]  /*15070*/  LDL.LU.64 R14, [R1+0xfa0] ;  /* 0x000fa000010e7983 */ /* 0x000ee80000300a00 */
[----:B------:R-:W3:-:S15]  /*15080*/  LDL.LU.64 R12, [R1+0xf98] ;  /* 0x000f9800010c7983 */ /* 0x000ede0000300a00 */
[----:B------:R-:W-:-:S02]  /*15090*/  NOP ;  /* 0x0000000000007918 */ /* 0x000fc40000000000 */
[----:B------:R-:W-:Y:S01]  /*150a0*/  STL.64 [R1+0x60], R20 ;  /* 0x0000601401007387 */ /* 0x000fe20000100a00 */
[----:B------:R-:W-:-:S03]  /*150b0*/  IMAD.MOV.U32 R24, RZ, RZ, R23 ;  /* 0x000000ffff187224 */ /* 0x000fc600078e0017 */
[----:B------:R0:W-:Y:S04]  /*150c0*/  STL [R1+0x68], R22 ;  /* 0x0000681601007387 */ /* 0x0001e80000100800 */
[----:B0-----:R-:W3:Y:S04]  /*150d0*/  LDL.LU.64 R22, [R1+0xf90] ;  /* 0x000f900001167983 */ /* 0x001ee80000300a00 */
[----:B------:R-:W4:Y:S04]  /*150e0*/  LDL.LU.64 R20, [R1+0xf88] ;  /* 0x000f880001147983 */ /* 0x000f280000300a00 */
[----:B------:R-:W-:Y:S04]  /*150f0*/  STL.64 [R1+0xf00], R10 ;  /* 0x000f000a01007387 */ /* 0x000fe80000100a00 */
[----:B------:R0:W-:Y:S04]  /*15100*/  STL.64 [R1+0xef8], R8 ;  /* 0x000ef80801007387 */ /* 0x0001e80000100a00 */
[----:B0-----:R-:W4:Y:S04]  /*15110*/  LDL.LU R8, [R1+0x120] ;  /* 0x0001200001087983 */ /* 0x001f280000300800 */
[----:B------:R-:W-:Y:S01]  /*15120*/  STL [R1+0xea4], R24 ;  /* 0x000ea41801007387 */ /* 0x000fe20000100800 */
[----:B---3--:R-:W-:-:S15]  /*15130*/  HMMA.16816.F32.BF16 R12, R4, R22, R12 ;  /* 0x00000016040c723c */ /* 0x008fde000004180c */
[----:B------:R-:W-:-:S08]  /*15140*/  NOP ;  /* 0x0000000000007918 */ /* 0x000fd00000000000 */
[----:B------:R-:W-:Y:S04]  /*15150*/  STL.64 [R1+0x200], R12 ;  /* 0x0002000c01007387 */ /* 0x000fe80000100a00 */
[----:B------:R0:W-:Y:S04]  /*15160*/  STL.64 [R1+0x208], R14 ;  /* 0x0002080e01007387 */ /* 0x0001e80000100a00 */
[----:B0-----:R-:W2:Y:S01]  /*15170*/  LDL.LU.64 R14, [R1+0xf80] ;  /* 0x000f8000010e7983 */ /* 0x001ea20000300a00 */
[----:B------:R-:W-:Y:S01]  /*15180*/  IMAD.MOV.U32 R9, RZ, RZ, R27 ;  /* 0x000000ffff097224 */ /* 0x000fe200078e001b */
[----:B--2---:R-:W-:Y:S06]  /*15190*/  HMMA.16816.F32.BF16 R16, R4, R14, R16 ;  /* 0x0000000e0410723c */ /* 0x004fec0000041810 */
[----:B------:R-:W-:-:S02]  /*151a0*/  IMAD.MOV.U32 R27, RZ, RZ, R14 ;  /* 0x000000ffff1b7224 */ /* 0x000fc400078e000e */
[----:B------:R-:W-:-:S15]  /*151b0*/  IMAD.MOV.U32 R24, RZ, RZ, R15 ;  /* 0x000000ffff187224 */ /* 0x000fde00078e000f */
[----:B------:R-:W-:Y:S04]  /*151c0*/  STL.64 [R1+0x1f0], R16 ;  /* 0x0001f01001007387 */ /* 0x000fe80000100a00 */
[----:B------:R0:W-:Y:S04]  /*151d0*/  STL.64 [R1+0x1f8], R18 ;  /* 0x0001f81201007387 */ /* 0x0001e80000100a00 */
[----:B0-----:R-:W2:Y:S04]  /*151e0*/  LDL.LU.64 R18, [R1+0xf78] ;  /* 0x000f780001127983 */ /* 0x001ea80000300a00 */
[----:B------:R-:W2:Y:S04]  /*151f0*/  LDL.LU.64 R14, [R1+0xf70] ;  /* 0x000f7000010e7983 */ /* 0x000ea80000300a00 */
[----:B------:R-:W2:Y:S01]  /*15200*/  LDL.LU.64 R12, [R1+0xf68] ;  /* 0x000f6800010c7983 */ /* 0x000ea20000300a00 */
[----:B----4-:R-:W-:-:S02]  /*15210*/  IMAD.MOV.U32 R10, RZ, RZ, R21 ;  /* 0x000000ffff0a7224 */ /* 0x010fc400078e0015 */
[----:B------:R-:W-:Y:S01]  /*15220*/  IMAD.MOV.U32 R11, RZ, RZ, R20 ;  /* 0x000000ffff0b7224 */ /* 0x000fe200078e0014 */
[----:B--2---:R-:W-:Y:S06]  /*15230*/  HMMA.16816.F32.BF16 R12, R4, R18, R12 ;  /* 0x00000012040c723c */ /* 0x004fec000004180c */
[----:B------:R-:W-:Y:S02]  /*15240*/  IMAD.MOV.U32 R21, RZ, RZ, R18 ;  /* 0x000000ffff157224 */ /* 0x000fe400078e0012 */
[----:B------:R-:W-:Y:S02]  /*15250*/  IMAD.MOV.U32 R20, RZ, RZ, R19 ;  /* 0x000000ffff147224 */ /* 0x000fe400078e0013 */
[----:B------:R-:W2:-:S13]  /*15260*/  LDL.LU.64 R18, [R1+0xf60] ;  /* 0x000f600001127983 */ /* 0x000e9a0000300a00 */
[----:B------:R-:W-:Y:S01]  /*15270*/  STL.64 [R1+0x1e0], R12 ;  /* 0x0001e00c01007387 */ /* 0x000fe20000100a00 */
[----:B------:R-:W-:-:S03]  /*15280*/  IMAD.MOV.U32 R25, RZ, RZ, R15 ;  /* 0x000000ffff197224 */ /* 0x000fc600078e000f */
[----:B------:R0:W-:Y:S04]  /*15290*/  STL [R1+0x1e8], R14 ;  /* 0x0001e80e01007387 */ /* 0x0001e80000100800 */
[----:B0-----:R-:W3:Y:S04]  /*152a0*/  LDL.LU.64 R14, [R1+0xf58] ;  /* 0x000f5800010e7983 */ /* 0x001ee80000300a00 */
[----:B------:R-:W3:Y:S04]  /*152b0*/  LDL.LU.64 R12, [R1+0xf50] ;  /* 0x000f5000010c7983 */ /* 0x000ee80000300a00 */
[----:B------:R0:W-:Y:S04]  /*152c0*/  STL.64 [R1+0xf28], R22 ;  /* 0x000f281601007387 */ /* 0x0001e80000100a00 */
[----:B------:R1:W-:Y:S01]  /*152d0*/  STL.64 [R1+0xf20], R20 ;  /* 0x000f201401007387 */ /* 0x0003e20000100a00 */
[----:B0-----:R-:W-:-:S02]  /*152e0*/  IMAD.MOV.U32 R22, RZ, RZ, R2 ;  /* 0x000000ffff167224 */ /* 0x001fc400078e0002 */
[----:B------:R-:W-:Y:S01]  /*152f0*/  IMAD.MOV.U32 R23, RZ, RZ, R0 ;  /* 0x000000ffff177224 */ /* 0x000fe200078e0000 */
[----:B-1----:R-:W4:Y:S04]  /*15300*/  LDL.LU R20, [R1+0x110] ;  /* 0x0001100001147983 */ /* 0x002f280000300800 */
[----:B------:R-:W4:Y:S04]  /*15310*/  LDL.LU R21, [R1+0x114] ;  /* 0x0001140001157983 */ /* 0x000f280000300800 */
[----:B------:R-:W-:Y:S01]  /*15320*/  STL [R1+0xe4c], R25 ;  /* 0x000e4c1901007387 */ /* 0x000fe20000100800 */
[----:B--2---:R-:W-:-:S02]  /*15330*/  IMAD.MOV.U32 R2, RZ, RZ, R18 ;  /* 0x000000ffff027224 */ /* 0x004fc400078e0012 */
[----:B------:R-:W-:Y:S01]  /*15340*/  IMAD.MOV.U32 R0, RZ, RZ, R19 ;  /* 0x000000ffff007224 */ /* 0x000fe200078e0013 */
[----:B---3--:R-:W-:Y:S01]  /*15350*/  HMMA.16816.F32.BF16 R12, R4, R18, R12 ;  /* 0x00000012040c723c */ /* 0x008fe2000004180c */
[----:B------:R-:W4:-:S15]  /*15360*/  LDL.LU.64 R18, [R1+0xf48] ;  /* 0x000f480001127983 */ /* 0x000f1e0000300a00 */
[----:B------:R-:W-:-:S07]  /*15370*/  NOP ;  /* 0x0000000000007918 */ /* 0x000fce0000000000 */
[----:B------:R-:W-:Y:S01]  /*15380*/  STL.64 [R1+0xf0], R12 ;  /* 0x0000f00c01007387 */ /* 0x000fe20000100a00 */
[----:B------:R-:W-:-:S03]  /*15390*/  IMAD.MOV.U32 R3, RZ, RZ, R15 ;  /* 0x000000ffff037224 */ /* 0x000fc600078e000f */
[----:B------:R0:W-:Y:S04]  /*153a0*/  STL [R1+0xf8], R14 ;  /* 0x0000f80e01007387 */ /* 0x0001e80000100800 */
[----:B0-----:R-:W2:Y:S04]  /*153b0*/  LDL.LU.64 R14, [R1+0xf40] ;  /* 0x000f4000010e7983 */ /* 0x001ea80000300a00 */
[----:B------:R0:W-:Y:S01]  /*153c0*/  STL [R1+0xe50], R3 ;  /* 0x000e500301007387 */ /* 0x0001e20000100800 */
[----:B--2---:R-:W-:Y:S06]  /*153d0*/  HMMA.16816.F32.BF16 R8, R4, R14, R8 ;  /* 0x0000000e0408723c */ /* 0x004fec0000041808 */
[----:B------:R-:W-:-:S15]  /*153e0*/  IMAD.MOV.U32 R16, RZ, RZ, R14 ;  /* 0x000000ffff107224 */ /* 0x000fde00078e000e */
[----:B------:R-:W-:-:S02]  /*153f0*/  NOP ;  /* 0x0000000000007918 */ /* 0x000fc40000000000 */
[----:B------:R-:W-:Y:S04]  /*15400*/  STL.64 [R1+0x1d0], R8 ;  /* 0x0001d00801007387 */ /* 0x000fe80000100a00 */
[----:B------:R-:W-:Y:S04]  /*15410*/  STL.64 [R1+0x1d8], R10 ;  /* 0x0001d80a01007387 */ /* 0x000fe80000100a00 */
[----:B------:R-:W2:Y:S04]  /*15420*/  LDL.LU R12, [R1+0x80] ;  /* 0x00008000010c7983 */ /* 0x000ea80000300800 */
[----:B------:R-:W2:Y:S04]  /*15430*/  LDL.LU R13, [R1+0x84] ;  /* 0x00008400010d7983 */ /* 0x000ea80000300800 */
[----:B------:R-:W3:Y:S01]  /*15440*/  LDL.LU R14, [R1+0x88] ;  /* 0x00008800010e7983 */ /* 0x000ee20000300800 */
[----:B0-----:R-:W-:-:S02]  /*15450*/  IMAD.MOV.U32 R3, RZ, RZ, R15 ;  /* 0x000000ffff037224 */ /* 0x001fc400078e000f */
[----:B------:R-:W-:Y:S02]  /*15460*/  IMAD.MOV.U32 R15, RZ, RZ, R26 ;  /* 0x000000ffff0f7224 */ /* 0x000fe400078e001a */
[----:B------:R-:W2:Y:S01]  /*15470*/  LDL.LU R26, [R1+0xf38] ;  /* 0x000f3800011a7983 */ /* 0x000ea20000300800 */
[----:B----4-:R-:W-:Y:S03]  /*15480*/  HMMA.16816.F32.BF16 R20, R4, R18, R20 ;  /* 0x000000120414723c */ /* 0x010fe60000041814 */
[----:B---3--:R-:W-:Y:S04]  /*15490*/  STL.64 [R1+0xe80], R14 ;  /* 0x000e800e01007387 */ /* 0x008fe80000100a00 */
[----:B--2---:R0:W-:Y:S04]  /*154a0*/  STL.64 [R1+0xe78], R12 ;  /* 0x000e780c01007387 */ /* 0x0041e80000100a00 */
[----:B0-----:R-:W2:Y:S04]  /*154b0*/  LDL.LU R12, [R1+0x90] ;  /* 0x00009000010c7983 */ /* 0x001ea80000300800 */
[----:B------:R-:W2:Y:S01]  /*154c0*/  LDL.LU R13, [R1+0x94] ;  /* 0x00009400010d7983 */ /* 0x000ea20000300800 */
[----:B------:R-:W-:-:S02]  /*154d0*/  IMAD.MOV.U32 R14, RZ, RZ, R29 ;  /* 0x000000ffff0e7224 */ /* 0x000fc400078e001d */
[----:B------:R-:W-:Y:S01]  /*154e0*/  IMAD.MOV.U32 R15, RZ, RZ, R28 ;  /* 0x000000ffff0f7224 */ /* 0x000fe200078e001c */
[----:B------:R-:W3:Y:S04]  /*154f0*/  LDL.LU R29, [R1+0xf34] ;  /* 0x000f3400011d7983 */ /* 0x000ee80000300800 */
[----:B------:R-:W4:Y:S04]  /*15500*/  LDL.LU R28, [R1+0xf30] ;  /* 0x000f3000011c7983 */ /* 0x000f280000300800 */
[----:B------:R-:W3:Y:S04]  /*15510*/  LDL.LU R8, [R1+0x100] ;  /* 0x0001000001087983 */ /* 0x000ee80000300800 */
[----:B------:R-:W3:Y:S04]  /*15520*/  LDL.LU R9, [R1+0x104] ;  /* 0x0001040001097983 */ /* 0x000ee80000300800 */
[----:B------:R-:W3:Y:S04]  /*15530*/  LDL.LU R10, [R1+0x108] ;  /* 0x00010800010a7983 */ /* 0x000ee80000300800 */
[----:B------:R-:W3:Y:S04]  /*15540*/  LDL.LU R11, [R1+0x10c] ;  /* 0x00010c00010b7983 */ /* 0x000ee80000300800 */
[----:B------:R0:W-:Y:S01]  /*15550*/  STL.64 [R1+0xe90], R14 ;  /* 0x000e900e01007387 */ /* 0x0001e20000100a00 */
[----:B------:R-:W-:-:S02]  /*15560*/  IMAD.MOV.U32 R25, RZ, RZ, R23 ;  /* 0x000000ffff197224 */ /* 0x000fc400078e0017 */
[----:B0-----:R-:W-:Y:S02]  /*15570*/  IMAD.MOV.U32 R14, RZ, RZ, R16 ;  /* 0x000000ffff0e7224 */ /* 0x001fe400078e0010 */
[----:B------:R-:W-:Y:S02]  /*15580*/  IMAD.MOV.U32 R15, RZ, RZ, R3 ;  /* 0x000000ffff0f7224 */ /* 0x000fe400078e0003 */
[----:B------:R-:W-:Y:S01]  /*15590*/  IMAD.MOV.U32 R3, RZ, RZ, R22 ;  /* 0x000000ffff037224 */ /* 0x000fe200078e0016 */
[----:B--2---:R-:W-:Y:S04]  /*155a0*/  STL.64 [R1+0xe88], R12 ;  /* 0x000e880c01007387 */ /* 0x004fe80000100a00 */
[----:B------:R-:W-:Y:S04]  /*155b0*/  STL [R1+0xea8], R14 ;  /* 0x000ea80e01007387 */ /* 0x000fe80000100800 */
[----:B------:R0:W-:Y:S04]  /*155c0*/  STL.64 [R1+0x1c0], R20 ;  /* 0x0001c01401007387 */ /* 0x0001e80000100a00 */
[----:B------:R-:W2:Y:S04]  /*155d0*/  LDL.LU.64 R22, [R1+0xf28] ;  /* 0x000f280001167983 */ /* 0x000ea80000300a00 */
[----:B0-----:R-:W2:Y:S04]  /*155e0*/  LDL.LU.64 R20, [R1+0xf20] ;  /* 0x000f200001147983 */ /* 0x001ea80000300a00 */
[----:B------:R0:W-:Y:S04]  /*155f0*/  STL.64 [R1+0xe98], R18 ;  /* 0x000e981201007387 */ /* 0x0001e80000100a00 */
[----:B------:R-:W4:Y:S04]  /*15600*/  LDL.LU R16, [R1+0xa0] ;  /* 0x0000a00001107983 */ /* 0x000f280000300800 */
[----:B------:R-:W4:Y:S04]  /*15610*/  LDL.LU R17, [R1+0xa4] ;  /* 0x0000a40001117983 */ /* 0x000f280000300800 */
[----:B0-----:R-:W3:Y:S01]  /*15620*/  LDL.LU R18, [R1+0xa8] ;  /* 0x0000a80001127983 */ /* 0x001ee20000300800 */
[----:B------:R-:W-:-:S03]  /*15630*/  IMAD.MOV.U32 R19, RZ, RZ, R26 ;  /* 0x000000ffff137224 */ /* 0x000fc600078e001a */
[----:B------:R-:W2:Y:S04]  /*15640*/  LDL.LU R26, [R1+0xf18] ;  /* 0x000f1800011a7983 */ /* 0x000ea80000300800 */
[----:B---3--:R-:W-:Y:S04]  /*15650*/  STL.64 [R1+0xeb8], R18 ;  /* 0x000eb81201007387 */ /* 0x008fe80000100a00 */
[----:B----4-:R0:W-:Y:S04]  /*15660*/  STL.64 [R1+0xeb0], R16 ;  /* 0x000eb01001007387 */ /* 0x0101e80000100a00 */
[----:B0-----:R-:W3:Y:S04]  /*15670*/  LDL.LU R16, [R1+0xb0] ;  /* 0x0000b00001107983 */ /* 0x001ee80000300800 */
[----:B------:R-:W3:Y:S01]  /*15680*/  LDL.LU R17, [R1+0xb4] ;  /* 0x0000b40001117983 */ /* 0x000ee20000300800 */
[----:B------:R-:W-:-:S02]  /*15690*/  IMAD.MOV.U32 R18, RZ, RZ, R28 ;  /* 0x000000ffff127224 */ /* 0x000fc400078e001c */
[----:B------:R-:W-:Y:S01]  /*156a0*/  IMAD.MOV.U32 R19, RZ, RZ, R29 ;  /* 0x000000ffff137224 */ /* 0x000fe200078e001d */
[----:B------:R-:W4:Y:S04]  /*156b0*/  LDL.LU R28, [R1+0xf14] ;  /* 0x000f1400011c7983 */ /* 0x000f280000300800 */
[----:B------:R-:W4:Y:S04]  /*156c0*/  LDL.LU R29, [R1+0xf10] ;  /* 0x000f1000011d7983 */ /* 0x000f280000300800 */
[----:B------:R-:W-:Y:S04]  /*156d0*/  STL.64 [R1+0xec8], R18 ;  /* 0x000ec81201007387 */ /* 0x000fe80000100a00 */
[----:B---3--:R0:W-:Y:S04]  /*156e0*/  STL.64 [R1+0xec0], R16 ;  /* 0x000ec01001007387 */ /* 0x0081e80000100a00 */
[----:B0-----:R-:W3:Y:S04]  /*156f0*/  LDL.LU R16, [R1+0xc0] ;  /* 0x0000c00001107983 */ /* 0x001ee80000300800 */
[----:B------:R-:W3:Y:S04]  /*15700*/  LDL.LU R17, [R1+0xc4] ;  /* 0x0000c40001117983 */ /* 0x000ee80000300800 */
[----:B------:R-:W4:Y:S01]  /*15710*/  LDL.LU R18, [R1+0xc8] ;  /* 0x0000c80001127983 */ /* 0x000f220000300800 */
[----:B--2---:R-:W-:-:S03]  /*15720*/  IMAD.MOV.U32 R19, RZ, RZ, R26 ;  /* 0x000000ffff137224 */ /* 0x004fc600078e001a */
[----:B------:R-:W2:Y:S04]  /*15730*/  LDL.LU R26, [R1+0xf0c] ;  /* 0x000f0c00011a7983 */ /* 0x000ea80000300800 */
[----:B----4-:R0:W-:Y:S04]  /*15740*/  STL.64 [R1+0xed8], R18 ;  /* 0x000ed81201007387 */ /* 0x0101e80000100a00 */
[----:B---3--:R1:W-:Y:S01]  /*15750*/  STL.64 [R1+0xed0], R16 ;  /* 0x000ed01001007387 */ /* 0x0083e20000100a00 */
[----:B0-----:R-:W-:-:S03]  /*15760*/  IMAD.MOV.U32 R18, RZ, RZ, R27 ;  /* 0x000000ffff127224 */ /* 0x001fc600078e001b */
[----:B------:R-:W2:Y:S01]  /*15770*/  LDL.LU R27, [R1+0xf08] ;  /* 0x000f0800011b7983 */ /* 0x000ea20000300800 */
[----:B------:R-:W-:-:S05]  /*15780*/  IMAD.MOV.U32 R19, RZ, RZ, R24 ;  /* 0x000000ffff137224 */ /* 0x000fca00078e0018 */
[----:B------:R0:W-:Y:S04]  /*15790*/  STL.64 [R1+0xef0], R18 ;  /* 0x000ef01201007387 */ /* 0x0001e80000100a00 */
[----:B-1----:R-:W3:Y:S04]  /*157a0*/  LDL.LU R16, [R1+0xe0] ;  /* 0x0000e00001107983 */ /* 0x002ee80000300800 */
[----:B------:R-:W3:Y:S04]  /*157b0*/  LDL.LU R17, [R1+0xe4] ;  /* 0x0000e40001117983 */ /* 0x000ee80000300800 */
[----:B0-----:R-:W3:Y:S04]  /*157c0*/  LDL.LU R18, [R1+0xe8] ;  /* 0x0000e80001127983 */ /* 0x001ee80000300800 */
[----:B------:R-:W3:Y:S01]  /*157d0*/  LDL.LU R19, [R1+0xec] ;  /* 0x0000ec0001137983 */ /* 0x000ee20000300800 */
[----:B--2---:R-:W-:Y:S03]  /*157e0*/  HMMA.16816.F32.BF16 R4, R4, R26, R8 ;  /* 0x0000001a0404723c */ /* 0x004fe60000041808 */
[----:B------:R-:W3:Y:S04]  /*157f0*/  LDL.LU.64 R10, [R1+0xf00] ;  /* 0x000f0000010a7983 */ /* 0x000ee80000300a00 */
[----:B------:R-:W3:Y:S04]  /*15800*/  LDL.LU.64 R8, [R1+0xef8] ;  /* 0x000ef80001087983 */ /* 0x000ee80000300a00 */
[----:B------:R-:W-:-:S13]  /*15810*/  STL.64 [R1+0xee8], R26 ;  /* 0x000ee81a01007387 */ /* 0x000fda0000100a00 */
[----:B------:R-:W-:Y:S02]  /*15820*/  IMAD.MOV.U32 R24, RZ, RZ, R5 ;  /* 0x000000ffff187224 */ /* 0x000fe400078e0005 */
[----:B------:R-:W-:Y:S02]  /*15830*/  IMAD.MOV.U32 R13, RZ, RZ, R6 ;  /* 0x000000ffff0d7224 */ /* 0x000fe400078e0006 */
[----:B------:R-:W-:Y:S01]  /*15840*/  IMAD.MOV.U32 R12, RZ, RZ, R7 ;  /* 0x000000ffff0c7224 */ /* 0x000fe200078e0007 */
[----:B------:R0:W-:Y:S01]  /*15850*/  STL.64 [R1+0xee0], R24 ;  /* 0x000ee01801007387 */ /* 0x0001e20000100a00 */
[----:B------:R-:W-:Y:S02]  /*15860*/  IMAD.MOV.U32 R6, RZ, RZ, R21 ;  /* 0x000000ffff067224 */ /* 0x000fe400078e0015 */
[----:B------:R-:W-:Y:S01]  /*15870*/  IMAD.MOV.U32 R7, RZ, RZ, R20 ;  /* 0x000000ffff077224 */ /* 0x000fe200078e0014 */
[----:B0-----:R-:W2:Y:S04]  /*15880*/  LDL.LU R24, [R1+0xd0] ;  /* 0x0000d00001187983 */ /* 0x001ea80000300800 */
[----:B------:R-:W2:Y:S01]  /*15890*/  LDL.LU R25, [R1+0xd4] ;  /* 0x0000d40001197983 */ /* 0x000ea20000300800 */
[----:B---3--:R-:W-:Y:S03]  /*158a0*/  HMMA.16816.F32.BF16 R20, R8, R22, R16 ;  /* 0x000000160814723c */ /* 0x008fe60000041810 */
[----:B------:R-:W2:Y:S01]  /*158b0*/  LDL.LU.64 R18, [R1+0xef0] ;  /* 0x000ef00001127983 */ /* 0x000ea20000300a00 */
[----:B------:R-:W-:-:S02]  /*158c0*/  IMAD.MOV.U32 R26, RZ, RZ, R29 ;  /* 0x000000ffff1a7224 */ /* 0x000fc400078e001d */
[----:B------:R-:W-:-:S15]  /*158d0*/  IMAD.MOV.U32 R27, RZ, RZ, R28 ;  /* 0x000000ffff1b7224 */ /* 0x000fde00078e001c */
[----:B------:R-:W-:-:S02]  /*158e0*/  NOP ;  /* 0x0000000000007918 */ /* 0x000fc40000000000 */
[----:B------:R0:W-:Y:S04]  /*158f0*/  STL.64 [R1+0xdc0], R22 ;  /* 0x000dc01601007387 */ /* 0x0001e80000100a00 */
[----:B------:R-:W-:Y:S01]  /*15900*/  STL.64 [R1+0xdb8], R20 ;  /* 0x000db81401007387 */ /* 0x000fe20000100a00 */
[----:B0-----:R-:W-:Y:S02]  /*15910*/  IMAD.MOV.U32 R22, RZ, RZ, R2 ;  /* 0x000000ffff167224 */ /* 0x001fe400078e0002 */
[----:B------:R-:W-:Y:S01]  /*15920*/  IMAD.MOV.U32 R23, RZ, RZ, R0 ;  /* 0x000000ffff177224 */ /* 0x000fe200078e0000 */
[----:B--2---:R-:W-:Y:S01]  /*15930*/  HMMA.16816.F32.BF16 R16, R8, R18, R24 ;  /* 0x000000120810723c */ /* 0x004fe20000041818 */
[----:B------:R-:W2:Y:S04]  /*15940*/  LDL.LU.64 R26, [R1+0xee8] ;  /* 0x000ee800011a7983 */ /* 0x000ea80000300a00 */
[----:B------:R-:W3:-:S15]  /*15950*/  LDL.LU.64 R24, [R1+0xee0] ;  /* 0x000ee00001187983 */ /* 0x000ede0000300a00 */
[----:B------:R-:W-:-:S04]  /*15960*/  NOP ;  /* 0x0000000000007918 */ /* 0x000fc80000000000 */
[----:B------:R-:W-:Y:S02]  /*15970*/  IMAD.MOV.U32 R2, RZ, RZ, R18 ;  /* 0x000000ffff027224 */ /* 0x000fe400078e0012 */
[----:B------:R-:W-:Y:S02]  /*15980*/  IMAD.MOV.U32 R0, RZ, RZ, R19 ;  /* 0x000000ffff007224 */ /* 0x000fe400078e0013 */
[----:B------:R-:W-:Y:S01]  /*15990*/  IMAD.MOV.U32 R29, RZ, RZ, R16 ;  /* 0x000000ffff1d7224 */ /* 0x000fe200078e0010 */
[----:B------:R-:W4:Y:S01]  /*159a0*/  LDL.LU.64 R18, [R1+0xed8] ;  /* 0x000ed80001127983 */ /* 0x000f220000300a00 */
[----:B------:R-:W-:-:S03]  /*159b0*/  IMAD.MOV.U32 R28, RZ, RZ, R17 ;  /* 0x000000ffff1c7224 */ /* 0x000fc600078e0011 */
[----:B------:R-:W4:Y:S01]  /*159c0*/  LDL.LU.64 R16, [R1+0xed0] ;  /* 0x000ed00001107983 */ /* 0x000f220000300a00 */
[----:B------:R-:W-:Y:S02]  /*159d0*/  IMAD.MOV.U32 R14, RZ, RZ, R4 ;  /* 0x000000ffff0e7224 */ /* 0x000fe400078e0004 */
[----:B----4-:R-:W-:Y:S01]  /*159e0*/  HMMA.16816.F32.BF16 R4, R8, R6, R16 ;  /* 0x000000060804723c */ /* 0x010fe20000041810 */
[----:B------:R-:W4:Y:S04]  /*159f0*/  LDL.LU.64 R18, [R1+0xec8] ;  /* 0x000ec80001127983 */ /* 0x000f280000300a00 */
[----:B------:R-:W4:-:S15]  /*15a00*/  LDL.LU.64 R16, [R1+0xec0] ;  /* 0x000ec00001107983 */ /* 0x000f1e0000300a00 */
[----:B------:R-:W-:-:S03]  /*15a10*/  NOP ;  /* 0x0000000000007918 */ /* 0x000fc60000000000 */
[----:B------:R-:W-:Y:S04]  /*15a20*/  STL.64 [R1+0xd98], R6 ;  /* 0x000d980601007387 */ /* 0x000fe80000100a00 */
[----:B------:R0:W-:Y:S04]  /*15a30*/  STL.64 [R1+0xd90], R4 ;  /* 0x000d900401007387 */ /* 0x0001e80000100a00 */
[----:B0-----:R-:W2:Y:S04]  /*15a40*/  LDL.LU R4, [R1+0x1a0] ;  /* 0x0001a00001047983 */ /* 0x001ea80000300800 */
[----:B------:R-:W2:Y:S01]  /*15a50*/  LDL.LU R5, [R1+0x1a4] ;  /* 0x0001a40001057983 */ /* 0x000ea20000300800 */
[----:B----4-:R-:W-:Y:S03]  /*15a60*/  HMMA.16816.F32.BF16 R20, R8, R22, R16 ;  /* 0x000000160814723c */ /* 0x010fe60000041810 */
[----:B------:R-:W4:Y:S04]  /*15a70*/  LDL.LU.64 R18, [R1+0xeb8] ;  /* 0x000eb80001127983 */ /* 0x000f280000300a00 */
[----:B------:R-:W4:-:S15]  /*15a80*/  LDL.LU.64 R16, [R1+0xeb0] ;  /* 0x000eb00001107983 */ /* 0x000f1e0000300a00 */
[----:B------:R-:W-:-:S01]  /*15a90*/  NOP ;  /* 0x0000000000007918 */ /* 0x000fc20000000000 */
[----:B------:R0:W-:Y:S04]  /*15aa0*/  STL.64 [R1+0x170], R20 ;  /* 0x0001701401007387 */ /* 0x0001e80000100a00 */
[----:B------:R1:W-:Y:S01]  /*15ab0*/  STL.64 [R1+0x178], R22 ;  /* 0x0001781601007387 */ /* 0x0003e20000100a00 */
[----:B0-----:R-:W-:-:S03]  /*15ac0*/  IMAD.MOV.U32 R20, RZ, RZ, R14 ;  /* 0x000000ffff147224 */ /* 0x001fc600078e000e */
[----:B------:R-:W4:Y:S01]  /*15ad0*/  LDL.LU R14, [R1+0xea8] ;  /* 0x000ea800010e7983 */ /* 0x000f220000300800 */
[----:B---3--:R-:W-:-:S03]  /*15ae0*/  IMAD.MOV.U32 R21, RZ, RZ, R24 ;  /* 0x000000ffff157224 */ /* 0x008fc600078e0018 */
[----:B------:R-:W3:Y:S01]  /*15af0*/  LDL.LU R24, [R1+0xea4] ;  /* 0x000ea40001187983 */ /* 0x000ee20000300800 */
[----:B-1----:R-:W-:Y:S02]  /*15b00*/  IMAD.MOV.U32 R22, RZ, RZ, R13 ;  /* 0x000000ffff167224 */ /* 0x002fe400078e000d */
[----:B------:R-:W-:-:S05]  /*15b10*/  IMAD.MOV.U32 R23, RZ, RZ, R12 ;  /* 0x000000ffff177224 */ /* 0x000fca00078e000c */
[----:B------:R-:W-:Y:S04]  /*15b20*/  STL.64 [R1+0xdd0], R22 ;  /* 0x000dd01601007387 */ /* 0x000fe80000100a00 */
[----:B------:R0:W-:Y:S04]  /*15b30*/  STL.64 [R1+0xdc8], R20 ;  /* 0x000dc81401007387 */ /* 0x0001e80000100a00 */
[----:B0-----:R-:W2:Y:S04]  /*15b40*/  LDL.LU R20, [R1+0x60] ;  /* 0x0000600001147983 */ /* 0x001ea80000300800 */
[----:B------:R-:W2:Y:S04]  /*15b50*/  LDL.LU R21, [R1+0x64] ;  /* 0x0000640001157983 */ /* 0x000ea80000300800 */
[----:B------:R-:W2:Y:S01]  /*15b60*/  LDL.LU R22, [R1+0x68] ;  /* 0x0000680001167983 */ /* 0x000ea20000300800 */
[----:B----4-:R-:W-:Y:S01]  /*15b70*/  HMMA.16816.F32.BF16 R12, R8, R14, R16 ;  /* 0x0000000e080c723c */ /* 0x010fe20000041810 */
[----:B---3--:R-:W-:-:S02]  /*15b80*/  IMAD.MOV.U32 R23, RZ, RZ, R24 ;  /* 0x000000ffff177224 */ /* 0x008fc400078e0018 */
[----:B------:R-:W3:Y:S04]  /*15b90*/  LDL.LU R24, [R1+0xea0] ;  /* 0x000ea00001187983 */ /* 0x000ee80000300800 */
[----:B------:R-:W4:-:S15]  /*15ba0*/  LDL.LU.64 R18, [R1+0xe98] ;  /* 0x000e980001127983 */ /* 0x000f1e0000300a00 */
[----:B------:R-:W-:-:S01]  /*15bb0*/  NOP ;  /* 0x0000000000007918 */ /* 0x000fc20000000000 */
[----:B------:R-:W-:Y:S04]  /*15bc0*/  STL.64 [R1+0x160], R12 ;  /* 0x0001600c01007387 */ /* 0x000fe80000100a00 */
[----:B------:R0:W-:Y:S04]  /*15bd0*/  STL.64 [R1+0x168], R14 ;  /* 0x0001680e01007387 */ /* 0x0001e80000100a00 */
[----:B0-----:R-:W4:Y:S04]  /*15be0*/  LDL.LU.64 R14, [R1+0xe90] ;  /* 0x000e9000010e7983 */ /* 0x001f280000300a00 */
[----:B------:R-:W4:Y:S02]  /*15bf0*/  LDL.LU.64 R12, [R1+0xe88] ;  /* 0x000e8800010c7983 */ /* 0x000f240000300a00 */
[----:B----4-:R-:W-:Y:S02]  /*15c00*/  HMMA.16816.F32.BF16 R16, R8, R18, R12 ;  /* 0x000000120810723c */ /* 0x010fe4000004180c */
[----:B------:R-:W2:Y:S04]  /*15c10*/  LDL.LU.64 R14, [R1+0xe80] ;  /* 0x000e8000010e7983 */ /* 0x000ea80000300a00 */
[----:B------:R-:W2:-:S15]  /*15c20*/  LDL.LU.64 R12, [R1+0xe78] ;  /* 0x000e7800010c7983 */ /* 0x000e9e0000300a00 */
[----:B------:R-:W-:-:S02]  /*15c30*/  NOP ;  /* 0x0000000000007918 */ /* 0x000fc40000000000 */
[----:B------:R-:W-:Y:S04]  /*15c40*/  STL.64 [R1+0x150], R16 ;  /* 0x0001501001007387 */ /* 0x000fe80000100a00 */
[----:B------:R0:W-:Y:S04]  /*15c50*/  STL.64 [R1+0x158], R18 ;  /* 0x0001581201007387 */ /* 0x0001e80000100a00 */
[----:B0-----:R-:W4:Y:S04]  /*15c60*/  LDL.LU.64 R18, [R1+0xe70] ;  /* 0x000e700001127983 */ /* 0x001f280000300a00 */
[----:B------:R-:W3:Y:S01]  /*15c70*/  LDL.LU.64 R16, [R1+0xe68] ;  /* 0x000e680001107983 */ /* 0x000ee20000300a00 */
[----:B--2---:R-:W-:Y:S03]  /*15c80*/  HMMA.16816.F32.BF16 R8, R8, R26, R12 ;  /* 0x0000001a0808723c */ /* 0x004fe6000004180c */
[----:B------:R-:W2:Y:S04]  /*15c90*/  LDL.LU.64 R14, [R1+0xe60] ;  /* 0x000e6000010e7983 */ /* 0x000ea80000300a00 */
[----:B------:R-:W2:-:S15]  /*15ca0*/  LDL.LU.64 R12, [R1+0xe58] ;  /* 0x000e5800010c7983 */ /* 0x000e9e0000300a00 */
[----:B------:R-:W-:-:S01]  /*15cb0*/  NOP ;  /* 0x0000000000007918 */ /* 0x000fc20000000000 */
[----:B------:R0:W-:Y:S04]  /*15cc0*/  STL.64 [R1+0x140], R8 ;  /* 0x0001400801007387 */ /* 0x0001e80000100a00 */
[----:B------:R1:W-:Y:S04]  /*15cd0*/  STL.64 [R1+0x148], R10 ;  /* 0x0001480a01007387 */ /* 0x0003e80000100a00 */
[----:B0-----:R-:W2:Y:S04]  /*15ce0*/  LDL.LU R8, [R1+0x70] ;  /* 0x0000700001087983 */ /* 0x001ea80000300800 */
[----:B------:R-:W2:Y:S04]  /*15cf0*/  LDL.LU R9, [R1+0x74] ;  /* 0x0000740001097983 */ /* 0x000ea80000300800 */
[----:B-1----:R-:W2:Y:S04]  /*15d00*/  LDL.LU R10, [R1+0x78] ;  /* 0x00007800010a7983 */ /* 0x002ea80000300800 */
[----:B------:R-:W2:Y:S04]  /*15d10*/  LDL.LU R11, [R1+0x7c] ;  /* 0x00007c00010b7983 */ /* 0x000ea80000300800 */
[----:B----4-:R-:W-:Y:S01]  /*15d20*/  STL.64 [R1+0xde0], R18 ;  /* 0x000de01201007387 */ /* 0x010fe20000100a00 */
[-C--:B--2---:R-:W-:Y:S06]  /*15d30*/  HMMA.16816.F32.BF16 R8, R12, R4.reuse, R8 ;  /* 0x000000040c08723c */ /* 0x084fec0000041808 */
[----:B---3--:R-:W-:Y:S01]  /*15d40*/  HMMA.16816.F32.BF16 R4, R16, R4, R20 ;  /* 0x000000041004723c */ /* 0x008fe20000041814 */
[----:B------:R-:W-:-:S15]  /*15d50*/  LDSM.16.M88.4 R20, [R24+UR5+0x2000] ;  /* 0x002000051814783b */ /* 0x000fde0008000200 */
[----:B------:R-:W-:-:S01]  /*15d60*/  NOP ;  /* 0x0000000000007918 */ /* 0x000fc20000000000 */
[----:B------:R-:W-:Y:S04]  /*15d70*/  STL.64 [R1+0x130], R8 ;  /* 0x0001300801007387 */ /* 0x000fe80000100a00 */
[----:B------:R-:W-:Y:S04]  /*15d80*/  STL.64 [R1+0x138], R10 ;  /* 0x0001380a01007387 */ /* 0x000fe80000100a00 */
[----:B------:R0:W-:Y:S04]  /*15d90*/  STL.64 [R1+0xdd8], R16 ;  /* 0x000dd81001007387 */ /* 0x0001e80000100a00 */
[----:B------:R-:W-:Y:S04]  /*15da0*/  STL.64 [R1+0xc0], R4 ;  /* 0x0000c00401007387 */ /* 0x000fe80000100a00 */
[----:B------:R-:W-:Y:S04]  /*15db0*/  STL.64 [R1+0xc8], R6 ;  /* 0x0000c80601007387 */ /* 0x000fe80000100a00 */
[----:B0-----:R-:W2:Y:S04]  /*15dc0*/  LDL.LU R16, [R1+0x1c0] ;  /* 0x0001c00001107983 */ /* 0x001ea80000300800 */
[----:B------:R-:W2:Y:S01]  /*15dd0*/  LDL.LU R17, [R1+0x1c4] ;  /* 0x0001c40001117983 */ /* 0x000ea20000300800 */
[----:B------:R-:W-:-:S02]  /*15de0*/  IMAD.MOV.U32 R18, RZ, RZ, R3 ;  /* 0x000000ffff127224 */ /* 0x000fc400078e0003 */
[----:B------:R-:W-:Y:S01]  /*15df0*/  IMAD.MOV.U32 R19, RZ, RZ, R25 ;  /* 0x000000ffff137224 */ /* 0x000fe200078e0019 */
[----:B------:R-:W3:Y:S04]  /*15e00*/  LDL.LU R3, [R1+0xe50] ;  /* 0x000e500001037983 */ /* 0x000ee80000300800 */
[----:B------:R-:W4:Y:S04]  /*15e10*/  LDL.LU R25, [R1+0xe4c] ;  /* 0x000e4c0001197983 */ /* 0x000f280000300800 */
[----:B------:R-:W-:Y:S04]  /*15e20*/  STL.64 [R1+0xdf0], R18 ;  /* 0x000df01201007387 */ /* 0x000fe80000100a00 */
[----:B------:R-:W-:Y:S04]  /*15e30*/  LDSM.16.M88.4 R4, [R24+UR5+0x1000] ;  /* 0x001000051804783b */ /* 0x000fe80008000200 */
[----:B------:R-:W-:Y:S04]  /*15e40*/  LDSM.16.M88.4 R8, [R24+UR5+0x1800] ;  /* 0x001800051808783b */ /* 0x000fe80008000200 */
[----:B--2---:R-:W-:Y:S04]  /*15e50*/  STL.64 [R1+0xde8], R16 ;  /* 0x000de81001007387 */ /* 0x004fe80000100a00 */
[----:B------:R-:W0:Y:S04]  /*15e60*/  LDSM.16.M88.4 R16, [R24+UR5+0x800] ;  /* 0x000800051810783b */ /* 0x000e280008000200 */
[----:B0-----:R-:W-:Y:S04]  /*15e70*/  STL.64 [R1+0x50], R16 ;  /* 0x0000501001007387 */ /* 0x001fe80000100a00 */
[----:B------:R-:W-:Y:S04]  /*15e80*/  STL.64 [R1+0x58], R18 ;  /* 0x0000581201007387 */ /* 0x000fe80000100a00 */
[----:B------:R-:W-:Y:S04]  /*15e90*/  STL.64 [R1+0x48], R6 ;  /* 0x0000480601007387 */ /* 0x000fe80000100a00 */
[----:B------:R-:W-:Y:S04]  /*15ea0*/  STL.64 [R1+0x20], R20 ;  /* 0x0000201401007387 */ /* 0x000fe80000100a00 */
[----:B------:R-:W-:Y:S04]  /*15eb0*/  STL.64 [R1+0x28], R22 ;  /* 0x0000281601007387 */ /* 0x000fe80000100a00 */
[----:B------:R-:W0:Y:S04]  /*15ec0*/  LDSM.16.M88.4 R20, [R24+UR5+0x3000] ;  /* 0x003000051814783b */ /* 0x000e280008000200 */
[----:B------:R-:W1:Y:S04]  /*15ed0*/  LDSM.16.M88.4 R16, [R24+UR5+0x2800] ;  /* 0x002800051810783b */ /* 0x000e680008000200 */
[----:B------:R2:W-:Y:S04]  /*15ee0*/  STL.64 [R1+0xe40], R4 ;  /* 0x000e400401007387 */ /* 0x0005e80000100a00 */
[----:B--2---:R-:W2:Y:S04]  /*15ef0*/  LDL.LU R4, [R1+0x200] ;  /* 0x0002000001047983 */ /* 0x004ea80000300800 */
[----:B------:R-:W2:Y:S04]  /*15f00*/  LDL.LU R5, [R1+0x204] ;  /* 0x0002040001057983 */ /* 0x000ea80000300800 */
[----:B------:R-:W2:Y:S04]  /*15f10*/  LDL.LU R6, [R1+0x208] ;  /* 0x0002080001067983 */ /* 0x000ea80000300800 */
[----:B------:R-:W2:Y:S04]  /*15f20*/  LDL.LU R7, [R1+0x20c] ;  /* 0x00020c0001077983 */ /* 0x000ea80000300800 */
[----:B0-----:R-:W-:Y:S04]  /*15f30*/  STL.64 [R1+0xe38], R22 ;  /* 0x000e381601007387 */ /* 0x001fe80000100a00 */
[----:B------:R0:W-:Y:S04]  /*15f40*/  STL.64 [R1+0xe30], R20 ;  /* 0x000e301401007387 */ /* 0x0001e80000100a00 */
[----:B0-----:R-:W2:Y:S04]  /*15f50*/  LDL.LU.64 R20, [R1+0x50] ;  /* 0x0000500001147983 */ /* 0x001ea80000300a00 */
[----:B------:R-:W-:Y:S04]  /*15f60*/  STL.64 [R1+0x38], R10 ;  /* 0x0000380a01007387 */ /* 0x000fe80000100a00 */
[----:B------:R0:W-:Y:S04]  /*15f70*/  STL.64 [R1+0xe28], R8 ;  /* 0x000e280801007387 */ /* 0x0001e80000100a00 */
[----:B0-----:R-:W3:Y:S04]  /*15f80*/  LDL.LU R8, [R1+0x1f0] ;  /* 0x0001f00001087983 */ /* 0x001ee80000300800 */
[----:B------:R-:W3:Y:S04]  /*15f90*/  LDL.LU R9, [R1+0x1f4] ;  /* 0x0001f40001097983 */ /* 0x000ee80000300800 */
[----:B------:R-:W3:Y:S04]  /*15fa0*/  LDL.LU R10, [R1+0x1f8] ;  /* 0x0001f800010a7983 */ /* 0x000ee80000300800 */
[----:B------:R-:W3:Y:S04]  /*15fb0*/  LDL.LU R11, [R1+0x1fc] ;  /* 0x0001fc00010b7983 */ /* 0x000ee80000300800 */
[----:B-1----:R-:W-:Y:S04]  /*15fc0*/  STL.64 [R1+0x10], R16 ;  /* 0x0000101001007387 */ /* 0x002fe80000100a00 */
[----:B------:R-:W-:Y:S04]  /*15fd0*/  STL.64 [R1+0x18], R18 ;  /* 0x0000181201007387 */ /* 0x000fe80000100a00 */
[----:B------:R0:W-:Y:S04]  /*15fe0*/  STL.64 [R1+0xe08], R16 ;  /* 0x000e081001007387 */ /* 0x0001e80000100a00 */
[----:B0-----:R-:W2:Y:S01]  /*15ff0*/  LDL.LU.64 R16, [R1+0x20] ;  /* 0x0000200001107983 */ /* 0x001ea20000300a00 */
[----:B----4-:R-:W-:-:S03]  /*16000*/  IMAD.MOV.U32 R19, RZ, RZ, R25 ;  /* 0x000000ffff137224 */ /* 0x010fc600078e0019 */
[----:B------:R-:W0:Y:S04]  /*16010*/  LDSM.16.M88.4 R24, [R24+UR5+0x3800] ;  /* 0x003800051818783b */ /* 0x000e280008000200 */
[----:B--2---:R1:W-:Y:S04]  /*16020*/  STL.64 [R1+0xe20], R16 ;  /* 0x000e201001007387 */ /* 0x0043e80000100a00 */
[----:B-1----:R-:W2:Y:S04]  /*16030*/  LDL.LU R16, [R1+0x1e0] ;  /* 0x0001e00001107983 */ /* 0x002ea80000300800 */
[----:B------:R-:W2:Y:S04]  /*16040*/  LDL.LU R17, [R1+0x1e4] ;  /* 0x0001e40001117983 */ /* 0x000ea80000300800 */
[----:B------:R-:W2:Y:S04]  /*16050*/  LDL.LU R18, [R1+0x1e8] ;  /* 0x0001e80001127983 */ /* 0x000ea80000300800 */
[----:B0-----:R-:W-:Y:S04]  /*16060*/  STL.64 [R1+0xe00], R26 ;  /* 0x000e001a01007387 */ /* 0x001fe80000100a00 */
[----:B------:R0:W-:Y:S04]  /*16070*/  STL.64 [R1+0xdf8], R24 ;  /* 0x000df81801007387 */ /* 0x0001e80000100a00 */
[----:B0-----:R-:W4:Y:S04]  /*16080*/  LDL.LU R24, [R1+0x1d0] ;  /* 0x0001d00001187983 */ /* 0x001f280000300800 */
[----:B------:R-:W4:Y:S04]  /*16090*/  LDL.LU R25, [R1+0x1d4] ;  /* 0x0001d40001197983 */ /* 0x000f280000300800 */
[----:B------:R-:W3:Y:S04]  /*160a0*/  LDL.LU R26, [R1+0x1d8] ;  /* 0x0001d800011a7983 */ /* 0x000ee80000300800 */
[----:B------:R-:W3:Y:S01]  /*160b0*/  LDL.LU R27, [R1+0x1dc] ;  /* 0x0001dc00011b7983 */ /* 0x000ee20000300800 */
[----:B------:R-:W-:Y:S03]  /*160c0*/  HMMA.16816.F32.BF16 R4, R12, R20, R4 ;  /* 0x000000140c04723c */ /* 0x000fe60000041804 */
[----:B---3--:R0:W-:Y:S04]  /*160d0*/  STL.64 [R1+0xe18], R26 ;  /* 0x000e181a01007387 */ /* 0x0081e80000100a00 */
[----:B----4-:R1:W-:Y:S01]  /*160e0*/  STL.64 [R1+0xe10], R24 ;  /* 0x000e101801007387 */ /* 0x0103e20000100a00 */
[----:B0-----:R-:W-:-:S03]  /*160f0*/  IMAD.MOV.U32 R27, RZ, RZ, R3 ;  /* 0x000000ffff1b7224 */ /* 0x001fc600078e0003 */
[----:B-1----:R-:W3:Y:S04]  /*16100*/  LDL.LU R24, [R1+0xf0] ;  /* 0x0000f00001187983 */ /* 0x002ee80000300800 */
[----:B------:R-:W3:Y:S04]  /*16110*/  LDL.LU R25, [R1+0xf4] ;  /* 0x0000f40001197983 */ /* 0x000ee80000300800 */
[----:B------:R-:W3:Y:S04]  /*16120*/  LDL.LU R26, [R1+0xf8] ;  /* 0x0000f800011a7983 */ /* 0x000ee80000300800 */
[----:B------:R-:W4:Y:S04]  /*16130*/  LDL.LU R3, [R1+0xe48] ;  /* 0x000e480001037983 */ /* 0x000f280000300800 */
[----:B------:R0:W-:Y:S04]  /*16140*/  STL.64 [R1+0x120], R4 ;  /* 0x0001200401007387 */ /* 0x0001e80000100a00 */
[----:B------:R1:W-:Y:S04]  /*16150*/  STL.64 [R1+0x128], R6 ;  /* 0x0001280601007387 */ /* 0x0003e80000100a00 */
[----:B0-----:R-:W2:Y:S01]  /*16160*/  LDL.LU.64 R4, [R1+0xe40] ;  /* 0x000e400001047983 */ /* 0x001ea20000300a00 */
[----:B-1----:R-:W-:-:S03]  /*16170*/  IMAD.MOV.U32 R7, RZ, RZ, R20 ;  /* 0x000000ffff077224 */ /* 0x002fc600078e0014 */
[----:B------:R-:W3:Y:S01]  /*16180*/  LDL.LU.64 R22, [R1+0xe38] ;  /* 0x000e380001167983 */ /* 0x000ee20000300a00 */
[----:B------:R-:W-:-:S03]  /*16190*/  IMAD.MOV.U32 R6, RZ, RZ, R21 ;  /* 0x000000ffff067224 */ /* 0x000fc600078e0015 */
[----:B------:R-:W4:Y:S01]  /*161a0*/  LDL.LU.64 R20, [R1+0xe30] ;  /* 0x000e300001147983 */ /* 0x000f220000300a00 */
[----:B--2---:R-:W-:Y:S03]  /*161b0*/  HMMA.16816.F32.BF16 R8, R12, R4, R8 ;  /* 0x000000040c08723c */ /* 0x004fe60000041808 */
[----:B----4-:R-:W-:Y:S04]  /*161c0*/  STL.64 [R1], R20 ;  /* 0x0000001401007387 */ /* 0x010fe80000100a00 */
[----:B---3--:R-:W-:-:S15]  /*161d0*/  STL.64 [R1+0x8], R22 ;  /* 0x0000081601007387 */ /* 0x008fde0000100a00 */
[----:B------:R-:W-:-:S01]  /*161e0*/  NOP ;  /* 0x0000000000007918 */ /* 0x000fc20000000000 */
[----:B------:R0:W-:Y:S04]  /*161f0*/  STL.64 [R1+0x110], R8 ;  /* 0x0001100801007387 */ /* 0x0001e80000100a00 */
[----:B------:R-:W-:Y:S04]  /*16200*/  STL.64 [R1+0x118], R10 ;  /* 0x0001180a01007387 */ /* 0x000fe80000100a00 */
[----:B0-----:R-:W2:Y:S04]  /*16210*/  LDL.LU.64 R8, [R1+0xe28] ;  /* 0x000e280001087983 */ /* 0x001ea80000300a00 */
[----:B------:R-:W-:Y:S01]  /*16220*/  STL.64 [R1+0xda8], R4 ;  /* 0x000da80401007387 */ /* 0x000fe20000100a00 */
[----:B--2---:R-:W-:-:S15]  /*16230*/  HMMA.16816.F32.BF16 R16, R12, R8, R16 ;  /* 0x000000080c10723c */ /* 0x004fde0000041810 */
[----:B------:R-:W-:-:S08]  /*16240*/  NOP ;  /* 0x0000000000007918 */ /* 0x000fd00000000000 */
[----:B------:R0:W-:Y:S04]  /*16250*/  STL.64 [R1+0x100], R16 ;  /* 0x0001001001007387 */ /* 0x0001e80000100a00 */
[----:B------:R-:W-:Y:S04]  /*16260*/  STL.64 [R1+0x108], R18 ;  /* 0x0001081201007387 */ /* 0x000fe80000100a00 */
[----:B0-----:R-:W2:Y:S01]  /*16270*/  LDL.LU.64 R16, [R1+0xe20] ;  /* 0x000e200001107983 */ /* 0x001ea20000300a00 */
[----:B------:R-:W-:-:S03]  /*16280*/  IMAD.MOV.U32 R10, RZ, RZ, R2 ;  /* 0x000000ffff0a7224 */ /* 0x000fc600078e0002 */
[----:B------:R-:W-:Y:S01]  /*16290*/  STL.64 [R1+0xda0], R8 ;  /* 0x000da00801007387 */ /* 0x000fe20000100a00 */
[----:B------:R-:W-:Y:S01]  /*162a0*/  IMAD.MOV.U32 R11, RZ, RZ, R0 ;  /* 0x000000ffff0b7224 */ /* 0x000fe200078e0000 */
[----:B--2---:R-:W-:Y:S06]  /*162b0*/  HMMA.16816.F32.BF16 R24, R12, R16, R24 ;  /* 0x000000100c18723c */ /* 0x004fec0000041818 */
[----:B------:R-:W-:Y:S02]  /*162c0*/  IMAD.MOV.U32 R2, RZ, RZ, R16 ;  /* 0x000000ffff027224 */ /* 0x000fe400078e0010 */
[----:B------:R-:W-:-:S15]  /*162d0*/  IMAD.MOV.U32 R0, RZ, RZ, R17 ;  /* 0x000000ffff007224 */ /* 0x000fde00078e0011 */
[----:B------:R-:W-:Y:S04]  /*162e0*/  STL.64 [R1+0xf0], R24 ;  /* 0x0000f01801007387 */ /* 0x000fe80000100a00 */
[----:B------:R0:W-:Y:S04]  /*162f0*/  STL.64 [R1+0xf8], R26 ;  /* 0x0000f81a01007387 */ /* 0x0001e80000100a00 */
[----:B0-----:R-:W2:Y:S04]  /*16300*/  LDL.LU.64 R26, [R1+0xe18] ;  /* 0x000e1800011a7983 */ /* 0x001ea80000300a00 */
[----:B------:R-:W2:Y:S04]  /*16310*/  LDL.LU.64 R24, [R1+0xe10] ;  /* 0x000e100001187983 */ /* 0x000ea80000300a00 */
[----:B------:R-:W2:Y:S02]  /*16320*/  LDL.LU.64 R16, [R1+0xe08] ;  /* 0x000e080001107983 */ /* 0x000ea40000300a00 */
[----:B--2---:R-:W-:Y:S02]  /*16330*/  HMMA.16816.F32.BF16 R16, R12, R16, R24 ;  /* 0x000000100c10723c */ /* 0x004fe40000041818 */
[----:B------:R-:W2:Y:S04]  /*16340*/  LDL.LU.64 R26, [R1+0xe00] ;  /* 0x000e0000011a7983 */ /* 0x000ea80000300a00 */
[----:B------:R-:W3:-:S15]  /*16350*/  LDL.LU.64 R24, [R1+0xdf8] ;  /* 0x000df80001187983 */ /* 0x000ede0000300a00 */
[----:B------:R-:W-:-:S02]  /*16360*/  NOP ;  /* 0x0000000000007918 */ /* 0x000fc40000000000 */
[----:B------:R-:W-:Y:S04]  /*16370*/  STL.64 [R1+0xe0], R16 ;  /* 0x0000e01001007387 */ /* 0x000fe80000100a00 */
[----:B------:R0:W-:Y:S04]  /*16380*/  STL.64 [R1+0xe8], R18 ;  /* 0x0000e81201007387 */ /* 0x0001e80000100a00 */
[----:B0-----:R-:W4:Y:S04]  /*16390*/  LDL.LU.64 R18, [R1+0xdf0] ;  /* 0x000df00001127983 */ /* 0x001f280000300a00 */
[----:B------:R-:W4:Y:S02]  /*163a0*/  LDL.LU.64 R16, [R1+0xde8] ;  /* 0x000de80001107983 */ /* 0x000f240000300a00 */
[----:B----4-:R-:W-:Y:S02]  /*163b0*/  HMMA.16816.F32.BF16 R20, R12, R20, R16 ;  /* 0x000000140c14723c */ /* 0x010fe40000041810 */
[----:B------:R-:W4:Y:S04]  /*163c0*/  LDL.LU.64 R18, [R1+0xde0] ;  /* 0x000de00001127983 */ /* 0x000f280000300a00 */
[----:B------:R-:W4:-:S15]  /*163d0*/  LDL.LU.64 R16, [R1+0xdd8] ;  /* 0x000dd80001107983 */ /* 0x000f1e0000300a00 */
[----:B------:R-:W-:-:S02]  /*163e0*/  NOP ;  /* 0x0000000000007918 */ /* 0x000fc40000000000 */
[----:B------:R-:W-:Y:S04]  /*163f0*/  STL.64 [R1+0xd0], R20 ;  /* 0x0000d01401007387 */ /* 0x000fe80000100a00 */
[----:B------:R0:W-:Y:S04]  /*16400*/  STL.64 [R1+0xd8], R22 ;  /* 0x0000d81601007387 */ /* 0x0001e80000100a00 */
[----:B0-----:R-:W3:Y:S04]  /*16410*/  LDL.LU.64 R22, [R1+0xdd0] ;  /* 0x000dd00001167983 */ /* 0x001ee80000300a00 */
[----:B------:R-:W3:Y:S02]  /*16420*/  LDL.LU.64 R20, [R1+0xdc8] ;  /* 0x000dc80001147983 */ /* 0x000ee40000300a00 */
[----:B---3--:R-:W-:-:S15]  /*16430*/  HMMA.16816.F32.BF16 R20, R12, R24, R20 ;  /* 0x000000180c14723c */ /* 0x008fde0000041814 */
[----:B------:R-:W-:-:S09]  /*16440*/  NOP ;  /* 0x0000000000007918 */ /* 0x000fd20000000000 */
[----:B------:R-:W-:Y:S02]  /*16450*/  IMAD.MOV.U32 R13, RZ, RZ, R22 ;  /* 0x000000ffff0d7224 */ /* 0x000fe400078e0016 */
[----:B------:R-:W-:Y:S02]  /*16460*/  IMAD.MOV.U32 R12, RZ, RZ, R23 ;  /* 0x000000ffff0c7224 */ /* 0x000fe400078e0017 */
[----:B------:R-:W-:Y:S02]  /*16470*/  IMAD.MOV.U32 R15, RZ, RZ, R20 ;  /* 0x000000ffff0f7224 */ /* 0x000fe400078e0014 */
[----:B------:R-:W-:Y:S01]  /*16480*/  IMAD.MOV.U32 R14, RZ, RZ, R21 ;  /* 0x000000ffff0e7224 */ /* 0x000fe200078e0015 */
[----:B------:R-:W4:Y:S04]  /*16490*/  LDL.LU.64 R22, [R1+0xdc0] ;  /* 0x000dc00001167983 */ /* 0x000f280000300a00 */
[----:B------:R-:W4:Y:S01]  /*164a0*/  LDL.LU.64 R20, [R1+0xdb8] ;  /* 0x000db80001147983 */ /* 0x000f220000300a00 */
[----:B------:R-:W-:-:S02]  /*164b0*/  IMAD.MOV.U32 R4, RZ, RZ, R7 ;  /* 0x000000ffff047224 */ /* 0x000fc400078e0007 */
[----:B------:R-:W-:Y:S01]  /*164c0*/  IMAD.MOV.U32 R5, RZ, RZ, R6 ;  /* 0x000000ffff057224 */ /* 0x000fe200078e0006 */
[----:B--2---:R-:W-:Y:S04]  /*164d0*/  STL.64 [R1+0xd88], R26 ;  /* 0x000d881a01007387 */ /* 0x004fe80000100a00 */
[----:B------:R0:W-:Y:S02]  /*164e0*/  STL.64 [R1+0xd80], R24 ;  /* 0x000d801801007387 */ /* 0x0001e40000100a00 */
[----:B----4-:R-:W-:Y:S02]  /*164f0*/  HMMA.16816.F32.BF16 R4, R16, R4, R20 ;  /* 0x000000041004723c */ /* 0x010fe40000041814 */
[----:B------:R-:W2:-:S15]  /*16500*/  LDL.LU R23, [R1+0xdb0] ;  /* 0x000db00001177983 */ /* 0x000e9e0000300800 */
[----:B------:R-:W-:-:S07]  /*16510*/  NOP ;  /* 0x0000000000007918 */ /* 0x000fce0000000000 */
[----:B------:R-:W-:Y:S02]  /*16520*/  IMAD.MOV.U32 R22, RZ, RZ, R4 ;  /* 0x000000ffff167224 */ /* 0x000fe400078e0004 */
[----:B------:R-:W-:Y:S02]  /*16530*/  IMAD.MOV.U32 R21, RZ, RZ, R5 ;  /* 0x000000ffff157224 */ /* 0x000fe400078e0005 */
[----:B------:R-:W3:Y:S01]  /*16540*/  LDL.LU.64 R4, [R1+0xda8] ;  /* 0x000da80001047983 */ /* 0x000ee20000300a00 */
[----:B------:R-:W-:Y:S02]  /*16550*/  IMAD.MOV.U32 R8, RZ, RZ, R29 ;  /* 0x000000ffff087224 */ /* 0x000fe400078e001d */
[----:B------:R-:W-:Y:S02]  /*16560*/  IMAD.MOV.U32 R9, RZ, RZ, R28 ;  /* 0x000000ffff097224 */ /* 0x000fe400078e001c */
[----:B0-----:R-:W-:Y:S02]  /*16570*/  IMAD.MOV.U32 R25, RZ, RZ, R0 ;  /* 0x000000ffff197224 */ /* 0x001fe400078e0000 */
[----:B------:R-:W-:-:S02]  /*16580*/  IMAD.MOV.U32 R20, RZ, RZ, R6 ;  /* 0x000000ffff147224 */ /* 0x000fc400078e0006 */
[----:B------:R-:W-:-:S05]  /*16590*/  IMAD.MOV.U32 R0, RZ, RZ, R7 ;  /* 0x000000ffff007224 */ /* 0x000fca00078e0007 */
[----:B------:R-:W-:Y:S04]  /*165a0*/  STL [R1+0xcb0], R0 ;  /* 0x000cb00001007387 */ /* 0x000fe80000100800 */
[----:B------:R-:W-:Y:S04]  /*165b0*/  STL [R1+0xcac], R20 ;  /* 0x000cac1401007387 */ /* 0x000fe80000100800 */
[----:B------:R-:W-:Y:S04]  /*165c0*/  STL [R1+0xca8], R21 ;  /* 0x000ca81501007387 */ /* 0x000fe80000100800 */
[----:B------:R-:W-:Y:S01]  /*165d0*/  STL [R1+0xca4], R22 ;  /* 0x000ca41601007387 */ /* 0x000fe20000100800 */
[----:B------:R-:W-:Y:S01]  /*165e0*/  IMAD.MOV.U32 R24, RZ, RZ, R2 ;  /* 0x000000ffff187224 */ /* 0x000fe200078e0002 */
[----:B---3--:R-:W-:Y:S02]  /*165f0*/  HMMA.16816.F32.BF16 R4, R16, R4, R8 ;  /* 0x000000041004723c */ /* 0x008fe40000041808 */
[----:B------:R-:W3:-:S15]  /*16600*/  LDL.LU.64 R8, [R1+0xda0] ;  /* 0x000da00001087983 */ /* 0x000ede0000300a00 */
[----:B------:R-:W-:-:S06]  /*16610*/  NOP ;  /* 0x0000000000007918 */ /* 0x000fcc0000000000 */
[----:B------:R0:W-:Y:S01]  /*16620*/  STL [R1+0x90], R4 ;  /* 0x0000900401007387 */ /* 0x0001e20000100800 */
[----:B------:R-:W-:Y:S02]  /*16630*/  IMAD.MOV.U32 R29, RZ, RZ, R6 ;  /* 0x000000ffff1d7224 */ /* 0x000fe400078e0006 */
[----:B------:R-:W-:Y:S02]  /*16640*/  IMAD.MOV.U32 R28, RZ, RZ, R7 ;  /* 0x000000ffff1c7224 */ /* 0x000fe400078e0007 */
[----:B------:R-:W-:Y:S01]  /*16650*/  IMAD.MOV.U32 R2, RZ, RZ, R5 ;  /* 0x000000ffff027224 */ /* 0x000fe200078e0005 */
[----:B------:R-:W3:Y:S04]  /*16660*/  LDL.LU.64 R6, [R1+0xd98] ;  /* 0x000d980001067983 */ /* 0x000ee80000300a00 */
[----:B0-----:R-:W3:Y:S04]  /*16670*/  LDL.LU.64 R4, [R1+0xd90] ;  /* 0x000d900001047983 */ /* 0x001ee80000300a00 */
[----:B------:R-:W-:Y:S04]  /*16680*/  STL [R1+0xcbc], R28 ;  /* 0x000cbc1c01007387 */ /* 0x000fe80000100800 */
[----:B------:R-:W-:Y:S04]  /*16690*/  STL [R1+0xcb8], R29 ;  /* 0x000cb81d01007387 */ /* 0x000fe80000100800 */
[----:B------:R-:W-:Y:S01]  /*166a0*/  STL [R1+0xcb4], R2 ;  /* 0x000cb40201007387 */ /* 0x000fe20000100800 */
[----:B---3--:R-:W-:Y:S03]  /*166b0*/  HMMA.16816.F32.BF16 R4, R16, R8, R4 ;  /* 0x000000081004723c */ /* 0x008fe60000041804 */
[----:B------:R-:W-:-:S15]  /*166c0*/  LDSM.16.MT88.4 R8, [R3+UR5+0x4c00] ;  /* 0x004c00050308783b */ /* 0x000fde0008004200 */
[----:B------:R-:W-:-:S06]  /*166d0*/  NOP ;  /* 0x0000000000007918 */ /* 0x000fcc0000000000 */
[----:B------:R-:W-:Y:S02]  /*166e0*/  IMAD.MOV.U32 R22, RZ, RZ, R7 ;  /* 0x000000ffff167224 */ /* 0x000fe400078e0007 */
[----:B------:R-:W-:Y:S02]  /*166f0*/  IMAD.MOV.U32 R21, RZ, RZ, R6 ;  /* 0x000000ffff157224 */ /* 0x000fe400078e0006 */
[----:B------:R-:W-:Y:S02]  /*16700*/  IMAD.MOV.U32 R20, RZ, RZ, R5 ;  /* 0x000000ffff147224 */ /* 0x000fe400078e0005 */
[----:B------:R-:W-:Y:S01]  /*16710*/  IMAD.MOV.U32 R0, RZ, RZ, R4 ;  /* 0x000000ffff007224 */ /* 0x000fe200078e0004 */
[----:B------:R-:W-:Y:S04]  /*16720*/  STL [R1+0xccc], R22 ;  /* 0x000ccc1601007387 */ /* 0x000fe80000100800 */
[----:B------:R-:W-:Y:S04]  /*16730*/  STL [R1+0xcc8], R21 ;  /* 0x000cc81501007387 */ /* 0x000fe80000100800 */
[----:B------:R0:W-:Y:S04]  /*16740*/  STL [R1+0xcc4], R20 ;  /* 0x000cc41401007387 */ /* 0x0001e80000100800 */
[----:B------:R-:W-:Y:S04]  /*16750*/  STL [R1+0xcc0], R0 ;  /* 0x000cc00001007387 */ /* 0x000fe80000100800 */
[----:B--2---:R1:W2:Y:S04]  /*16760*/  LDSM.16.MT88.4 R4, [R23+UR5+0x4c00] ;  /* 0x004c00051704783b */ /* 0x0042a80008004200 */
[----:B0-----:R-:W3:Y:S04]  /*16770*/  LDL.LU R20, [R1+0x170] ;  /* 0x0001700001147983 */ /* 0x001ee80000300800 */
[----:B------:R-:W3:Y:S04]  /*16780*/  LDL.LU R21, [R1+0x174] ;  /* 0x0001740001157983 */ /* 0x000ee80000300800 */
[----:B------:R-:W3:Y:S04]  /*16790*/  LDL.LU R22, [R1+0x178] ;  /* 0x0001780001167983 */ /* 0x000ee80000300800 */
[----:B-1----:R-:W3:Y:S04]  /*167a0*/  LDL.LU R23, [R1+0x17c] ;  /* 0x00017c0001177983 */ /* 0x002ee80000300800 */
[----:B--2---:R-:W-:Y:S04]  /*167b0*/  STL.64 [R1+0xd78], R6 ;  /* 0x000d780601007387 */ /* 0x004fe80000100a00 */
[----:B------:R-:W-:Y:S04]  /*167c0*/  STL.64 [R1+0xd70], R4 ;  /* 0x000d700401007387 */ /* 0x000fe80000100a00 */
[----:B------:R0:W-:Y:S04]  /*167d0*/  STL.64 [R1+0xcd8], R10 ;  /* 0x000cd80a01007387 */ /* 0x0001e80000100a00 */
[----:B------:R1:W-:Y:S01]  /*167e0*/  STL.64 [R1+0xcd0], R8 ;  /* 0x000cd00801007387 */ /* 0x0003e20000100a00 */
[----:B0-----:R-:W-:-:S02]  /*167f0*/  IMAD.MOV.U32 R10, RZ, RZ, R13 ;  /* 0x000000ffff0a7224 */ /* 0x001fc400078e000d */
[----:B------:R-:W-:Y:S02]  /*16800*/  IMAD.MOV.U32 R11, RZ, RZ, R12 ;  /* 0x000000ffff0b7224 */ /* 0x000fe400078e000c */
[----:B-1----:R-:W-:Y:S02]  /*16810*/  IMAD.MOV.U32 R8, RZ, RZ, R15 ;  /* 0x000000ffff087224 */ /* 0x002fe400078e000f */
[----:B------:R-:W-:Y:S01]  /*16820*/  IMAD.MOV.U32 R9, RZ, RZ, R14 ;  /* 0x000000ffff097224 */ /* 0x000fe200078e000e */
[----:B---3--:R-:W-:-:S15]  /*16830*/  HMMA.16816.F32.BF16 R24, R16, R24, R20 ;  /* 0x000000181018723c */ /* 0x008fde0000041814 */
[----:B------:R-:W-:-:S08]  /*16840*/  NOP ;  /* 0x0000000000007918 */ /* 0x000fd00000000000 */
[----:B------:R-:W-:Y:S04]  /*16850*/  STL [R1+0x70], R24 ;  /* 0x0000701801007387 */ /* 0x000fe80000100800 */
[----:B------:R-:W2:Y:S04]  /*16860*/  LDL.LU R20, [R1+0x10] ;  /* 0x0000100001147983 */ /* 0x000ea80000300800 */
[----:B------:R-:W2:Y:S04]  /*16870*/  LDL.LU R21, [R1+0x14] ;  /* 0x0000140001157983 */ /* 0x000ea80000300800 */
[----:B------:R-:W-:Y:S04]  /*16880*/  STL.64 [R1+0xce8], R10 ;  /* 0x000ce80a01007387 */ /* 0x000fe80000100a00 */
[----:B------:R0:W-:Y:S04]  /*16890*/  STL.64 [R1+0xce0], R8 ;  /* 0x000ce00801007387 */ /* 0x0001e80000100a00 */
[----:B0-----:R-:W3:Y:S04]  /*168a0*/  LDL.LU R8, [R1+0xd0] ;  /* 0x0000d00001087983 */ /* 0x001ee80000300800 */
[----:B------:R-:W3:Y:S04]  /*168b0*/  LDL.LU R9, [R1+0xd4] ;  /* 0x0000d40001097983 */ /* 0x000ee80000300800 */
[----:B------:R-:W4:Y:S04]  /*168c0*/  LDL.LU R10, [R1+0xd8] ;  /* 0x0000d800010a7983 */ /* 0x000f280000300800 */
[----:B------:R-:W4:Y:S04]  /*168d0*/  LDL.LU R11, [R1+0xdc] ;  /* 0x0000dc00010b7983 */ /* 0x000f280000300800 */
[----:B----4-:R-:W-:Y:S04]  /*168e0*/  STL.64 [R1+0xcf8], R10 ;  /* 0x000cf80a01007387 */ /* 0x010fe80000100a00 */
[----:B---3--:R0:W-:Y:S04]  /*168f0*/  STL.64 [R1+0xcf0], R8 ;  /* 0x000cf00801007387 */ /* 0x0081e80000100a00 */
[----:B0-----:R-:W3:Y:S04]  /*16900*/  LDL.LU R8, [R1+0xe0] ;  /* 0x0000e00001087983 */ /* 0x001ee80000300800 */
[----:B------:R-:W3:Y:S04]  /*16910*/  LDL.LU R9, [R1+0xe4] ;  /* 0x0000e40001097983 */ /* 0x000ee80000300800 */
[----:B------:R-:W4:Y:S04]  /*16920*/  LDL.LU R10, [R1+0xe8] ;  /* 0x0000e800010a7983 */ /* 0x000f280000300800 */
[----:B------:R-:W4:Y:S04]  /*16930*/  LDL.LU R11, [R1+0xec] ;  /* 0x0000ec00010b7983 */ /* 0x000f280000300800 */
[----:B------:R-:W2:Y:S04]  /*16940*/  LDL.LU R4, [R1+0x140] ;  /* 0x0001400001047983 */ /* 0x000ea80000300800 */
[----:B------:R-:W2:Y:S04]  /*16950*/  LDL.LU R5, [R1+0x144] ;  /* 0x0001440001057983 */ /* 0x000ea80000300800 */
[----:B------:R-:W2:Y:S04]  /*16960*/  LDL.LU R6, [R1+0x148] ;  /* 0x0001480001067983 */ /* 0x000ea80000300800 */
[----:B------:R-:W2:Y:S04]  /*16970*/  LDL.LU R7, [R1+0x14c] ;  /* 0x00014c0001077983 */ /* 0x000ea80000300800 */
[----:B------:R-:W2:Y:S04]  /*16980*/  LDL.LU R12, [R1] ;  /* 0x00000000010c7983 */ /* 0x000ea80000300800 */
[----:B------:R-:W2:Y:S01]  /*16990*/  LDL.LU R13, [R1+0x4] ;  /* 0x00000400010d7983 */ /* 0x000ea20000300800 */
[----:B------:R-:W-:-:S03]  /*169a0*/  IMAD.MOV.U32 R28, RZ, RZ, R25 ;  /* 0x000000ffff1c7224 */ /* 0x000fc600078e0019 */
[----:B------:R-:W2:Y:S01]  /*169b0*/  LDL.LU R24, [R1+0x150] ;  /* 0x0001500001187983 */ /* 0x000ea20000300800 */
[----:B------:R-:W-:-:S03]  /*169c0*/  IMAD.MOV.U32 R29, RZ, RZ, R26 ;  /* 0x000000ffff1d7224 */ /* 0x000fc600078e001a */
[----:B------:R-:W2:Y:S01]  /*169d0*/  LDL.LU R25, [R1+0x154] ;  /* 0x0001540001197983 */ /* 0x000ea20000300800 */
[----:B------:R-:W-:-:S03]  /*169e0*/  IMAD.MOV.U32 R2, RZ, RZ, R27 ;  /* 0x000000ffff027224 */ /* 0x000fc600078e001b */
[----:B------:R-:W2:Y:S04]  /*169f0*/  LDL.LU R26, [R1+0x158] ;  /* 0x00015800011a7983 */ /* 0x000ea80000300800 */
[----:B------:R-:W2:Y:S04]  /*16a00*/  LDL.LU R27, [R1+0x15c] ;  /* 0x00015c00011b7983 */ /* 0x000ea80000300800 */
[----:B----4-:R0:W-:Y:S04]  /*16a10*/  STL.64 [R1+0xd08], R10 ;  /* 0x000d080a01007387 */ /* 0x0101e80000100a00 */
[----:B---3--:R-:W-:Y:S04]  /*16a20*/  STL.64 [R1+0xd00], R8 ;  /* 0x000d000801007387 */ /* 0x008fe80000100a00 */
[----:B0-----:R-:W3:Y:S04]  /*16a30*/  LDL.LU.64 R10, [R1+0x28] ;  /* 0x00002800010a7983 */ /* 0x001ee80000300a00 */
[----:B---3--:R0:W-:Y:S04]  /*16a40*/  STL.64 [R1+0xd20], R10 ;  /* 0x000d200a01007387 */ /* 0x0081e80000100a00 */
[----:B0-----:R-:W3:Y:S04]  /*16a50*/  LDL.LU.64 R10, [R1+0x38] ;  /* 0x00003800010a7983 */ /* 0x001ee80000300a00 */
[----:B---3--:R0:W-:Y:S04]  /*16a60*/  STL.64 [R1+0xd30], R10 ;  /* 0x000d300a01007387 */ /* 0x0081e80000100a00 */
[----:B0-----:R-:W3:Y:S04]  /*16a70*/  LDL.LU.64 R10, [R1+0x48] ;  /* 0x00004800010a7983 */ /* 0x001ee80000300a00 */
[----:B---3--:R0:W-:Y:S04]  /*16a80*/  STL.64 [R1+0xd40], R10 ;  /* 0x000d400a01007387 */ /* 0x0081e80000100a00 */
[----:B------:R-:W2:Y:S04]  /*16a90*/  LDL.LU R8, [R1+0x160] ;  /* 0x0001600001087983 */ /* 0x000ea80000300800 */
[----:B------:R-:W2:Y:S04]  /*16aa0*/  LDL.LU R9, [R1+0x164] ;  /* 0x0001640001097983 */ /* 0x000ea80000300800 */
[----:B0-----:R-:W2:Y:S04]  /*16ab0*/  LDL.LU R10, [R1+0x168] ;  /* 0x00016800010a7983 */ /* 0x001ea80000300800 */
[----:B------:R-:W2:Y:S02]  /*16ac0*/  LDL.LU R11, [R1+0x16c] ;  /* 0x00016c00010b7983 */ /* 0x000ea40000300800 */
[----:B--2---:R-:W-:-:S15]  /*16ad0*/  HMMA.16816.F32.BF16 R8, R16, R20, R8 ;  /* 0x000000141008723c */ /* 0x004fde0000041808 */
[----:B------:R-:W-:-:S08]  /*16ae0*/  NOP ;  /* 0x0000000000007918 */ /* 0x000fd00000000000 */
[----:B------:R-:W-:Y:S01]  /*16af0*/  STL.64 [R1+0x60], R8 ;  /* 0x0000600801007387 */ /* 0x000fe20000100a00 */
[----:B------:R-:W-:Y:S02]  /*16b00*/  IMAD.MOV.U32 R22, RZ, RZ, R10 ;  /* 0x000000ffff167224 */ /* 0x000fe400078e000a */
[----:B------:R-:W-:Y:S02]  /*16b10*/  IMAD.MOV.U32 R21, RZ, RZ, R11 ;  /* 0x000000ffff157224 */ /* 0x000fe400078e000b */
[----:B------:R-:W2:Y:S04]  /*16b20*/  LDL.LU.64 R10, [R1+0x58] ;  /* 0x00005800010a7983 */ /* 0x000ea80000300a00 */
[----:B--2---:R0:W-:Y:S04]  /*16b30*/  STL.64 [R1+0xd58], R10 ;  /* 0x000d580a01007387 */ /* 0x0041e80000100a00 */
[----:B0-----:R-:W2:Y:S04]  /*16b40*/  LDL.LU.64 R10, [R1+0x1a8] ;  /* 0x0001a800010a7983 */ /* 0x001ea80000300a00 */
[----:B------:R-:W-:Y:S04]  /*16b50*/  STL [R1+0xd3c], R22 ;  /* 0x000d3c1601007387 */ /* 0x000fe80000100800 */
[----:B------:R0:W-:Y:S04]  /*16b60*/  STL [R1+0xd38], R21 ;  /* 0x000d381501007387 */ /* 0x0001e80000100800 */
[----:B------:R-:W3:Y:S04]  /*16b70*/  LDL.LU R20, [R1+0x110] ;  /* 0x0001100001147983 */ /* 0x000ee80000300800 */
[----:B0-----:R-:W3:Y:S04]  /*16b80*/  LDL.LU R21, [R1+0x114] ;  /* 0x0001140001157983 */ /* 0x001ee80000300800 */
[----:B------:R-:W4:Y:S04]  /*16b90*/  LDL.LU R22, [R1+0x118] ;  /* 0x0001180001167983 */ /* 0x000f280000300800 */
[----:B------:R-:W4:Y:S04]  /*16ba0*/  LDL.LU R23, [R1+0x11c] ;  /* 0x00011c0001177983 */ /* 0x000f280000300800 */
[----:B----4-:R-:W-:Y:S04]  /*16bb0*/  STL.64 [R1+0xd50], R22 ;  /* 0x000d501601007387 */ /* 0x010fe80000100a00 */
[----:B---3--:R0:W-:Y:S04]  /*16bc0*/  STL.64 [R1+0xd48], R20 ;  /* 0x000d481401007387 */ /* 0x0081e80000100a00 */
[----:B0-----:R-:W3:Y:S04]  /*16bd0*/  LDL.LU R20, [R1+0x120] ;  /* 0x0001200001147983 */ /* 0x001ee80000300800 */
[----:B------:R-:W3:Y:S04]  /*16be0*/  LDL.LU R21, [R1+0x124] ;  /* 0x0001240001157983 */ /* 0x000ee80000300800 */
[----:B------:R-:W4:Y:S04]  /*16bf0*/  LDL.LU R22, [R1+0x128] ;  /* 0x0001280001167983 */ /* 0x000f280000300800 */
[----:B------:R-:W4:Y:S01]  /*16c00*/  LDL.LU R23, [R1+0x12c] ;  /* 0x00012c0001177983 */ /* 0x000f220000300800 */
[C---:B------:R-:W-:Y:S03]  /*16c10*/  HMMA.16816.F32.BF16 R12, R16.reuse, R12, R24 ;  /* 0x0000000c100c723c */ /* 0x040fe60000041818 */
[----:B----4-:R-:W-:Y:S04]  /*16c20*/  STL.64 [R1+0xd68], R22 ;  /* 0x000d681601007387 */ /* 0x010fe80000100a00 */
[----:B---3--:R0:W-:Y:S04]  /*16c30*/  STL.64 [R1+0xd60], R20 ;  /* 0x000d601401007387 */ /* 0x0081e80000100a00 */
[----:B0-----:R-:W3:Y:S04]  /*16c40*/  LDL.LU R20, [R1+0x130] ;  /* 0x0001300001147983 */ /* 0x001ee80000300800 */
[----:B------:R-:W3:Y:S04]  /*16c50*/  LDL.LU R21, [R1+0x134] ;  /* 0x0001340001157983 */ /* 0x000ee80000300800 */
[----:B------:R-:W3:Y:S04]  /*16c60*/  LDL.LU R22, [R1+0x138] ;  /* 0x0001380001167983 */ /* 0x000ee80000300800 */
[----:B------:R-:W3:Y:S04]  /*16c70*/  LDL.LU R23, [R1+0x13c] ;  /* 0x00013c0001177983 */ /* 0x000ee80000300800 */
[----:B------:R-:W4:Y:S04]  /*16c80*/  LDL.LU.64 R26, [R1+0xd88] ;  /* 0x000d8800011a7983 */ /* 0x000f280000300a00 */
[----:B------:R-:W2:Y:S04]  /*16c90*/  LDL.LU.64 R24, [R1+0xd80] ;  /* 0x000d800001187983 */ /* 0x000ea80000300a00 */
[----:B------:R0:W-:Y:S04]  /*16ca0*/  STL.64 [R1+0xc30], R14 ;  /* 0x000c300e01007387 */ /* 0x0001e80000100a00 */
[----:B------:R-:W-:Y:S04]  /*16cb0*/  STL.64 [R1+0xc28], R12 ;  /* 0x000c280c01007387 */ /* 0x000fe80000100a00 */
[----:B0-----:R-:W3:Y:S04]  /*16cc0*/  LDL.LU R14, [R1+0x18] ;  /* 0x00001800010e7983 */ /* 0x001ee80000300800 */
[----:B------:R-:W3:Y:S01]  /*16cd0*/  LDL.LU R15, [R1+0x1c] ;  /* 0x00001c00010f7983 */ /* 0x000ee20000300800 */
[----:B--2---:R-:W-:Y:S03]  /*16ce0*/  HMMA.16816.F32.BF16 R16, R16, R24, R4 ;  /* 0x000000181010723c */ /* 0x004fe60000041804 */
[----:B------:R-:W3:Y:S04]  /*16cf0*/  LDL.LU.64 R6, [R1+0xd78] ;  /* 0x000d780001067983 */ /* 0x000ee80000300a00 */
[----:B------:R-:W3:Y:S04]  /*16d00*/  LDL.LU.64 R4, [R1+0xd70] ;  /* 0x000d700001047983 */ /* 0x000ee80000300a00 */
[----:B----4-:R0:W-:Y:S04]  /*16d10*/  STL.64 [R1+0xd28], R26 ;  /* 0x000d281a01007387 */ /* 0x0101e80000100a00 */
[----:B------:R-:W2:Y:S04]  /*16d20*/  LDL.LU R24, [R1+0x100] ;  /* 0x0001000001187983 */ /* 0x000ea80000300800 */
[----:B------:R-:W2:Y:S04]  /*16d30*/  LDL.LU R25, [R1+0x104] ;  /* 0x0001040001197983 */ /* 0x000ea80000300800 */
[----:B0-----:R-:W2:Y:S04]  /*16d40*/  LDL.LU R26, [R1+0x108] ;  /* 0x00010800011a7983 */ /* 0x001ea80000300800 */
[----:B------:R-:W2:Y:S04]  /*16d50*/  LDL.LU R27, [R1+0x10c] ;  /* 0x00010c00011b7983 */ /* 0x000ea80000300800 */
[----:B------:R0:W-:Y:S04]  /*16d60*/  STL.64 [R1+0xc20], R18 ;  /* 0x000c201201007387 */ /* 0x0001e80000100a00 */
[----:B------:R1:W-:Y:S04]  /*16d70*/  STL.64 [R1+0xc18], R16 ;  /* 0x000c181001007387 */ /* 0x0003e80000100a00 */
[----:B0-----:R-:W4:Y:S04]  /*16d80*/  LDL.LU R18, [R1+0x8] ;  /* 0x0000080001127983 */ /* 0x001f280000300800 */
[----:B------:R-:W4:Y:S01]  /*16d90*/  LDL.LU R19, [R1+0xc] ;  /* 0x00000c0001137983 */ /* 0x000f220000300800 */
[----:B-1----:R-:W-:-:S02]  /*16da0*/  IMAD.MOV.U32 R17, RZ, RZ, R10 ;  /* 0x000000ffff117224 */ /* 0x002fc400078e000a */
[----:B------:R-:W-:Y:S01]  /*16db0*/  IMAD.MOV.U32 R16, RZ, RZ, R11 ;  /* 0x000000ffff107224 */ /* 0x000fe200078e000b */
[----:B---3--:R-:W-:-:S15]  /*16dc0*/  HMMA.16816.F32.BF16 R20, R4, R10, R20 ;  /* 0x0000000a0414723c */ /* 0x008fde0000041814 */
[----:B------:R-:W-:-:S08]  /*16dd0*/  NOP ;  /* 0x0000000000007918 */ /* 0x000fd00000000000 */
[----:B------:R-:W-:Y:S04]  /*16de0*/  STL.64 [R1+0x620], R20 ;  /* 0x0006201401007387 */ /* 0x000fe80000100a00 */
[----:B------:R0:W-:Y:S04]  /*16df0*/  STL.64 [R1+0x628], R22 ;  /* 0x0006281601007387 */ /* 0x0001e80000100a00 */
[----:B0-----:R-:W3:Y:S04]  /*16e00*/  LDL.LU.64 R22, [R1+0xd68] ;  /* 0x000d680001167983 */ /* 0x001ee80000300a00 */
[----:B------:R-:W3:Y:S04]  /*16e10*/  LDL.LU.64 R20, [R1+0xd60] ;  /* 0x000d600001147983 */ /* 0x000ee80000300a00 */
[----:B------:R-:W3:Y:S04]  /*16e20*/  LDL.LU.64 R10, [R1+0xd58] ;  /* 0x000d5800010a7983 */ /* 0x000ee80000300a00 */
[----:B----4-:R-:W-:Y:S04]  /*16e30*/  STL.64 [R1+0xd18], R18 ;  /* 0x000d181201007387 */ /* 0x010fe80000100a00 */
[----:B------:R0:W-:Y:S04]  /*16e40*/  STL.64 [R1+0xd10], R16 ;  /* 0x000d101001007387 */ /* 0x0001e80000100a00 */
[----:B0-----:R-:W4:Y:S04]  /*16e50*/  LDL.LU R16, [R1+0xf0] ;  /* 0x0000f00001107983 */ /* 0x001f280000300800 */
[----:B------:R-:W4:Y:S04]  /*16e60*/  LDL.LU R17, [R1+0xf4] ;  /* 0x0000f40001117983 */ /* 0x000f280000300800 */
[----:B------:R-:W4:Y:S04]  /*16e70*/  LDL.LU R18, [R1+0xf8] ;  /* 0x0000f80001127983 */ /* 0x000f280000300800 */
[----:B------:R-:W4:Y:S01]  /*16e80*/  LDL.LU R19, [R1+0xfc] ;  /* 0x0000fc0001137983 */ /* 0x000f220000300800 */
[----:B---3--:R-:W-:Y:S06]  /*16e90*/  HMMA.16816.F32.BF16 R20, R4, R10, R20 ;  /* 0x0000000a0414723c */ /* 0x008fec0000041814 */
[----:B------:R-:W-:-:S02]  /*16ea0*/  IMAD.MOV.U32 R12, RZ, RZ, R10 ;  /* 0x000000ffff0c7224 */ /* 0x000fc400078e000a */
[----:B------:R-:W-:-:S15]  /*16eb0*/  IMAD.MOV.U32 R3, RZ, RZ, R11 ;  /* 0x000000ffff037224 */ /* 0x000fde00078e000b */
[----:B------:R-:W-:Y:S04]  /*16ec0*/  STL.64 [R1+0x6a0], R20 ;  /* 0x0006a01401007387 */ /* 0x000fe80000100a00 */
[----:B------:R0:W-:Y:S04]  /*16ed0*/  STL.64 [R1+0x6a8], R22 ;  /* 0x0006a81601007387 */ /* 0x0001e80000100a00 */
[----:B0-----:R-:W3:Y:S04]  /*16ee0*/  LDL.LU.64 R22, [R1+0xd50] ;  /* 0x000d500001167983 */ /* 0x001ee80000300a00 */
[----:B------:R-:W3:Y:S04]  /*16ef0*/  LDL.LU.64 R20, [R1+0xd48] ;  /* 0x000d480001147983 */ /* 0x000ee80000300a00 */
[----:B------:R-:W3:Y:S02]  /*16f00*/  LDL.LU.64 R10, [R1+0xd40] ;  /* 0x000d4000010a7983 */ /* 0x000ee40000300a00 */
[----:B---3--:R-:W-:Y:S06]  /*16f10*/  HMMA.16816.F32.BF16 R20, R4, R10, R20 ;  /* 0x0000000a0414723c */ /* 0x008fec0000041814 */
[----:B------:R-:W-:-:S15]  /*16f20*/  IMAD.MOV.U32 R13, RZ, RZ, R11 ;  /* 0x000000ffff0d7224 */ /* 0x000fde00078e000b */
[----:B------:R-:W-:-:S02]  /*16f30*/  NOP ;  /* 0x0000000000007918 */ /* 0x000fc40000000000 */
[----:B------:R-:W-:Y:S04]  /*16f40*/  STL.64 [R1+0x690], R20 ;  /* 0x0006901401007387 */ /* 0x000fe80000100a00 */
[----:B------:R0:W-:Y:S04]  /*16f50*/  STL.64 [R1+0x698], R22 ;  /* 0x0006981601007387 */ /* 0x0001e80000100a00 */
[----:B0-----:R-:W3:Y:S04]  /*16f60*/  LDL.LU R22, [R1+0xd3c] ;  /* 0x000d3c0001167983 */ /* 0x001ee80000300800 */
[----:B------:R-:W3:Y:S01]  /*16f70*/  LDL.LU R21, [R1+0xd38] ;  /* 0x000d380001157983 */ /* 0x000ee20000300800 */
[----:B------:R-:W-:-:S03]  /*16f80*/  IMAD.MOV.U32 R23, RZ, RZ, R10 ;  /* 0x000000ffff177224 */ /* 0x000fc600078e000a */
[----:B------:R-:W2:Y:S02]  /*16f90*/  LDL.LU.64 R10, [R1+0xd30] ;  /* 0x000d3000010a7983 */ /* 0x000ea40000300a00 */
[----:B--2---:R-:W-:-:S15]  /*16fa0*/  HMMA.16816.F32.BF16 R24, R4, R10, R24 ;  /* 0x0000000a0418723c */ /* 0x004fde0000041818 */
[----:B------:R-:W-:-:S08]  /*16fb0*/  NOP ;  /* 0x0000000000007918 */ /* 0x000fd00000000000 */
[----:B------:R0:W-:Y:S04]  /*16fc0*/  STL.64 [R1+0x680], R24 ;  /* 0x0006801801007387 */ /* 0x0001e80000100a00 */
[----:B------:R1:W-:Y:S01]  /*16fd0*/  STL.64 [R1+0x688], R26 ;  /* 0x0006881a01007387 */ /* 0x0003e20000100a00 */
[----:B0-----:R-:W-:-:S03]  /*16fe0*/  IMAD.MOV.U32 R25, RZ, RZ, R10 ;  /* 0x000000ffff197224 */ /* 0x001fc600078e000a */
[----:B-1----:R-:W2:Y:S01]  /*16ff0*/  LDL.LU.64 R26, [R1+0xd28] ;  /* 0x000d2800011a7983 */ /* 0x002ea20000300a00 */
[----:B------:R-:W-:-:S03]  /*17000*/  IMAD.MOV.U32 R24, RZ, RZ, R11 ;  /* 0x000000ffff187224 */ /* 0x000fc600078e000b */
[----:B------:R-:W4:Y:S02]  /*17010*/  LDL.LU.64 R10, [R1+0xd20] ;  /* 0x000d2000010a7983 */ /* 0x000f240000300a00 */
[----:B----4-:R-:W-:Y:S06]  /*17020*/  HMMA.16816.F32.BF16 R16, R4, R10, R16 ;  /* 0x0000000a0410723c */ /* 0x010fec0000041810 */
[----:B------:R-:W-:Y:S02]  /*17030*/  IMAD.MOV.U32 R20, RZ, RZ, R10 ;  /* 0x000000ffff147224 */ /* 0x000fe400078e000a */
[----:B------:R-:W-:-:S15]  /*17040*/  IMAD.MOV.U32 R0, RZ, RZ, R11 ;  /* 0x000000ffff007224 */ /* 0x000fde00078e000b */
[----:B------:R-:W-:Y:S04]  /*17050*/  STL.64 [R1+0x670], R16 ;  /* 0x0006701001007387 */ /* 0x000fe80000100a00 */
[----:B------:R0:W-:Y:S04]  /*17060*/  STL.64 [R1+0x678], R18 ;  /* 0x0006781201007387 */ /* 0x0001e80000100a00 */
[----:B0-----:R-:W4:Y:S04]  /*17070*/  LDL.LU.64 R18, [R1+0xd18] ;  /* 0x000d180001127983 */ /* 0x001f280000300a00 */
[----:B------:R-:W3:Y:S04]  /*17080*/  LDL.LU.64 R16, [R1+0xd10] ;  /* 0x000d100001107983 */ /* 0x000ee80000300a00 */
[----:B------:R-:W2:Y:S04]  /*17090*/  LDL.LU.64 R10, [R1+0xd08] ;  /* 0x000d0800010a7983 */ /* 0x000ea80000300a00 */
[----:B------:R-:W2:Y:S02]  /*170a0*/  LDL.LU.64 R8, [R1+0xd00] ;  /* 0x000d000001087983 */ /* 0x000ea40000300a00 */
[----:B--2---:R-:W-:-:S15]  /*170b0*/  HMMA.16816.F32.BF16 R8, R4, R14, R8 ;  /* 0x0000000e0408723c */ /* 0x004fde0000041808 */
[----:B------:R-:W-:-:S08]  /*170c0*/  NOP ;  /* 0x0000000000007918 */ /* 0x000fd00000000000 */
[----:B------:R-:W-:Y:S04]  /*170d0*/  STL.64 [R1+0x660], R8 ;  /* 0x0006600801007387 */ /* 0x000fe80000100a00 */
[----:B------:R0:W-:Y:S04]  /*170e0*/  STL.64 [R1+0x668], R10 ;  /* 0x0006680a01007387 */ /* 0x0001e80000100a00 */
[----:B0-----:R-:W4:Y:S04]  /*170f0*/  LDL.LU.64 R10, [R1+0xcf8] ;  /* 0x000cf800010a7983 */ /* 0x001f280000300a00 */
[----:B------:R-:W4:Y:S04]  /*17100*/  LDL.LU.64 R8, [R1+0xcf0] ;  /* 0x000cf00001087983 */ /* 0x000f280000300a00 */
[----:B------:R-:W-:Y:S01]  /*17110*/  STL.64 [R1+0xc40], R14 ;  /* 0x000c400e01007387 */ /* 0x000fe20000100a00 */
[----:B----4-:R-:W-:-:S15]  /*17120*/  HMMA.16816.F32.BF16 R8, R4, R18, R8 ;  /* 0x000000120408723c */ /* 0x010fde0000041808 */
[----:B------:R-:W-:-:S08]  /*17130*/  NOP ;  /* 0x0000000000007918 */ /* 0x000fd00000000000 */
[----:B------:R-:W-:Y:S04]  /*17140*/  STL.64 [R1+0x640], R8 ;  /* 0x0006400801007387 */ /* 0x000fe80000100a00 */
[----:B------:R0:W-:Y:S04]  /*17150*/  STL.64 [R1+0x648], R10 ;  /* 0x0006480a01007387 */ /* 0x0001e80000100a00 */
[----:B0-----:R-:W2:Y:S04]  /*17160*/  LDL.LU.64 R10, [R1+0xce8] ;  /* 0x000ce800010a7983 */ /* 0x001ea80000300a00 */
[----:B------:R-:W2:Y:S04]  /*17170*/  LDL.LU.64 R8, [R1+0xce0] ;  /* 0x000ce00001087983 */ /* 0x000ea80000300a00 */
[----:B------:R-:W-:Y:S01]  /*17180*/  STL.64 [R1+0xc38], R18 ;  /* 0x000c381201007387 */ /* 0x000fe20000100a00 */
        /* <DEDUP_REMOVED lines=9> */
[----:B------:R-:W2:Y:S01]  /*17220*/  LDL.LU R7, [R1+0xcc] ;  /* 0x0000cc0001077983 */ /* 0x000ea20000300800 */
[----:B---3--:R-:W-:-:S02]  /*17230*/  IMAD.MOV.U32 R18, RZ, RZ, R17 ;  /* 0x000000ffff127224 */ /* 0x008fc400078e0011 */
[----:B------:R-:W-:Y:S02]  /*17240*/  IMAD.MOV.U32 R19, RZ, RZ, R16 ;  /* 0x000000ffff137224 */ /* 0x000fe400078e0010 */
[----:B------:R-:W3:Y:S05]  /*17250*/  LDL.LU R16, [R1+0x60] ;  /* 0x0000600001107983 */ /* 0x000eea0000300800 */
[----:B--2---:R-:W-:-:S15]  /*17260*/  HMMA.16816.F32.BF16 R4, R8, R18, R4 ;  /* 0x000000120804723c */ /* 0x004fde0000041804 */
[----:B------:R-:W-:-:S08]  /*17270*/  NOP ;  /* 0x0000000000007918 */ /* 0x000fd00000000000 */
[----:B------:R-:W-:Y:S04]  /*17280*/  STL.64 [R1+0x5c0], R4 ;  /* 0x0005c00401007387 */ /* 0x000fe80000100a00 */
[----:B------:R-:W-:Y:S04]  /*17290*/  STL.64 [R1+0x5c8], R6 ;  /* 0x0005c80601007387 */ /* 0x000fe80000100a00 */
[----:B------:R-:W3:Y:S01]  /*172a0*/  LDL.LU R17, [R1+0x64] ;  /* 0x0000640001117983 */ /* 0x000ee20000300800 */
[----:B------:R-:W-:Y:S02]  /*172b0*/  IMAD.MOV.U32 R18, RZ, RZ, R22 ;  /* 0x000000ffff127224 */ /* 0x000fe400078e0016 */
[----:B------:R-:W-:Y:S01]  /*172c0*/  IMAD.MOV.U32 R19, RZ, RZ, R21 ;  /* 0x000000ffff137224 */ /* 0x000fe200078e0015 */
[----:B------:R-:W2:Y:S04]  /*172d0*/  LDL.LU R22, [R1+0xccc] ;  /* 0x000ccc0001167983 */ /* 0x000ea80000300800 */
[----:B------:R-:W4:Y:S01]  /*172e0*/  LDL.LU R21, [R1+0xcc8] ;  /* 0x000cc80001157983 */ /* 0x000f220000300800 */
[----:B------:R-:W-:-:S02]  /*172f0*/  IMAD.MOV.U32 R14, RZ, RZ, R20 ;  /* 0x000000ffff0e7224 */ /* 0x000fc400078e0014 */
[----:B------:R-:W-:Y:S01]  /*17300*/  IMAD.MOV.U32 R15, RZ, RZ, R0 ;  /* 0x000000ffff0f7224 */ /* 0x000fe200078e0000 */
[----:B------:R-:W-:Y:S04]  /*17310*/  STL.64 [R1+0xc50], R18 ;  /* 0x000c501201007387 */ /* 0x000fe80000100a00 */
[----:B---3--:R0:W-:Y:S04]  /*17320*/  STL.64 [R1+0xc48], R16 ;  /* 0x000c481001007387 */ /* 0x0081e80000100a00 */
[----:B------:R-:W3:Y:S04]  /*17330*/  LDL.LU R20, [R1+0xcc4] ;  /* 0x000cc40001147983 */ /* 0x000ee80000300800 */
[----:B------:R-:W3:Y:S04]  /*17340*/  LDL.LU R0, [R1+0xcc0] ;  /* 0x000cc00001007983 */ /* 0x000ee80000300800 */
[----:B------:R1:W-:Y:S04]  /*17350*/  STL.64 [R1+0xc58], R14 ;  /* 0x000c580e01007387 */ /* 0x0003e80000100a00 */
[----:B0-----:R-:W3:Y:S01]  /*17360*/  LDL.LU R16, [R1+0x70] ;  /* 0x0000700001107983 */ /* 0x001ee20000300800 */
[----:B------:R-:W-:-:S02]  /*17370*/  IMAD.MOV.U32 R18, RZ, RZ, R29 ;  /* 0x000000ffff127224 */ /* 0x000fc400078e001d */
[----:B------:R-:W-:Y:S02]  /*17380*/  IMAD.MOV.U32 R19, RZ, RZ, R2 ;  /* 0x000000ffff137224 */ /* 0x000fe400078e0002 */
[----:B------:R-:W-:Y:S02]  /*17390*/  IMAD.MOV.U32 R17, RZ, RZ, R28 ;  /* 0x000000ffff117224 */ /* 0x000fe400078e001c */
[----:B-1----:R-:W-:Y:S01]  /*173a0*/  IMAD.MOV.U32 R14, RZ, RZ, R25 ;  /* 0x000000ffff0e7224 */ /* 0x002fe200078e0019 */
[----:B------:R-:W3:Y:S01]  /*173b0*/  LDL.LU R28, [R1+0xcbc] ;  /* 0x000cbc00011c7983 */ /* 0x000ee20000300800 */
[----:B------:R-:W-:-:S03]  /*173c0*/  IMAD.MOV.U32 R15, RZ, RZ, R24 ;  /* 0x000000ffff0f7224 */ /* 0x000fc600078e0018 */
[----:B------:R-:W3:Y:S04]  /*173d0*/  LDL.LU R29, [R1+0xcb8] ;  /* 0x000cb800011d7983 */ /* 0x000ee80000300800 */
[----:B------:R-:W3:Y:S04]  /*173e0*/  LDL.LU R2, [R1+0xcb4] ;  /* 0x000cb40001027983 */ /* 0x000ee80000300800 */
[----:B------:R4:W-:Y:S02]  /*173f0*/  STL.64 [R1+0xc68], R18 ;  /* 0x000c681201007387 */ /* 0x0009e40000100a00 */
[----:B----4-:R-:W-:-:S02]  /*17400*/  IMAD.MOV.U32 R18, RZ, RZ, R21 ;  /* 0x000000ffff127224 */ /* 0x010fc400078e0015 */
[----:B--2---:R-:W-:Y:S01]  /*17410*/  IMAD.MOV.U32 R19, RZ, RZ, R22 ;  /* 0x000000ffff137224 */ /* 0x004fe200078e0016 */
[----:B---3--:R0:W-:Y:S04]  /*17420*/  STL.64 [R1+0xc60], R16 ;  /* 0x000c601001007387 */ /* 0x0081e80000100a00 */
[----:B------:R1:W-:Y:S01]  /*17430*/  STL.64 [R1+0xc70], R14 ;  /* 0x000c700e01007387 */ /* 0x0003e20000100a00 */
[----:B0-----:R-:W-:Y:S02]  /*17440*/  IMAD.MOV.U32 R16, RZ, RZ, R0 ;  /* 0x000000ffff107224 */ /* 0x001fe400078e0000 */
[----:B------:R-:W-:Y:S01]  /*17450*/  IMAD.MOV.U32 R17, RZ, RZ, R20 ;  /* 0x000000ffff117224 */ /* 0x000fe200078e0014 */
[----:B------:R-:W2:Y:S04]  /*17460*/  LDL.LU R0, [R1+0xcb0] ;  /* 0x000cb00001007983 */ /* 0x000ea80000300800 */
[----:B------:R-:W3:Y:S01]  /*17470*/  LDL.LU R20, [R1+0xcac] ;  /* 0x000cac0001147983 */ /* 0x000ee20000300800 */
[----:B-1----:R-:W-:-:S02]  /*17480*/  IMAD.MOV.U32 R14, RZ, RZ, R23 ;  /* 0x000000ffff0e7224 */ /* 0x002fc400078e0017 */
[----:B------:R-:W-:Y:S01]  /*17490*/  IMAD.MOV.U32 R15, RZ, RZ, R13 ;  /* 0x000000ffff0f7224 */ /* 0x000fe200078e000d */
[----:B------:R-:W4:Y:S04]  /*174a0*/  LDL.LU R21, [R1+0xca8] ;  /* 0x000ca80001157983 */ /* 0x000f280000300800 */
[----:B------:R-:W2:Y:S04]  /*174b0*/  LDL.LU R22, [R1+0xca4] ;  /* 0x000ca40001167983 */ /* 0x000ea80000300800 */
[----:B------:R-:W-:Y:S04]  /*174c0*/  STL.64 [R1+0xc80], R18 ;  /* 0x000c801201007387 */ /* 0x000fe80000100a00 */
[----:B------:R0:W-:Y:S04]  /*174d0*/  STL.64 [R1+0xc78], R16 ;  /* 0x000c781001007387 */ /* 0x0001e80000100a00 */
[----:B------:R-:W-:Y:S04]  /*174e0*/  STL.64 [R1+0xc88], R14 ;  /* 0x000c880e01007387 */ /* 0x000fe80000100a00 */
[----:B0-----:R-:W3:Y:S01]  /*174f0*/  LDL.LU R16, [R1+0x90] ;  /* 0x0000900001107983 */ /* 0x001ee20000300800 */
[----:B------:R-:W-:-:S02]  /*17500*/  IMAD.MOV.U32 R18, RZ, RZ, R29 ;  /* 0x000000ffff127224 */ /* 0x000fc400078e001d */
[----:B------:R-:W-:Y:S02]  /*17510*/  IMAD.MOV.U32 R19, RZ, RZ, R28 ;  /* 0x000000ffff137224 */ /* 0x000fe400078e001c */
[----:B------:R-:W-:Y:S02]  /*17520*/  IMAD.MOV.U32 R17, RZ, RZ, R2 ;  /* 0x000000ffff117224 */ /* 0x000fe400078e0002 */
[----:B------:R-:W4:Y:S04]  /*17530*/  LDL.LU R2, [R1+0xca0] ;  /* 0x000ca00001027983 */ /* 0x000f280000300800 */
[----:B------:R-:W-:Y:S04]  /*17540*/  STL.64 [R1+0xc98], R18 ;  /* 0x000c981201007387 */ /* 0x000fe80000100a00 */
[----:B---3--:R-:W-:Y:S04]  /*17550*/  STL.64 [R1+0xc90], R16 ;  /* 0x000c901001007387 */ /* 0x008fe80000100a00 */
[----:B------:R-:W3:Y:S04]  /*17560*/  LDL.LU R4, [R1+0x310] ;  /* 0x0003100001047983 */ /* 0x000ee80000300800 */
[----:B------:R-:W3:Y:S04]  /*17570*/  LDL.LU R5, [R1+0x3b0] ;  /* 0x0003b00001057983 */ /* 0x000ee80000300800 */
[----:B---3--:R0:W-:Y:S04]  /*17580*/  STL.64 [R1+0xbc8], R4 ;  /* 0x000bc80401007387 */ /* 0x0081e80000100a00 */
[----:B0-----:R-:W3:Y:S04]  /*17590*/  LDL.LU R4, [R1+0x350] ;  /* 0x0003500001047983 */ /* 0x001ee80000300800 */
        /* <DEDUP_REMOVED lines=21> */
[----:B------:R-:W3:Y:S01]  /*176f0*/  LDL.LU R5, [R1+0x6f4] ;  /* 0x0006f40001057983 */ /* 0x000ee20000300800 */
[----:B------:R-:W-:-:S02]  /*17700*/  IMAD.MOV.U32 R14, RZ, RZ, R12 ;  /* 0x000000ffff0e7224 */ /* 0x000fc400078e000c */
[----:B------:R-:W-:Y:S02]  /*17710*/  IMAD.MOV.U32 R15, RZ, RZ, R3 ;  /* 0x000000ffff0f7224 */ /* 0x000fe400078e0003 */
[----:B--2---:R-:W-:Y:S02]  /*17720*/  IMAD.MOV.U32 R16, RZ, RZ, R22 ;  /* 0x000000ffff107224 */ /* 0x004fe400078e0016 */
[----:B----4-:R-:W-:Y:S02]  /*17730*/  IMAD.MOV.U32 R17, RZ, RZ, R21 ;  /* 0x000000ffff117224 */ /* 0x010fe400078e0015 */
[----:B------:R-:W-:Y:S02]  /*17740*/  IMAD.MOV.U32 R18, RZ, RZ, R20 ;  /* 0x000000ffff127224 */ /* 0x000fe400078e0014 */
[----:B------:R-:W-:Y:S01]  /*17750*/  IMAD.MOV.U32 R19, RZ, RZ, R0 ;  /* 0x000000ffff137224 */ /* 0x000fe200078e0000 */
[----:B---3--:R0:W-:Y:S04]  /*17760*/  STL.64 [R1+0xc08], R4 ;  /* 0x000c080401007387 */ /* 0x0081e80000100a00 */
[----:B0-----:R-:W2:Y:S04]  /*17770*/  LDL.LU R4, [R1+0x6d0] ;  /* 0x0006d00001047983 */ /* 0x001ea80000300800 */
[----:B------:R-:W2:Y:S01]  /*17780*/  LDL.LU R5, [R1+0x6f0] ;  /* 0x0006f00001057983 */ /* 0x000ea20000300800 */
[C---:B------:R-:W-:Y:S03]  /*17790*/  HMMA.16816.F32.BF16 R12, R8.reuse, R14, R16 ;  /* 0x0000000e080c723c */ /* 0x040fe60000041810 */
[----:B--2---:R0:W-:Y:S04]  /*177a0*/  STL.64 [R1+0xc10], R4 ;  /* 0x000c100401007387 */ /* 0x0041e80000100a00 */
[----:B0-----:R-:W2:Y:S04]  /*177b0*/  LDL.LU R4, [R1+0x6d8] ;  /* 0x0006d80001047983 */ /* 0x001ea80000300800 */
[----:B------:R-:W2:Y:S04]  /*177c0*/  LDL.LU R5, [R1+0x6ec] ;  /* 0x0006ec0001057983 */ /* 0x000ea80000300800 */
[----:B------:R-:W3:Y:S04]  /*177d0*/  LDL.LU R6, [R1+0x308] ;  /* 0x0003080001067983 */ /* 0x000ee80000300800 */
[----:B------:R-:W4:Y:S04]  /*177e0*/  LDL.LU R7, [R1+0x3b4] ;  /* 0x0003b40001077983 */ /* 0x000f280000300800 */
[----:B------:R-:W3:Y:S04]  /*177f0*/  LDL.LU R24, [R1+0x300] ;  /* 0x0003000001187983 */ /* 0x000ee80000300800 */
        /* <DEDUP_REMOVED lines=9> */
[----:B------:R-:W2:Y:S04]  /*17890*/  LDL.LU.64 R18, [R1+0xc98] ;  /* 0x000c980001127983 */ /* 0x000ea80000300a00 */
[----:B------:R-:W2:Y:S04]  /*178a0*/  LDL.LU.64 R16, [R1+0xc90] ;  /* 0x000c900001107983 */ /* 0x000ea80000300a00 */
[----:B------:R-:W-:Y:S04]  /*178b0*/  STL.64 [R1+0x650], R12 ;  /* 0x0006500c01007387 */ /* 0x000fe80000100a00 */
[----:B------:R0:W-:Y:S04]  /*178c0*/  STL.64 [R1+0x658], R14 ;  /* 0x0006580e01007387 */ /* 0x0001e80000100a00 */
[----:B0-----:R-:W2:Y:S02]  /*178d0*/  LDL.LU.64 R14, [R1+0xc88] ;  /* 0x000c8800010e7983 */ /* 0x001ea40000300a00 */
[----:B--2---:R-:W-:Y:S02]  /*178e0*/  HMMA.16816.F32.BF16 R12, R8, R14, R16 ;  /* 0x0000000e080c723c */ /* 0x004fe40000041810 */
[----:B------:R-:W2:Y:S04]  /*178f0*/  LDL.LU.64 R18, [R1+0xc80] ;  /* 0x000c800001127983 */ /* 0x000ea80000300a00 */
[----:B------:R-:W2:-:S15]  /*17900*/  LDL.LU.64 R16, [R1+0xc78] ;  /* 0x000c780001107983 */ /* 0x000e9e0000300a00 */
[----:B------:R-:W-:-:S02]  /*17910*/  NOP ;  /* 0x0000000000007918 */ /* 0x000fc40000000000 */
        /* <DEDUP_REMOVED lines=18> */
[----:B------:R-:W2:-:S15]  /*17a40*/  LDL.LU.64 R18, [R1+0xc38] ;  /* 0x000c380001127983 */ /* 0x000e9e0000300a00 */
[----:B------:R-:W-:-:S06]  /*17a50*/  NOP ;  /* 0x0000000000007918 */ /* 0x000fcc0000000000 */
[----:B------:R-:W-:Y:S04]  /*17a60*/  STL.64 [R1+0x5e0], R12 ;  /* 0x0005e00c01007387 */ /* 0x000fe80000100a00 */
[----:B------:R0:W-:Y:S04]  /*17a70*/  STL.64 [R1+0x5e8], R14 ;  /* 0x0005e80e01007387 */ /* 0x0001e80000100a00 */
[----:B0-----:R-:W2:Y:S04]  /*17a80*/  LDL.LU.64 R14, [R1+0xc30] ;  /* 0x000c3000010e7983 */ /* 0x001ea80000300a00 */
[----:B------:R-:W2:Y:S02]  /*17a90*/  LDL.LU.64 R12, [R1+0xc28] ;  /* 0x000c2800010c7983 */ /* 0x000ea40000300a00 */
[----:B--2---:R-:W-:Y:S02]  /*17aa0*/  HMMA.16816.F32.BF16 R12, R8, R18, R12 ;  /* 0x00000012080c723c */ /* 0x004fe4000004180c */
[----:B------:R-:W2:Y:S04]  /*17ab0*/  LDL.LU.64 R18, [R1+0xc20] ;  /* 0x000c200001127983 */ /* 0x000ea80000300a00 */
[----:B------:R-:W2:Y:S01]  /*17ac0*/  LDL.LU.64 R16, [R1+0xc18] ;  /* 0x000c180001107983 */ /* 0x000ea20000300a00 */
[----:B------:R-:W-:-:S04]  /*17ad0*/  LOP3.LUT R5, R5, R4, RZ, 0x3c, !PT ;  /* 0x0000000405057212 */ /* 0x000fc800078e3cff */
[----:B------:R-:W-:-:S12]  /*17ae0*/  LOP3.LUT R4, R5, R4, RZ, 0x3c, !PT ;  /* 0x0000000405047212 */ /* 0x000fd800078e3cff */
[----:B------:R0:W-:Y:S04]  /*17af0*/  STL.64 [R1+0x5d0], R12 ;  /* 0x0005d00c01007387 */ /* 0x0001e80000100a00 */
[----:B------:R1:W-:Y:S04]  /*17b00*/  STL.64 [R1+0x5d8], R14 ;  /* 0x0005d80e01007387 */ /* 0x0003e80000100a00 */
[----:B0-----:R-:W4:Y:S04]  /*17b10*/  LDL.LU R12, [R1+0x320] ;  /* 0x00032000010c7983 */ /* 0x001f280000300800 */
[----:B------:R-:W3:Y:S04]  /*17b20*/  LDL.LU R13, [R1+0x3a8] ;  /* 0x0003a800010d7983 */ /* 0x000ee80000300800 */
[----:B-1----:R-:W4:Y:S04]  /*17b30*/  LDL.LU R14, [R1+0x318] ;  /* 0x00031800010e7983 */ /* 0x002f280000300800 */
[----:B------:R-:W4:Y:S01]  /*17b40*/  LDL.LU R15, [R1+0x3ac] ;  /* 0x0003ac00010f7983 */ /* 0x000f220000300800 */
[----:B------:R-:W-:Y:S01]  /*17b50*/  LOP3.LUT R5, R5, R4, RZ, 0x3c, !PT ;  /* 0x0000000405057212 */ /* 0x000fe200078e3cff */
[----:B--2---:R-:W-:Y:S02]  /*17b60*/  HMMA.16816.F32.BF16 R16, R8, R26, R16 ;  /* 0x0000001a0810723c */ /* 0x004fe40000041810 */
[----:B------:R-:W2:Y:S04]  /*17b70*/  LDL.LU R8, [R1+0x348] ;  /* 0x0003480001087983 */ /* 0x000ea80000300800 */
[----:B------:R-:W2:-:S15]  /*17b80*/  LDL.LU R9, [R1+0x6cc] ;  /* 0x0006cc0001097983 */ /* 0x000e9e0000300800 */
[----:B------:R-:W-:-:S02]  /*17b90*/  NOP ;  /* 0x0000000000007918 */ /* 0x000fc40000000000 */
[----:B------:R0:W-:Y:S04]  /*17ba0*/  STL.64 [R1+0x5b0], R16 ;  /* 0x0005b01001007387 */ /* 0x0001e80000100a00 */
[----:B------:R1:W-:Y:S04]  /*17bb0*/  STL.64 [R1+0x5b8], R18 ;  /* 0x0005b81201007387 */ /* 0x0003e80000100a00 */
[----:B------:R-:W3:Y:S04]  /*17bc0*/  LDL.LU R10, [R1+0x340] ;  /* 0x00034000010a7983 */ /* 0x000ee80000300800 */
[----:B------:R-:W3:Y:S04]  /*17bd0*/  LDL.LU R11, [R1+0x6c4] ;  /* 0x0006c400010b7983 */ /* 0x000ee80000300800 */
[----:B------:R-:W4:Y:S04]  /*17be0*/  LDL.LU R26, [R1+0x338] ;  /* 0x00033800011a7983 */ /* 0x000f280000300800 */
[----:B------:R-:W4:Y:S04]  /*17bf0*/  LDL.LU R27, [R1+0x6bc] ;  /* 0x0006bc00011b7983 */ /* 0x000f280000300800 */
[----:B0-----:R-:W4:Y:S04]  /*17c00*/  LDL.LU R16, [R1+0x330] ;  /* 0x0003300001107983 */ /* 0x001f280000300800 */
[----:B------:R-:W4:Y:S04]  /*17c10*/  LDL.LU R17, [R1+0x3a0] ;  /* 0x0003a00001117983 */ /* 0x000f280000300800 */
[----:B-1----:R-:W4:Y:S04]  /*17c20*/  LDL.LU R18, [R1+0x328] ;  /* 0x0003280001127983 */ /* 0x002f280000300800 */
[----:B------:R-:W4:Y:S04]  /*17c30*/  LDL.LU R19, [R1+0x3a4] ;  /* 0x0003a40001137983 */ /* 0x000f280000300800 */
[----:B------:R0:W-:Y:S04]  /*17c40*/  STL.64 [R1+0x130], R4 ;  /* 0x0001300401007387 */ /* 0x0001e80000100a00 */
[----:B0-----:R-:W2:Y:S02]  /*17c50*/  LDL.LU.64 R4, [R1+0xc10] ;  /* 0x000c100001047983 */ /* 0x001ea40000300a00 */
[----:B--2---:R-:W-:-:S04]  /*17c60*/  LOP3.LUT R5, R5, R4, RZ, 0x3c, !PT ;  /* 0x0000000405057212 */ /* 0x004fc800078e3cff */
[----:B------:R-:W-:-:S04]  /*17c70*/  LOP3.LUT R4, R5, R4, RZ, 0x3c, !PT ;  /* 0x0000000405047212 */ /* 0x000fc800078e3cff */
[----:B------:R-:W-:-:S05]  /*17c80*/  LOP3.LUT R5, R5, R4, RZ, 0x3c, !PT ;  /* 0x0000000405057212 */ /* 0x000fca00078e3cff */
        /* <DEDUP_REMOVED lines=36> */
[----:B0-----:R-:W2:Y:S01]  /*17ed0*/  LDL.LU.64 R4, [R1+0xbd0] ;  /* 0x000bd00001047983 */ /* 0x001ea20000300a00 */
[----:B------:R-:W-:Y:S02]  /*17ee0*/  LOP3.LUT R9, R9, R8, RZ, 0x3c, !PT ;  /* 0x0000000809097212 */ /* 0x000fe400078e3cff */
[----:B--2---:R-:W-:-:S04]  /*17ef0*/  LOP3.LUT R5, R5, R4, RZ, 0x3c, !PT ;  /* 0x0000000405057212 */ /* 0x004fc800078e3cff */
[----:B------:R-:W-:-:S04]  /*17f00*/  LOP3.LUT R4, R5, R4, RZ, 0x3c, !PT ;  /* 0x0000000405047212 */ /* 0x000fc800078e3cff */
[----:B------:R-:W-:-:S05]  /*17f10*/  LOP3.LUT R5, R5, R4, RZ, 0x3c, !PT ;  /* 0x0000000405057212 */ /* 0x000fca00078e3cff */
[----:B------:R0:W-:Y:S04]  /*17f20*/  STL.64 [R1+0xe8], R4 ;  /* 0x0000e80401007387 */ /* 0x0001e80000100a00 */
[----:B0-----:R-:W2:Y:S01]  /*17f30*/  LDL.LU.64 R4, [R1+0xbc8] ;  /* 0x000bc80001047983 */ /* 0x001ea20000300a00 */
[----:B---3--:R-:W-:Y:S02]  /*17f40*/  LOP3.LUT R11, R11, R10, RZ, 0x3c, !PT ;  /* 0x0000000a0b0b7212 */ /* 0x008fe400078e3cff */
[----:B------:R-:W-:Y:S02]  /*17f50*/  LOP3.LUT R8, R9, R8, RZ, 0x3c, !PT ;  /* 0x0000000809087212 */ /* 0x000fe400078e3cff */
[----:B------:R-:W-:Y:S02]  /*17f60*/  LOP3.LUT R10, R11, R10, RZ, 0x3c, !PT ;  /* 0x0000000a0b0a7212 */ /* 0x000fe400078e3cff */
[----:B------:R-:W-:-:S02]  /*17f70*/  LOP3.LUT R9, R9, R8, RZ, 0x3c, !PT ;  /* 0x0000000809097212 */ /* 0x000fc400078e3cff */
[----:B------:R-:W-:-:S03]  /*17f80*/  LOP3.LUT R11, R11, R10, RZ, 0x3c, !PT ;  /* 0x0000000a0b0b7212 */ /* 0x000fc600078e3cff */
[----:B------:R4:W-:Y:S04]  /*17f90*/  STL.64 [R1+0xe0], R8 ;  /* 0x0000e00801007387 */ /* 0x0009e80000100a00 */
[----:B------:R0:W-:Y:S01]  /*17fa0*/  STL.64 [R1+0xd8], R10 ;  /* 0x0000d80a01007387 */ /* 0x0001e20000100a00 */
[----:B----4-:R-:W-:Y:S02]  /*17fb0*/  IMAD.MOV.U32 R8, RZ, RZ, R27 ;  /* 0x000000ffff087224 */ /* 0x010fe400078e001b */
[----:B------:R-:W-:Y:S02]  /*17fc0*/  IMAD.MOV.U32 R9, RZ, RZ, R26 ;  /* 0x000000ffff097224 */ /* 0x000fe400078e001a */
[----:B0-----:R-:W-:Y:S02]  /*17fd0*/  IMAD.MOV.U32 R10, RZ, RZ, R17 ;  /* 0x000000ffff0a7224 */ /* 0x001fe400078e0011 */
[----:B------:R-:W-:-:S02]  /*17fe0*/  IMAD.MOV.U32 R11, RZ, RZ, R16 ;  /* 0x000000ffff0b7224 */ /* 0x000fc400078e0010 */
[----:B------:R-:W-:Y:S02]  /*17ff0*/  IMAD.MOV.U32 R16, RZ, RZ, R19 ;  /* 0x000000ffff107224 */ /* 0x000fe400078e0013 */
[----:B------:R-:W-:Y:S01]  /*18000*/  IMAD.MOV.U32 R17, RZ, RZ, R18 ;  /* 0x000000ffff117224 */ /* 0x000fe200078e0012 */
[----:B------:R0:W-:Y:S04]  /*18010*/  STL.64 [R1+0xd0], R8 ;  /* 0x0000d00801007387 */ /* 0x0001e80000100a00 */
[----:B------:R1:W-:Y:S04]  /*18020*/  STL.64 [R1+0xc8], R10 ;  /* 0x0000c80a01007387 */ /* 0x0003e80000100a00 */
[----:B------:R-:W-:Y:S01]  /*18030*/  STL.64 [R1+0xc0], R16 ;  /* 0x0000c01001007387 */ /* 0x000fe20000100a00 */
[----:B0-----:R-:W-:-:S02]  /*18040*/  IMAD.MOV.U32 R8, RZ, RZ, R13 ;  /* 0x000000ffff087224 */ /* 0x001fc400078e000d */
[----:B------:R-:W-:Y:S02]  /*18050*/  IMAD.MOV.U32 R9, RZ, RZ, R12 ;  /* 0x000000ffff097224 */ /* 0x000fe400078e000c */
[----:B-1----:R-:W-:Y:S02]  /*18060*/  IMAD.MOV.U32 R10, RZ, RZ, R15 ;  /* 0x000000ffff0a7224 */ /* 0x002fe400078e000f */
[----:B------:R-:W-:Y:S01]  /*18070*/  IMAD.MOV.U32 R11, RZ, RZ, R14 ;  /* 0x000000ffff0b7224 */ /* 0x000fe200078e000e */
[----:B------:R0:W-:Y:S04]  /*18080*/  STL.64 [R1+0xb8], R8 ;  /* 0x0000b80801007387 */ /* 0x0001e80000100a00 */
[----:B------:R-:W-:Y:S01]  /*18090*/  STL.64 [R1+0xb0], R10 ;  /* 0x0000b00a01007387 */ /* 0x000fe20000100a00 */
[----:B0-----:R-:W-:-:S02]  /*180a0*/  IMAD.MOV.U32 R8, RZ, RZ, R7 ;  /* 0x000000ffff087224 */ /* 0x001fc400078e0007 */
[----:B------:R-:W-:Y:S02]  /*180b0*/  IMAD.MOV.U32 R9, RZ, RZ, R6 ;  /* 0x000000ffff097224 */ /* 0x000fe400078e0006 */
[----:B------:R-:W-:Y:S02]  /*180c0*/  IMAD.MOV.U32 R6, RZ, RZ, R25 ;  /* 0x000000ffff067224 */ /* 0x000fe400078e0019 */
[----:B------:R-:W-:Y:S01]  /*180d0*/  IMAD.MOV.U32 R7, RZ, RZ, R24 ;  /* 0x000000ffff077224 */ /* 0x000fe200078e0018 */
[----:B--2---:R-:W-:-:S04]  /*180e0*/  LOP3.LUT R5, R5, R4, RZ, 0x3c, !PT ;  /* 0x0000000405057212 */ /* 0x004fc800078e3cff */
[----:B------:R-:W-:-:S04]  /*180f0*/  LOP3.LUT R4, R5, R4, RZ, 0x3c, !PT ;  /* 0x0000000405047212 */ /* 0x000fc800078e3cff */
[----:B------:R-:W-:-:S05]  /*18100*/  LOP3.LUT R5, R5, R4, RZ, 0x3c, !PT ;  /* 0x0000000405057212 */ /* 0x000fca00078e3cff */
[----:B------:R0:W-:Y:S04]  /*18110*/  STL.64 [R1+0xa8], R4 ;  /* 0x0000a80401007387 */ /* 0x0001e80000100a00 */
[----:B------:R1:W-:Y:S04]  /*18120*/  STL.64 [R1+0xa0], R8 ;  /* 0x0000a00801007387 */ /* 0x0003e80000100a00 */
[----:B------:R2:W-:Y:S01]  /*18130*/  STL.64 [R1+0x98], R6 ;  /* 0x0000980601007387 */ /* 0x0005e20000100a00 */
[----:B0-----:R-:W-:Y:S02]  /*18140*/  IMAD.MOV.U32 R4, RZ, RZ, R23 ;  /* 0x000000ffff047224 */ /* 0x001fe400078e0017 */
[----:B------:R-:W-:-:S02]  /*18150*/  IMAD.MOV.U32 R5, RZ, RZ, R3 ;  /* 0x000000ffff057224 */ /* 0x000fc400078e0003 */
[----:B-1----:R-:W-:Y:S02]  /*18160*/  IMAD.MOV.U32 R8, RZ, RZ, R22 ;  /* 0x000000ffff087224 */ /* 0x002fe400078e0016 */
[----:B------:R-:W-:Y:S02]  /*18170*/  IMAD.MOV.U32 R9, RZ, RZ, R28 ;  /* 0x000000ffff097224 */ /* 0x000fe400078e001c */
[----:B--2---:R-:W-:Y:S02]  /*18180*/  IMAD.MOV.U32 R6, RZ, RZ, R0 ;  /* 0x000000ffff067224 */ /* 0x004fe400078e0000 */
[----:B------:R-:W-:Y:S01]  /*18190*/  IMAD.MOV.U32 R7, RZ, RZ, R29 ;  /* 0x000000ffff077224 */ /* 0x000fe200078e001d */
[----:B------:R0:W-:Y:S04]  /*181a0*/  STL.64 [R1+0x90], R4 ;  /* 0x0000900401007387 */ /* 0x0001e80000100a00 */
[----:B------:R1:W-:Y:S04]  /*181b0*/  STL.64 [R1+0x88], R8 ;  /* 0x0000880801007387 */ /* 0x0003e80000100a00 */
[----:B------:R-:W2:Y:S04]  /*181c0*/  LDL.LU R22, [R1+0x2d8] ;  /* 0x0002d80001167983 */ /* 0x000ea80000300800 */
[----:B------:R-:W-:Y:S04]  /*181d0*/  STL.64 [R1+0x80], R6 ;  /* 0x0000800601007387 */ /* 0x000fe80000100a00 */
[----:B------:R-:W3:Y:S01]  /*181e0*/  LDL.LU R0, [R1+0x3cc] ;  /* 0x0003cc0001007983 */ /* 0x000ee20000300800 */
[----:B0-----:R-:W-:-:S02]  /*181f0*/  IMAD.MOV.U32 R4, RZ, RZ, R21 ;  /* 0x000000ffff047224 */ /* 0x001fc400078e0015 */
[----:B------:R-:W-:-:S05]  /*18200*/  IMAD.MOV.U32 R5, RZ, RZ, R20 ;  /* 0x000000ffff057224 */ /* 0x000fca00078e0014 */
[----:B------:R-:W-:Y:S04]  /*18210*/  STL.64 [R1+0x78], R4 ;  /* 0x0000780401007387 */ /* 0x000fe80000100a00 */
[----:B-1----:R-:W4:Y:S04]  /*18220*/  LDL.LU R8, [R1+0x3f0] ;  /* 0x0003f00001087983 */ /* 0x002f280000300800 */
[----:B------:R-:W2:Y:S04]  /*18230*/  LDL.LU R20, [R1+0x288] ;  /* 0x0002880001147983 */ /* 0x000ea80000300800 */
[----:B------:R-:W2:Y:S04]  /*18240*/  LDL.LU R21, [R1+0x3f4] ;  /* 0x0003f40001157983 */ /* 0x000ea80000300800 */
[----:B--2---:R0:W-:Y:S04]  /*18250*/  STL.64 [R1+0xb80], R20 ;  /* 0x000b801401007387 */ /* 0x0041e80000100a00 */
[----:B0-----:R-:W2:Y:S04]  /*18260*/  LDL.LU R20, [R1+0x3ec] ;  /* 0x0003ec0001147983 */ /* 0x001ea80000300800 */
[----:B------:R-:W3:Y:S04]  /*18270*/  LDL.LU R21, [R1+0x290] ;  /* 0x0002900001157983 */ /* 0x000ee80000300800 */
[----:B---3--:R0:W-:Y:S04]  /*18280*/  STL [R1+0xb88], R21 ;  /* 0x000b881501007387 */ /* 0x0081e80000100800 */
[----:B0-----:R-:W2:Y:S04]  /*18290*/  LDL.LU R21, [R1+0x298] ;  /* 0x0002980001157983 */ /* 0x001ea80000300800 */
[----:B--2---:R0:W-:Y:S04]  /*182a0*/  STL.64 [R1+0xb90], R20 ;  /* 0x000b901401007387 */ /* 0x0041e80000100a00 */
[----:B0-----:R-:W2:Y:S04]  /*182b0*/  LDL.LU R20, [R1+0x2a0] ;  /* 0x0002a00001147983 */ /* 0x001ea80000300800 */
[----:B------:R-:W2:Y:S04]  /*182c0*/  LDL.LU R21, [R1+0x3e8] ;  /* 0x0003e80001157983 */ /* 0x000ea80000300800 */
        /* <DEDUP_REMOVED lines=14> */
[----:B------:R-:W2:Y:S01]  /*183b0*/  LDL.LU R21, [R1+0x3d4] ;  /* 0x0003d40001157983 */ /* 0x000ea20000300800 */
[----:B------:R-:W-:-:S02]  /*183c0*/  IMAD.MOV.U32 R12, RZ, RZ, R0 ;  /* 0x000000ffff0c7224 */ /* 0x000fc400078e0000 */
[----:B------:R-:W-:Y:S01]  /*183d0*/  IMAD.MOV.U32 R13, RZ, RZ, R22 ;  /* 0x000000ffff0d7224 */ /* 0x000fe200078e0016 */
[----:B--2---:R0:W-:Y:S04]  /*183e0*/  STL.64 [R1+0xbc0], R20 ;  /* 0x000bc01401007387 */ /* 0x0041e80000100a00 */
[----:B0-----:R-:W2:Y:S04]  /*183f0*/  LDL.LU R20, [R1+0x2d0] ;  /* 0x0002d00001147983 */ /* 0x001ea80000300800 */
[----:B------:R-:W2:Y:S04]  /*18400*/  LDL.LU R21, [R1+0x3d0] ;  /* 0x0003d00001157983 */ /* 0x000ea80000300800 */
        /* <DEDUP_REMOVED lines=12> */
[----:B------:R0:W-:Y:S04]  /*184d0*/  STL.64 [R1+0x70], R12 ;  /* 0x0000700c01007387 */ /* 0x0001e80000100a00 */
[----:B------:R-:W3:Y:S04]  /*184e0*/  LDL.LU R7, [R1+0x410] ;  /* 0x0004100001077983 */ /* 0x000ee80000300800 */
[----:B------:R-:W3:Y:S04]  /*184f0*/  LDL.LU R18, [R1+0x248] ;  /* 0x0002480001127983 */ /* 0x000ee80000300800 */
[----:B------:R-:W3:Y:S04]  /*18500*/  LDL.LU R19, [R1+0x414] ;  /* 0x0004140001137983 */ /* 0x000ee80000300800 */
[----:B0-----:R-:W3:Y:S04]  /*18510*/  LDL.LU R12, [R1+0x240] ;  /* 0x00024000010c7983 */ /* 0x001ee80000300800 */
        /* <DEDUP_REMOVED lines=8> */
[----:B------:R-:W3:Y:S01]  /*185a0*/  LDL.LU R0, [R1+0x428] ;  /* 0x0004280001007983 */ /* 0x000ee20000300800 */
        /* <DEDUP_REMOVED lines=34> */
[----:B0-----:R-:W2:Y:S04]  /*187d0*/  LDL.LU.64 R20, [R1+0xb90] ;  /* 0x000b900001147983 */ /* 0x001ea80000300a00 */
[----:B--2---:R0:W-:Y:S04]  /*187e0*/  STL.64 [R1+0x30], R20 ;  /* 0x0000301401007387 */ /* 0x0041e80000100a00 */
[----:B0-----:R-:W2:Y:S01]  /*187f0*/  LDL.LU R21, [R1+0xb88] ;  /* 0x000b880001157983 */ /* 0x001ea20000300800 */
[----:B----4-:R-:W-:-:S05]  /*18800*/  IMAD.MOV.U32 R20, RZ, RZ, R8 ;  /* 0x000000ffff147224 */ /* 0x010fca00078e0008 */
[----:B--2---:R0:W-:Y:S04]  /*18810*/  STL.64 [R1+0x28], R20 ;  /* 0x0000281401007387 */ /* 0x0041e80000100a00 */
[----:B0-----:R-:W2:Y:S01]  /*18820*/  LDL.LU.64 R20, [R1+0xb80] ;  /* 0x000b800001147983 */ /* 0x001ea20000300a00 */
[----:B---3--:R-:W-:Y:S01]  /*18830*/  IMAD.MOV.U32 R8, RZ, RZ, R10 ;  /* 0x000000ffff087224 */ /* 0x008fe200078e000a */
[----:B--2---:R-:W-:-:S04]  /*18840*/  LOP3.LUT R21, R21, R20, RZ, 0x3c, !PT ;  /* 0x0000001415157212 */ /* 0x004fc800078e3cff */
[----:B------:R-:W-:-:S04]  /*18850*/  LOP3.LUT R20, R21, R20, RZ, 0x3c, !PT ;  /* 0x0000001415147212 */ /* 0x000fc800078e3cff */
[----:B------:R-:W-:-:S05]  /*18860*/  LOP3.LUT R21, R21, R20, RZ, 0x3c, !PT ;  /* 0x0000001415157212 */ /* 0x000fca00078e3cff */
[----:B------:R0:W-:Y:S04]  /*18870*/  STL.64 [R1+0x20], R20 ;  /* 0x0000201401007387 */ /* 0x0001e80000100a00 */
[----:B0-----:R-:W2:Y:S01]  /*18880*/  LDL.LU.64 R20, [R1+0xb78] ;  /* 0x000b780001147983 */ /* 0x001ea20000300a00 */
[----:B------:R-:W-:-:S03]  /*18890*/  LOP3.LUT R29, R29, R28, RZ, 0x3c, !PT ;  /* 0x0000001c1d1d7212 */ /* 0x000fc600078e3cff */
[----:B------:R0:W-:Y:S01]  /*188a0*/  STL.64 [R1+0x18], R8 ;  /* 0x0000180801007387 */ /* 0x0001e20000100a00 */
[----:B------:R-:W-:Y:S02]  /*188b0*/  LOP3.LUT R7, R7, R6, RZ, 0x3c, !PT ;  /* 0x0000000607077212 */ /* 0x000fe400078e3cff */
[----:B------:R-:W-:Y:S01]  /*188c0*/  LOP3.LUT R28, R29, R28, RZ, 0x3c, !PT ;  /* 0x0000001c1d1c7212 */ /* 0x000fe200078e3cff */
[----:B------:R-:W-:Y:S01]  /*188d0*/  IMAD.MOV.U32 R10, RZ, RZ, R16 ;  /* 0x000000ffff0a7224 */ /* 0x000fe200078e0010 */
[----:B------:R-:W-:Y:S02]  /*188e0*/  LOP3.LUT R6, R7, R6, RZ, 0x3c, !PT ;  /* 0x0000000607067212 */ /* 0x000fe400078e3cff */
[----:B------:R-:W-:Y:S01]  /*188f0*/  LOP3.LUT R29, R29, R28, RZ, 0x3c, !PT ;  /* 0x0000001c1d1d7212 */ /* 0x000fe200078e3cff */
[----:B0-----:R-:W-:Y:S02]  /*18900*/  IMAD.MOV.U32 R8, RZ, RZ, R26 ;  /* 0x000000ffff087224 */ /* 0x001fe400078e001a */
[----:B------:R-:W-:-:S02]  /*18910*/  IMAD.MOV.U32 R9, RZ, RZ, R11 ;  /* 0x000000ffff097224 */ /* 0x000fc400078e000b */
[----:B------:R-:W-:-:S03]  /*18920*/  IMAD.MOV.U32 R11, RZ, RZ, R27 ;  /* 0x000000ffff0b7224 */ /* 0x000fc600078e001b */
[----:B------:R0:W-:Y:S04]  /*18930*/  STL.64 [R1+0x10], R8 ;  /* 0x0000100801007387 */ /* 0x0001e80000100a00 */
[----:B------:R1:W-:Y:S04]  /*18940*/  STL.64 [R1+0x8], R10 ;  /* 0x0000080a01007387 */ /* 0x0003e80000100a00 */
[----:B------:R-:W-:Y:S01]  /*18950*/  STL.64 [R1+0x930], R28 ;  /* 0x0009301c01007387 */ /* 0x000fe20000100a00 */
[----:B------:R-:W-:Y:S01]  /*18960*/  LOP3.LUT R7, R7, R6, RZ, 0x3c, !PT ;  /* 0x0000000607077212 */ /* 0x000fe200078e3cff */
[----:B0-----:R-:W-:-:S02]  /*18970*/  IMAD.MOV.U32 R8, RZ, RZ, R4 ;  /* 0x000000ffff087224 */ /* 0x001fc400078e0004 */
[----:B------:R-:W-:Y:S02]  /*18980*/  IMAD.MOV.U32 R9, RZ, RZ, R17 ;  /* 0x000000ffff097224 */ /* 0x000fe400078e0011 */
[----:B------:R-:W-:Y:S02]  /*18990*/  IMAD.MOV.U32 R4, RZ, RZ, R5 ;  /* 0x000000ffff047224 */ /* 0x000fe400078e0005 */
[----:B-1----:R-:W-:Y:S02]  /*189a0*/  IMAD.MOV.U32 R10, RZ, RZ, R13 ;  /* 0x000000ffff0a7224 */ /* 0x002fe400078e000d */
[----:B------:R-:W-:Y:S01]  /*189b0*/  IMAD.MOV.U32 R11, RZ, RZ, R12 ;  /* 0x000000ffff0b7224 */ /* 0x000fe200078e000c */
[----:B------:R0:W-:Y:S01]  /*189c0*/  STL.64 [R1], R8 ;  /* 0x0000000801007387 */ /* 0x0001e20000100a00 */
[----:B------:R-:W-:Y:S02]  /*189d0*/  IMAD.MOV.U32 R12, RZ, RZ, R15 ;  /* 0x000000ffff0c7224 */ /* 0x000fe400078e000f */
[----:B------:R-:W-:-:S02]  /*189e0*/  IMAD.MOV.U32 R13, RZ, RZ, R14 ;  /* 0x000000ffff0d7224 */ /* 0x000fc400078e000e */
[----:B------:R-:W-:Y:S02]  /*189f0*/  IMAD.MOV.U32 R14, RZ, RZ, R25 ;  /* 0x000000ffff0e7224 */ /* 0x000fe400078e0019 */
[----:B------:R-:W-:Y:S02]  /*18a00*/  IMAD.MOV.U32 R15, RZ, RZ, R24 ;  /* 0x000000ffff0f7224 */ /* 0x000fe400078e0018 */
[----:B------:R-:W-:Y:S02]  /*18a10*/  IMAD.MOV.U32 R16, RZ, RZ, R23 ;  /* 0x000000ffff107224 */ /* 0x000fe400078e0017 */
[----:B------:R-:W-:Y:S02]  /*18a20*/  IMAD.MOV.U32 R17, RZ, RZ, R3 ;  /* 0x000000ffff117224 */ /* 0x000fe400078e0003 */
[----:B0-----:R-:W-:Y:S02]  /*18a30*/  IMAD.MOV.U32 R8, RZ, RZ, R19 ;  /* 0x000000ffff087224 */ /* 0x001fe400078e0013 */
[----:B------:R-:W-:-:S02]  /*18a40*/  IMAD.MOV.U32 R9, RZ, RZ, R18 ;  /* 0x000000ffff097224 */ /* 0x000fc400078e0012 */
[----:B------:R-:W-:Y:S02]  /*18a50*/  IMAD.MOV.U32 R18, RZ, RZ, R0 ;  /* 0x000000ffff127224 */ /* 0x000fe400078e0000 */
[----:B------:R-:W-:Y:S02]  /*18a60*/  IMAD.MOV.U32 R19, RZ, RZ, R22 ;  /* 0x000000ffff137224 */ /* 0x000fe400078e0016 */
[----:B--2---:R-:W-:Y:S02]  /*18a70*/  IMAD.MOV.U32 R5, RZ, RZ, R20 ;  /* 0x000000ffff057224 */ /* 0x004fe400078e0014 */
[----:B------:R-:W2:Y:S04]  /*18a80*/  LDL.LU R20, [R1+0xb70] ;  /* 0x000b700001147983 */ /* 0x000ea80000300800 */
[----:B------:R-:W-:Y:S04]  /*18a90*/  STL.64 [R1+0x938], R4 ;  /* 0x0009380401007387 */ /* 0x000fe80000100a00 */
[----:B------:R-:W-:Y:S04]  /*18aa0*/  STL.64 [R1+0x940], R6 ;  /* 0x0009400601007387 */ /* 0x000fe80000100a00 */
[----:B------:R-:W-:Y:S04]  /*18ab0*/  STL.64 [R1+0x948], R8 ;  /* 0x0009480801007387 */ /* 0x000fe80000100a00 */
[----:B------:R-:W-:Y:S04]  /*18ac0*/  STL.64 [R1+0x950], R10 ;  /* 0x0009500a01007387 */ /* 0x000fe80000100a00 */
[----:B------:R-:W-:Y:S04]  /*18ad0*/  STL.64 [R1+0x958], R12 ;  /* 0x0009580c01007387 */ /* 0x000fe80000100a00 */
[----:B------:R-:W-:Y:S04]  /*18ae0*/  STL.64 [R1+0x960], R14 ;  /* 0x0009600e01007387 */ /* 0x000fe80000100a00 */
[----:B------:R-:W-:Y:S04]  /*18af0*/  STL.64 [R1+0x968], R16 ;  /* 0x0009681001007387 */ /* 0x000fe80000100a00 */
[----:B------:R0:W-:Y:S04]  /*18b00*/  STL.64 [R1+0x970], R18 ;  /* 0x0009701201007387 */ /* 0x0001e80000100a00 */
[----:B------:R-:W3:Y:S04]  /*18b10*/  LDL.LU R24, [R1+0x23c] ;  /* 0x00023c0001187983 */ /* 0x000ee80000300800 */
[----:B------:R-:W3:Y:S04]  /*18b20*/  LDL.LU R25, [R1+0x430] ;  /* 0x0004300001197983 */ /* 0x000ee80000300800 */
[----:B------:R-:W4:Y:S04]  /*18b30*/  LDL.LU R26, [R1+0x244] ;  /* 0x00024400011a7983 */ /* 0x000f280000300800 */
[----:B------:R-:W4:Y:S04]  /*18b40*/  LDL.LU R27, [R1+0x434] ;  /* 0x00043400011b7983 */ /* 0x000f280000300800 */
        /* <DEDUP_REMOVED lines=38> */
[----:B---3--:R-:W-:-:S03]  /*18db0*/  LOP3.LUT R25, R25, R24, RZ, 0x3c, !PT ;  /* 0x0000001819197212 */ /* 0x008fc600078e3cff */
        /* <DEDUP_REMOVED lines=17> */
[----:B----4-:R-:W-:-:S03]  /*18ed0*/  LOP3.LUT R27, R27, R26, RZ, 0x3c, !PT ;  /* 0x0000001a1b1b7212 */ /* 0x010fc600078e3cff */
[----:B------:R-:W4:Y:S01]  /*18ee0*/  LDL.LU R28, [R1+0x30c] ;  /* 0x00030c00011c7983 */ /* 0x000f220000300800 */
[----:B------:R-:W-:Y:S01]  /*18ef0*/  LOP3.LUT R24, R25, R24, RZ, 0x3c, !PT ;  /* 0x0000001819187212 */ /* 0x000fe200078e3cff */
[----:B------:R-:W-:Y:S02]  /*18f00*/  IMAD.MOV.U32 R22, RZ, RZ, R20 ;  /* 0x000000ffff167224 */ /* 0x000fe400078e0014 */
[----:B------:R-:W-:Y:S01]  /*18f10*/  IMAD.MOV.U32 R23, RZ, RZ, R21 ;  /* 0x000000ffff177224 */ /* 0x000fe200078e0015 */
[----:B------:R-:W4:Y:S04]  /*18f20*/  LDL.LU R29, [R1+0x4a0] ;  /* 0x0004a000011d7983 */ /* 0x000f280000300800 */
[----:B------:R-:W4:Y:S04]  /*18f30*/  LDL.LU R3, [R1+0x314] ;  /* 0x0003140001037983 */ /* 0x000f280000300800 */
[----:B------:R-:W4:Y:S01]  /*18f40*/  LDL.LU R0, [R1+0x4a4] ;  /* 0x0004a40001007983 */ /* 0x000f220000300800 */
[----:B------:R-:W-:-:S03]  /*18f50*/  LOP3.LUT R26, R27, R26, RZ, 0x3c, !PT ;  /* 0x0000001a1b1a7212 */ /* 0x000fc600078e3cff */
[----:B------:R-:W4:Y:S01]  /*18f60*/  LDL.LU R20, [R1+0x31c] ;  /* 0x00031c0001147983 */ /* 0x000f220000300800 */
[----:B------:R-:W-:-:S03]  /*18f70*/  LOP3.LUT R25, R25, R24, RZ, 0x3c, !PT ;  /* 0x0000001819197212 */ /* 0x000fc600078e3cff */
[----:B------:R-:W4:Y:S04]  /*18f80*/  LDL.LU R21, [R1+0x4a8] ;  /* 0x0004a80001157983 */ /* 0x000f280000300800 */
[----:B------:R0:W-:Y:S01]  /*18f90*/  STL.64 [R1+0x978], R22 ;  /* 0x0009781601007387 */ /* 0x0001e20000100a00 */
[----:B------:R-:W-:-:S03]  /*18fa0*/  LOP3.LUT R27, R27, R26, RZ, 0x3c, !PT ;  /* 0x0000001a1b1b7212 */ /* 0x000fc600078e3cff */
[----:B0-----:R-:W3:Y:S04]  /*18fb0*/  LDL.LU R22, [R1+0x2c4] ;  /* 0x0002c40001167983 */ /* 0x001ee80000300800 */
[----:B------:R-:W3:Y:S04]  /*18fc0*/  LDL.LU R23, [R1+0x474] ;  /* 0x0004740001177983 */ /* 0x000ee80000300800 */
[----:B------:R0:W-:Y:S04]  /*18fd0*/  STL.64 [R1+0x980], R24 ;  /* 0x0009801801007387 */ /* 0x0001e80000100a00 */
[----:B0-----:R-:W4:Y:S04]  /*18fe0*/  LDL.LU R24, [R1+0x2bc] ;  /* 0x0002bc0001187983 */ /* 0x001f280000300800 */
[----:B------:R-:W4:Y:S04]  /*18ff0*/  LDL.LU R25, [R1+0x470] ;  /* 0x0004700001197983 */ /* 0x000f280000300800 */
[----:B------:R0:W-:Y:S04]  /*19000*/  STL.64 [R1+0x988], R26 ;  /* 0x0009881a01007387 */ /* 0x0001e80000100a00 */
[----:B0-----:R-:W3:Y:S04]  /*19010*/  LDL.LU R26, [R1+0x2b4] ;  /* 0x0002b400011a7983 */ /* 0x001ee80000300800 */
        /* <DEDUP_REMOVED lines=66> */
[----:B---3--:R-:W-:Y:S02]  /*19440*/  LOP3.LUT R27, R27, R26, RZ, 0x3c, !PT ;  /* 0x0000001a1b1b7212 */ /* 0x008fe400078e3cff */
[----:B----4-:R-:W-:Y:S02]  /*19450*/  LOP3.LUT R25, R25, R24, RZ, 0x3c, !PT ;  /* 0x0000001819197212 */ /* 0x010fe400078e3cff */
[----:B------:R-:W-:Y:S02]  /*19460*/  LOP3.LUT R23, R23, R22, RZ, 0x3c, !PT ;  /* 0x0000001617177212 */ /* 0x000fe400078e3cff */
[----:B------:R-:W-:-:S02]  /*19470*/  LOP3.LUT R17, R17, R16, RZ, 0x3c, !PT ;  /* 0x0000001011117212 */ /* 0x000fc400078e3cff */
[----:B------:R-:W-:Y:S02]  /*19480*/  LOP3.LUT R26, R27, R26, RZ, 0x3c, !PT ;  /* 0x0000001a1b1a7212 */ /* 0x000fe400078e3cff */
[----:B------:R-:W-:Y:S02]  /*19490*/  LOP3.LUT R24, R25, R24, RZ, 0x3c, !PT ;  /* 0x0000001819187212 */ /* 0x000fe400078e3cff */
[----:B------:R-:W-:Y:S02]  /*194a0*/  LOP3.LUT R15, R15, R14, RZ, 0x3c, !PT ;  /* 0x0000000e0f0f7212 */ /* 0x000fe400078e3cff */
[----:B------:R-:W-:Y:S02]  /*194b0*/  LOP3.LUT R22, R23, R22, RZ, 0x3c, !PT ;  /* 0x0000001617167212 */ /* 0x000fe400078e3cff */
        /* <DEDUP_REMOVED lines=12> */
[----:B------:R-:W-:Y:S01]  /*19580*/  LOP3.LUT R8, R9, R8, RZ, 0x3c, !PT ;  /* 0x0000000809087212 */ /* 0x000fe200078e3cff */
[----:B------:R-:W-:Y:S01]  /*19590*/  STL.64 [R1+0x3a0], R26 ;  /* 0x0003a01a01007387 */ /* 0x000fe20000100a00 */
[----:B------:R-:W-:-:S02]  /*195a0*/  LOP3.LUT R15, R15, R14, RZ, 0x3c, !PT ;  /* 0x0000000e0f0f7212 */ /* 0x000fc400078e3cff */
[----:B------:R-:W-:Y:S01]  /*195b0*/  LOP3.LUT R5, R5, R4, RZ, 0x3c, !PT ;  /* 0x0000000405057212 */ /* 0x000fe200078e3cff */
[----:B------:R-:W-:Y:S01]  /*195c0*/  STL.64 [R1+0x3a8], R24 ;  /* 0x0003a81801007387 */ /* 0x000fe20000100a00 */
[----:B------:R-:W-:Y:S02]  /*195d0*/  LOP3.LUT R13, R13, R12, RZ, 0x3c, !PT ;  /* 0x0000000c0d0d7212 */ /* 0x000fe400078e3cff */
[----:B------:R-:W-:Y:S01]  /*195e0*/  LOP3.LUT R6, R7, R6, RZ, 0x3c, !PT ;  /* 0x0000000607067212 */ /* 0x000fe200078e3cff */
[----:B------:R-:W-:Y:S01]  /*195f0*/  STL.64 [R1+0x3b0], R22 ;  /* 0x0003b01601007387 */ /* 0x000fe20000100a00 */
[----:B------:R-:W-:Y:S02]  /*19600*/  LOP3.LUT R11, R11, R10, RZ, 0x3c, !PT ;  /* 0x0000000a0b0b7212 */ /* 0x000fe400078e3cff */
[----:B------:R-:W-:Y:S02]  /*19610*/  LOP3.LUT R9, R9, R8, RZ, 0x3c, !PT ;  /* 0x0000000809097212 */ /* 0x000fe400078e3cff */
[----:B------:R-:W-:-:S02]  /*19620*/  LOP3.LUT R4, R5, R4, RZ, 0x3c, !PT ;  /* 0x0000000405047212 */ /* 0x000fc400078e3cff */
[----:B------:R-:W-:Y:S02]  /*19630*/  LOP3.LUT R7, R7, R6, RZ, 0x3c, !PT ;  /* 0x0000000607077212 */ /* 0x000fe400078e3cff */
[----:B------:R-:W-:Y:S02]  /*19640*/  LOP3.LUT R5, R5, R4, RZ, 0x3c, !PT ;  /* 0x0000000405057212 */ /* 0x000fe400078e3cff */
[----:B--2---:R-:W-:-:S04]  /*19650*/  LOP3.LUT R19, R19, R18, RZ, 0x3c, !PT ;  /* 0x0000001213137212 */ /* 0x004fc800078e3cff */
[----:B------:R-:W-:-:S04]  /*19660*/  LOP3.LUT R18, R19, R18, RZ, 0x3c, !PT ;  /* 0x0000001213127212 */ /* 0x000fc800078e3cff */
[----:B------:R-:W-:-:S05]  /*19670*/  LOP3.LUT R19, R19, R18, RZ, 0x3c, !PT ;  /* 0x0000001213137212 */ /* 0x000fca00078e3cff */
[----:B------:R-:W-:Y:S04]  /*19680*/  STL.64 [R1+0x3b8], R18 ;  /* 0x0003b81201007387 */ /* 0x000fe80000100a00 */
[----:B------:R-:W-:Y:S04]  /*19690*/  STL.64 [R1+0x3c0], R16 ;  /* 0x0003c01001007387 */ /* 0x000fe80000100a00 */
[----:B------:R-:W-:Y:S04]  /*196a0*/  STL.64 [R1+0x3c8], R14 ;  /* 0x0003c80e01007387 */ /* 0x000fe80000100a00 */
[----:B------:R-:W-:Y:S04]  /*196b0*/  STL.64 [R1+0x3d0], R12 ;  /* 0x0003d00c01007387 */ /* 0x000fe80000100a00 */
[----:B------:R-:W-:Y:S04]  /*196c0*/  STL.64 [R1+0x3d8], R10 ;  /* 0x0003d80a01007387 */ /* 0x000fe80000100a00 */
[----:B------:R0:W-:Y:S04]  /*196d0*/  STL.64 [R1+0x3e0], R8 ;  /* 0x0003e00801007387 */ /* 0x0001e80000100a00 */
[----:B------:R1:W-:Y:S04]  /*196e0*/  STL.64 [R1+0x3e8], R6 ;  /* 0x0003e80601007387 */ /* 0x0003e80000100a00 */
[----:B------:R2:W-:Y:S01]  /*196f0*/  STL.64 [R1+0x3f0], R4 ;  /* 0x0003f00401007387 */ /* 0x0005e20000100a00 */
[----:B0-----:R-:W-:-:S02]  /*19700*/  IMAD.MOV.U32 R8, RZ, RZ, R29 ;  /* 0x000000ffff087224 */ /* 0x001fc400078e001d */
[----:B------:R-:W-:Y:S02]  /*19710*/  IMAD.MOV.U32 R9, RZ, RZ, R28 ;  /* 0x000000ffff097224 */ /* 0x000fe400078e001c */
[----:B-1----:R-:W-:Y:S02]  /*19720*/  IMAD.MOV.U32 R6, RZ, RZ, R0 ;  /* 0x000000ffff067224 */ /* 0x002fe400078e0000 */
[----:B------:R-:W-:Y:S01]  /*19730*/  IMAD.MOV.U32 R7, RZ, RZ, R3 ;  /* 0x000000ffff077224 */ /* 0x000fe200078e0003 */
[----:B------:R-:W-:Y:S04]  /*19740*/  STL.64 [R1+0x3f8], R8 ;  /* 0x0003f80801007387 */ /* 0x000fe80000100a00 */
[----:B------:R-:W3:Y:S04]  /*19750*/  LDL.LU R26, [R1+0x388] ;  /* 0x00038800011a7983 */ /* 0x000ee80000300800 */
[----:B------:R-:W-:Y:S04]  /*19760*/  STL.64 [R1+0x400], R6 ;  /* 0x0004000601007387 */ /* 0x000fe80000100a00 */
[----:B------:R-:W3:Y:S01]  /*19770*/  LDL.LU R27, [R1+0x514] ;  /* 0x00051400011b7983 */ /* 0x000ee20000300800 */
[----:B--2---:R-:W-:-:S02]  /*19780*/  IMAD.MOV.U32 R4, RZ, RZ, R21 ;  /* 0x000000ffff047224 */ /* 0x004fc400078e0015 */
[----:B------:R-:W-:-:S05]  /*19790*/  IMAD.MOV.U32 R5, RZ, RZ, R20 ;  /* 0x000000ffff057224 */ /* 0x000fca00078e0014 */
[----:B------:R-:W-:Y:S04]  /*197a0*/  STL.64 [R1+0x408], R4 ;  /* 0x0004080401007387 */ /* 0x000fe80000100a00 */
[----:B---3--:R0:W-:Y:S04]  /*197b0*/  STL.64 [R1+0xa90], R26 ;  /* 0x000a901a01007387 */ /* 0x0081e80000100a00 */
        /* <DEDUP_REMOVED lines=148> */
[----:B------:R4:W-:Y:S02]  /*1a100*/  STL.64 [R1+0x488], R26 ;  /* 0x0004881a01007387 */ /* 0x0009e40000100a00 */
[----:B----4-:R-:W-:Y:S02]  /*1a110*/  IMAD.MOV.U32 R26, RZ, RZ, R25 ;  /* 0x000000ffff1a7224 */ /* 0x010fe400078e0019 */
[----:B---3--:R-:W-:Y:S02]  /*1a120*/  IMAD.MOV.U32 R25, RZ, RZ, R22 ;  /* 0x000000ffff197224 */ /* 0x008fe400078e0016 */
[----:B------:R-:W-:Y:S02]  /*1a130*/  IMAD.MOV.U32 R22, RZ, RZ, R19 ;  /* 0x000000ffff167224 */ /* 0x000fe400078e0013 */
[----:B------:R-:W-:Y:S02]  /*1a140*/  IMAD.MOV.U32 R19, RZ, RZ, R16 ;  /* 0x000000ffff137224 */ /* 0x000fe400078e0010 */
[----:B------:R-:W-:-:S02]  /*1a150*/  IMAD.MOV.U32 R16, RZ, RZ, R15 ;  /* 0x000000ffff107224 */ /* 0x000fc400078e000f */
[----:B------:R-:W-:Y:S02]  /*1a160*/  IMAD.MOV.U32 R15, RZ, RZ, R12 ;  /* 0x000000ffff0f7224 */ /* 0x000fe400078e000c */
[----:B------:R-:W-:Y:S02]  /*1a170*/  IMAD.MOV.U32 R12, RZ, RZ, R3 ;  /* 0x000000ffff0c7224 */ /* 0x000fe400078e0003 */
[----:B------:R-:W0:Y:S01]  /*1a180*/  LDC R3, c[0x0][0x23c] ;  /* 0x00008f00ff037b82 */ /* 0x000e220000000800 */
[----:B------:R-:W-:Y:S02]  /*1a190*/  IMAD.MOV.U32 R27, RZ, RZ, R24 ;  /* 0x000000ffff1b7224 */ /* 0x000fe400078e0018 */
[----:B------:R-:W-:Y:S02]  /*1a1a0*/  IMAD.MOV.U32 R24, RZ, RZ, R23 ;  /* 0x000000ffff187224 */ /* 0x000fe400078e0017 */
[----:B------:R-:W-:Y:S02]  /*1a1b0*/  IMAD.MOV.U32 R23, RZ, RZ, R18 ;  /* 0x000000ffff177224 */ /* 0x000fe400078e0012 */
[----:B------:R-:W-:-:S02]  /*1a1c0*/  IMAD.MOV.U32 R18, RZ, RZ, R17 ;  /* 0x000000ffff127224 */ /* 0x000fc400078e0011 */
[----:B------:R-:W-:Y:S01]  /*1a1d0*/  IMAD.MOV.U32 R17, RZ, RZ, R14 ;  /* 0x000000ffff117224 */ /* 0x000fe200078e000e */
[----:B------:R-:W-:Y:S01]  /*1a1e0*/  STL.64 [R1+0x490], R26 ;  /* 0x0004901a01007387 */ /* 0x000fe20000100a00 */
[----:B------:R-:W-:-:S03]  /*1a1f0*/  IMAD.MOV.U32 R14, RZ, RZ, R13 ;  /* 0x000000ffff0e7224 */ /* 0x000fc600078e000d */
[----:B------:R-:W-:Y:S04]  /*1a200*/  STL.64 [R1+0x4a0], R24 ;  /* 0x0004a01801007387 */ /* 0x000fe80000100a00 */
[----:B------:R-:W-:Y:S04]  /*1a210*/  STL.64 [R1+0x4a8], R22 ;  /* 0x0004a81601007387 */ /* 0x000fe80000100a00 */
[----:B------:R-:W-:Y:S01]  /*1a220*/  STL.64 [R1+0x4b0], R18 ;  /* 0x0004b01201007387 */ /* 0x000fe20000100a00 */
[----:B------:R-:W-:-:S03]  /*1a230*/  IMAD.MOV.U32 R13, RZ, RZ, R10 ;  /* 0x000000ffff0d7224 */ /* 0x000fc600078e000a */
[----:B------:R-:W-:Y:S04]  /*1a240*/  STL.64 [R1+0x4b8], R16 ;  /* 0x0004b81001007387 */ /* 0x000fe80000100a00 */
[----:B------:R-:W-:Y:S01]  /*1a250*/  STL.64 [R1+0x4c0], R14 ;  /* 0x0004c00e01007387 */ /* 0x000fe20000100a00 */
[----:B------:R-:W-:Y:S02]  /*1a260*/  IMAD.MOV.U32 R10, RZ, RZ, R8 ;  /* 0x000000ffff0a7224 */ /* 0x000fe400078e0008 */
[----:B------:R-:W-:Y:S02]  /*1a270*/  IMAD.MOV.U32 R8, RZ, RZ, R6 ;  /* 0x000000ffff087224 */ /* 0x000fe400078e0006 */
[----:B------:R-:W-:Y:S01]  /*1a280*/  IMAD.MOV.U32 R6, RZ, RZ, R28 ;  /* 0x000000ffff067224 */ /* 0x000fe200078e001c */
[----:B0-----:R0:W-:Y:S04]  /*1a290*/  STL.64 [R1+0xa18], R2 ;  /* 0x000a180201007387 */ /* 0x0011e80000100a00 */
[----:B------:R-:W-:Y:S04]  /*1a2a0*/  STL.64 [R1+0x4c8], R12 ;  /* 0x0004c80c01007387 */ /* 0x000fe80000100a00 */
[----:B------:R-:W-:Y:S04]  /*1a2b0*/  STL.64 [R1+0x4d0], R10 ;  /* 0x0004d00a01007387 */ /* 0x000fe80000100a00 */
[----:B------:R-:W-:Y:S01]  /*1a2c0*/  STL.64 [R1+0x4d8], R8 ;  /* 0x0004d80801007387 */ /* 0x000fe20000100a00 */
[----:B0-----:R-:W-:-:S02]  /*1a2d0*/  IMAD.MOV.U32 R2, RZ, RZ, R4 ;  /* 0x000000ffff027224 */ /* 0x001fc400078e0004 */
[----:B------:R-:W-:Y:S02]  /*1a2e0*/  IMAD.MOV.U32 R3, RZ, RZ, R7 ;  /* 0x000000ffff037224 */ /* 0x000fe400078e0007 */
[----:B------:R-:W-:Y:S02]  /*1a2f0*/  IMAD.MOV.U32 R7, RZ, RZ, R5 ;  /* 0x000000ffff077224 */ /* 0x000fe400078e0005 */
[----:B------:R-:W-:Y:S02]  /*1a300*/  IMAD.MOV.U32 R4, RZ, RZ, R0 ;  /* 0x000000ffff047224 */ /* 0x000fe400078e0000 */
[----:B------:R-:W-:Y:S01]  /*1a310*/  IMAD.MOV.U32 R5, RZ, RZ, R29 ;  /* 0x000000ffff057224 */ /* 0x000fe200078e001d */
[----:B------:R0:W-:Y:S04]  /*1a320*/  STL.64 [R1+0x4e0], R2 ;  /* 0x0004e00201007387 */ /* 0x0001e80000100a00 */
[----:B------:R-:W-:Y:S01]  /*1a330*/  STL.64 [R1+0x4e8], R6 ;  /* 0x0004e80601007387 */ /* 0x000fe20000100a00 */
[----:B0-----:R-:W-:-:S02]  /*1a340*/  IMAD.MOV.U32 R3, RZ, RZ, R20 ;  /* 0x000000ffff037224 */ /* 0x001fc400078e0014 */
[----:B------:R-:W-:Y:S01]  /*1a350*/  IMAD.MOV.U32 R2, RZ, RZ, R21 ;  /* 0x000000ffff027224 */ /* 0x000fe200078e0015 */
[----:B------:R-:W2:Y:S04]  /*1a360*/  LDL.LU R20, [R1+0x520] ;  /* 0x0005200001147983 */ /* 0x000ea80000300800 */
[----:B------:R-:W-:Y:S04]  /*1a370*/  STL.64 [R1+0x4f0], R4 ;  /* 0x0004f00401007387 */ /* 0x000fe80000100a00 */
[----:B------:R-:W2:Y:S04]  /*1a380*/  LDL.LU R21, [R1+0x580] ;  /* 0x0005800001157983 */ /* 0x000ea80000300800 */
[----:B------:R-:W-:Y:S04]  /*1a390*/  STL.64 [R1+0x4f8], R2 ;  /* 0x0004f80201007387 */ /* 0x000fe80000100a00 */
        /* <DEDUP_REMOVED lines=29> */
[----:B--2---:R-:W-:-:S04]  /*1a570*/  LOP3.LUT R21, R21, R20, RZ, 0x3c, !PT ;  /* 0x0000001415157212 */ /* 0x004fc800078e3cff */
[----:B------:R-:W-:-:S04]  /*1a580*/  LOP3.LUT R20, R21, R20, RZ, 0x3c, !PT ;  /* 0x0000001415147212 */ /* 0x000fc800078e3cff */
[----:B------:R-:W-:Y:S01]  /*1a590*/  LOP3.LUT R21, R21, R20, RZ, 0x3c, !PT ;  /* 0x0000001415157212 */ /* 0x000fe200078e3cff */
[----:B---3--:R0:W-:Y:S04]  /*1a5a0*/  STL.64 [R1+0xa48], R2 ;  /* 0x000a480201007387 */ /* 0x0081e80000100a00 */
[----:B0-----:R-:W2:Y:S04]  /*1a5b0*/  LDL.LU R2, [R1+0x548] ;  /* 0x0005480001027983 */ /* 0x001ea80000300800 */
[----:B------:R-:W2:Y:S04]  /*1a5c0*/  LDL.LU R3, [R1+0x594] ;  /* 0x0005940001037983 */ /* 0x000ea80000300800 */
[----:B------:R-:W3:Y:S04]  /*1a5d0*/  LDL.LU R26, [R1+0x6b0] ;  /* 0x0006b000011a7983 */ /* 0x000ee80000300800 */
[----:B------:R-:W4:Y:S04]  /*1a5e0*/  LDL.LU R27, [R1+0x224] ;  /* 0x00022400011b7983 */ /* 0x000f280000300800 */
[----:B------:R-:W4:Y:S04]  /*1a5f0*/  LDL.LU R24, [R1+0x6b4] ;  /* 0x0006b40001187983 */ /* 0x000f280000300800 */
[----:B------:R-:W4:Y:S04]  /*1a600*/  LDL.LU R25, [R1+0x6e8] ;  /* 0x0006e80001197983 */ /* 0x000f280000300800 */
[----:B------:R-:W4:Y:S04]  /*1a610*/  LDL.LU R22, [R1+0x704] ;  /* 0x0007040001167983 */ /* 0x000f280000300800 */
[----:B------:R-:W4:Y:S04]  /*1a620*/  LDL.LU R23, [R1+0x708] ;  /* 0x0007080001177983 */ /* 0x000f280000300800 */
[----:B------:R-:W4:Y:S04]  /*1a630*/  LDL.LU R18, [R1+0x710] ;  /* 0x0007100001127983 */ /* 0x000f280000300800 */
[----:B------:R-:W4:Y:S04]  /*1a640*/  LDL.LU R19, [R1+0x70c] ;  /* 0x00070c0001137983 */ /* 0x000f280000300800 */
[----:B------:R-:W4:Y:S04]  /*1a650*/  LDL.LU R0, [R1+0x714] ;  /* 0x0007140001007983 */ /* 0x000f280000300800 */
[----:B------:R-:W4:Y:S04]  /*1a660*/  LDL.LU.64 R16, [R1+0x130] ;  /* 0x0001300001107983 */ /* 0x000f280000300a00 */
[----:B------:R-:W4:Y:S04]  /*1a670*/  LDL.LU.64 R14, [R1+0x128] ;  /* 0x00012800010e7983 */ /* 0x000f280000300a00 */
[----:B------:R-:W4:Y:S04]  /*1a680*/  LDL.LU.64 R12, [R1+0x120] ;  /* 0x00012000010c7983 */ /* 0x000f280000300a00 */
[----:B------:R-:W4:Y:S04]  /*1a690*/  LDL.LU.64 R10, [R1+0x118] ;  /* 0x00011800010a7983 */ /* 0x000f280000300a00 */
[----:B------:R-:W4:Y:S04]  /*1a6a0*/  LDL.LU.64 R8, [R1+0x110] ;  /* 0x0001100001087983 */ /* 0x000f280000300a00 */
[----:B------:R-:W4:Y:S04]  /*1a6b0*/  LDL.LU.64 R6, [R1+0x108] ;  /* 0x0001080001067983 */ /* 0x000f280000300a00 */
[----:B------:R-:W4:Y:S04]  /*1a6c0*/  LDL.LU.64 R4, [R1+0x100] ;  /* 0x0001000001047983 */ /* 0x000f280000300a00 */
[----:B------:R-:W4:Y:S04]  /*1a6d0*/  LDL.LU.64 R28, [R1+0xf8] ;  /* 0x0000f800011c7983 */ /* 0x000f280000300a00 */
        /* <DEDUP_REMOVED lines=23> */
[----:B0-----:R-:W2:Y:S04]  /*1a850*/  LDL.LU.64 R20, [R1+0xa60] ;  /* 0x000a600001147983 */ /* 0x001ea80000300a00 */
[----:B--2---:R0:W-:Y:S04]  /*1a860*/  STL.64 [R1+0x530], R20 ;  /* 0x0005301401007387 */ /* 0x0041e80000100a00 */
[----:B0-----:R-:W2:Y:S01]  /*1a870*/  LDL.LU.64 R20, [R1+0xa58] ;  /* 0x000a580001147983 */ /* 0x001ea20000300a00 */
[----:B------:R-:W-:-:S04]  /*1a880*/  LOP3.LUT R3, R3, R2, RZ, 0x3c, !PT ;  /* 0x0000000203037212 */ /* 0x000fc800078e3cff */
[C---:B------:R-:W-:Y:S01]  /*1a890*/  LOP3.LUT R2, R3.reuse, R2, RZ, 0x3c, !PT ;  /* 0x0000000203027212 */ /* 0x040fe200078e3cff */
[----:B--2---:R0:W-:Y:S04]  /*1a8a0*/  STL.64 [R1+0x538], R20 ;  /* 0x0005381401007387 */ /* 0x0041e80000100a00 */
[----:B0-----:R-:W2:Y:S01]  /*1a8b0*/  LDL.LU.64 R20, [R1+0xa50] ;  /* 0x000a500001147983 */ /* 0x001ea20000300a00 */
[----:B------:R-:W-:-:S03]  /*1a8c0*/  LOP3.LUT R3, R3, R2, RZ, 0x3c, !PT ;  /* 0x0000000203037212 */ /* 0x000fc600078e3cff */
[----:B--2---:R0:W-:Y:S04]  /*1a8d0*/  STL.64 [R1+0x870], R20 ;  /* 0x0008701401007387 */ /* 0x0041e80000100a00 */
[----:B0-----:R-:W2:Y:S04]  /*1a8e0*/  LDL.LU R21, [R1+0x220] ;  /* 0x0002200001157983 */ /* 0x001ea80000300800 */
[----:B------:R0:W-:Y:S04]  /*1a8f0*/  STL.64 [R1+0x548], R2 ;  /* 0x0005480201007387 */ /* 0x0001e80000100a00 */
[----:B0-----:R-:W3:Y:S02]  /*1a900*/  LDL.LU.64 R2, [R1+0xa48] ;  /* 0x000a480001027983 */ /* 0x001ee40000300a00 */
[----:B---3--:R-:W-:-:S04]  /*1a910*/  LOP3.LUT R3, R3, R2, RZ, 0x3c, !PT ;  /* 0x0000000203037212 */ /* 0x008fc800078e3cff */
[----:B------:R-:W-:-:S04]  /*1a920*/  LOP3.LUT R2, R3, R2, RZ, 0x3c, !PT ;  /* 0x0000000203027212 */ /* 0x000fc800078e3cff */
[----:B------:R-:W-:-:S05]  /*1a930*/  LOP3.LUT R3, R3, R2, RZ, 0x3c, !PT ;  /* 0x0000000203037212 */ /* 0x000fca00078e3cff */
        /* <DEDUP_REMOVED lines=26> */
[----:B0-----:R-:W3:Y:S01]  /*1aae0*/  LDL.LU.64 R2, [R1+0xa18] ;  /* 0x000a180001027983 */ /* 0x001ee20000300a00 */
[----:B------:R-:W-:-:S05]  /*1aaf0*/  IMAD.MOV.U32 R20, RZ, RZ, R26 ;  /* 0x000000ffff147224 */ /* 0x000fca00078e001a */
[----:B--2---:R4:W-:Y:S02]  /*1ab00*/  STL.64 [R1+0x580], R20 ;  /* 0x0005801401007387 */ /* 0x0049e40000100a00 */
[----:B----4-:R-:W-:Y:S02]  /*1ab10*/  IMAD.MOV.U32 R20, RZ, RZ, R24 ;  /* 0x000000ffff147224 */ /* 0x010fe400078e0018 */
[----:B------:R-:W-:Y:S02]  /*1ab20*/  IMAD.MOV.U32 R21, RZ, RZ, R27 ;  /* 0x000000ffff157224 */ /* 0x000fe400078e001b */
[----:B------:R-:W-:Y:S02]  /*1ab30*/  IMAD.MOV.U32 R24, RZ, RZ, R22 ;  /* 0x000000ffff187224 */ /* 0x000fe400078e0016 */
[----:B------:R-:W-:Y:S01]  /*1ab40*/  IMAD.MOV.U32 R22, RZ, RZ, R18 ;  /* 0x000000ffff167224 */ /* 0x000fe200078e0012 */
[----:B------:R0:W-:Y:S04]  /*1ab50*/  STL.64 [R1+0x588], R20 ;  /* 0x0005881401007387 */ /* 0x0001e80000100a00 */
[----:B------:R-:W-:Y:S04]  /*1ab60*/  STL.64 [R1+0x590], R24 ;  /* 0x0005901801007387 */ /* 0x000fe80000100a00 */
[----:B------:R-:W-:Y:S01]  /*1ab70*/  STL.64 [R1+0x598], R22 ;  /* 0x0005981601007387 */ /* 0x000fe20000100a00 */
[----:B0-----:R-:W-:-:S02]  /*1ab80*/  IMAD.MOV.U32 R20, RZ, RZ, R0 ;  /* 0x000000ffff147224 */ /* 0x001fc400078e0000 */
[----:B------:R-:W-:-:S05]  /*1ab90*/  IMAD.MOV.U32 R21, RZ, RZ, R19 ;  /* 0x000000ffff157224 */ /* 0x000fca00078e0013 */
[----:B------:R-:W-:Y:S01]  /*1aba0*/  STL.64 [R1+0x5a0], R20 ;  /* 0x0005a01401007387 */ /* 0x000fe20000100a00 */
[----:B---3--:R-:W-:-:S04]  /*1abb0*/  IMAD.SHL.U32 R3, R3, 0x40, RZ ;  /* 0x0000004003037824 */ /* 0x008fc800078e00ff */
[----:B------:R-:W-:-:S04]  /*1abc0*/  IMAD.WIDE R18, R3, 0x2, R16 ;  /* 0x0000000203127825 */ /* 0x000fc800078e0210 */
[----:B------:R-:W-:-:S04]  /*1abd0*/  IMAD.WIDE R16, R3, 0x2, R14 ;  /* 0x0000000203107825 */ /* 0x000fc800078e020e */
[----:B------:R-:W-:-:S04]  /*1abe0*/  IMAD.WIDE R14, R3, 0x2, R12 ;  /* 0x00000002030e7825 */ /* 0x000fc800078e020c */
[----:B------:R-:W-:-:S04]  /*1abf0*/  IMAD.WIDE R12, R3, 0x2, R10 ;  /* 0x00000002030c7825 */ /* 0x000fc800078e020a */
[C---:B------:R-:W-:Y:S01]  /*1ac00*/  IMAD.WIDE R10, R3.reuse, 0x2, R8 ;  /* 0x00000002030a7825 */ /* 0x040fe200078e0208 */
[----:B------:R-:W-:Y:S03]  /*1ac10*/  STL.64 [R1+0x398], R18 ;  /* 0x0003981201007387 */ /* 0x000fe60000100a00 */
[C---:B------:R-:W-:Y:S01]  /*1ac20*/  IMAD.WIDE R8, R3.reuse, 0x2, R6 ;  /* 0x0000000203087825 */ /* 0x040fe200078e0206 */
[----:B------:R-:W-:Y:S04]  /*1ac30*/  STL.64 [R1+0x390], R16 ;  /* 0x0003901001007387 */ /* 0x000fe80000100a00 */
[----:B------:R-:W-:Y:S01]  /*1ac40*/  STL.64 [R1+0x388], R14 ;  /* 0x0003880e01007387 */ /* 0x000fe20000100a00 */
[----:B------:R-:W-:-:S03]  /*1ac50*/  IMAD.WIDE R6, R3, 0x2, R4 ;  /* 0x0000000203067825 */ /* 0x000fc600078e0204 */
[----:B------:R-:W-:Y:S04]  /*1ac60*/  STL.64 [R1+0x380], R12 ;  /* 0x0003800c01007387 */ /* 0x000fe80000100a00 */
[----:B------:R-:W-:Y:S01]  /*1ac70*/  STL.64 [R1+0x378], R10 ;  /* 0x0003780a01007387 */ /* 0x000fe20000100a00 */
[----:B------:R-:W-:-:S03]  /*1ac80*/  IMAD.WIDE R4, R3, 0x2, R28 ;  /* 0x0000000203047825 */ /* 0x000fc600078e021c */
[----:B------:R-:W-:Y:S04]  /*1ac90*/  STL.64 [R1+0x370], R8 ;  /* 0x0003700801007387 */ /* 0x000fe80000100a00 */
[----:B------:R-:W2:Y:S04]  /*1aca0*/  LDL.LU.64 R28, [R1+0xf0] ;  /* 0x0000f000011c7983 */ /* 0x000ea80000300a00 */
[----:B------:R-:W-:Y:S04]  /*1acb0*/  STL.64 [R1+0x368], R6 ;  /* 0x0003680601007387 */ /* 0x000fe80000100a00 */
[----:B------:R-:W3:Y:S04]  /*1acc0*/  LDL.LU.64 R26, [R1+0x60] ;  /* 0x00006000011a7983 */ /* 0x000ee80000300a00 */
[----:B------:R-:W-:Y:S04]  /*1acd0*/  STL.64 [R1+0x360], R4 ;  /* 0x0003600401007387 */ /* 0x000fe80000100a00 */
[----:B---3--:R0:W-:Y:S04]  /*1ace0*/  STL.64 [R1+0x990], R26 ;  /* 0x0009901a01007387 */ /* 0x0081e80000100a00 */
[----:B0-----:R-:W3:Y:S04]  /*1acf0*/  LDL.LU.64 R26, [R1+0x68] ;  /* 0x00006800011a7983 */ /* 0x001ee80000300a00 */
        /* <DEDUP_REMOVED lines=29> */
[----:B0-----:R-:W3:Y:S01]  /*1aed0*/  LDL.LU.64 R26, [R1+0xe0] ;  /* 0x0000e000011a7983 */ /* 0x001ee20000300a00 */
[----:B--2---:R-:W-:-:S03]  /*1aee0*/  IMAD.WIDE R4, R3, 0x2, R28 ;  /* 0x0000000203047825 */ /* 0x004fc600078e021c */
[----:B---3--:R0:W-:Y:S04]  /*1aef0*/  STL.64 [R1+0xa10], R26 ;  /* 0x000a101a01007387 */ /* 0x0081e80000100a00 */
[----:B0-----:R-:W2:Y:S04]  /*1af00*/  LDL.LU.64 R26, [R1+0xe8] ;  /* 0x0000e800011a7983 */ /* 0x001ea80000300a00 */
[----:B------:R-:W3:Y:S04]  /*1af10*/  LDL.LU.64 R24, [R1+0x58] ;  /* 0x0000580001187983 */ /* 0x000ee80000300a00 */
[----:B------:R-:W4:Y:S04]  /*1af20*/  LDL.LU.64 R22, [R1+0x50] ;  /* 0x0000500001167983 */ /* 0x000f280000300a00 */
[----:B------:R-:W4:Y:S04]  /*1af30*/  LDL.LU.64 R18, [R1+0x48] ;  /* 0x0000480001127983 */ /* 0x000f280000300a00 */
[----:B------:R-:W4:Y:S04]  /*1af40*/  LDL.LU.64 R20, [R1+0x40] ;  /* 0x0000400001147983 */ /* 0x000f280000300a00 */
[----:B------:R-:W4:Y:S04]  /*1af50*/  LDL.LU.64 R16, [R1+0x38] ;  /* 0x0000380001107983 */ /* 0x000f280000300a00 */
[----:B------:R-:W4:Y:S04]  /*1af60*/  LDL.LU.64 R14, [R1+0x30] ;  /* 0x00003000010e7983 */ /* 0x000f280000300a00 */
[----:B------:R0:W-:Y:S04]  /*1af70*/  STL.64 [R1+0x358], R4 ;  /* 0x0003580401007387 */ /* 0x0001e80000100a00 */
[----:B------:R-:W4:Y:S04]  /*1af80*/  LDL.LU.64 R12, [R1+0x28] ;  /* 0x00002800010c7983 */ /* 0x000f280000300a00 */
[----:B------:R-:W4:Y:S04]  /*1af90*/  LDL.LU.64 R10, [R1+0x20] ;  /* 0x00002000010a7983 */ /* 0x000f280000300a00 */
[----:B------:R-:W4:Y:S04]  /*1afa0*/  LDL.LU.64 R8, [R1+0x18] ;  /* 0x0000180001087983 */ /* 0x000f280000300a00 */
[----:B------:R-:W4:Y:S04]  /*1afb0*/  LDL.LU.64 R6, [R1+0x10] ;  /* 0x0000100001067983 */ /* 0x000f280000300a00 */
[----:B0-----:R-:W4:Y:S04]  /*1afc0*/  LDL.LU.64 R4, [R1+0x8] ;  /* 0x0000080001047983 */ /* 0x001f280000300a00 */
[----:B------:R-:W4:Y:S01]  /*1afd0*/  LDL.LU.64 R28, [R1] ;  /* 0x00000000011c7983 */ /* 0x000f220000300a00 */
[----:B--2---:R-:W-:-:S05]  /*1afe0*/  IMAD.WIDE R26, R3, 0x2, R26 ;  /* 0x00000002031a7825 */ /* 0x004fca00078e021a */
[----:B------:R0:W-:Y:S04]  /*1aff0*/  STL.64 [R1+0x350], R26 ;  /* 0x0003501a01007387 */ /* 0x0001e80000100a00 */
[----:B0-----:R-:W2:Y:S02]  /*1b000*/  LDL.LU.64 R26, [R1+0xa10] ;  /* 0x000a1000011a7983 */ /* 0x001ea40000300a00 */
        /* <DEDUP_REMOVED lines=47> */
[----:B0-----:R-:W2:Y:S01]  /*1b300*/  LDL.LU.64 R26, [R1+0x990] ;  /* 0x00099000011a7983 */ /* 0x001ea20000300a00 */
[----:B---3--:R-:W-:-:S04]  /*1b310*/  IMAD.WIDE R24, R3, 0x2, R24 ;  /* 0x0000000203187825 */ /* 0x008fc800078e0218 */
[----:B----4-:R-:W-:-:S04]  /*1b320*/  IMAD.WIDE R22, R3, 0x2, R22 ;  /* 0x0000000203167825 */ /* 0x010fc800078e0216 */
[----:B------:R-:W-:-:S04]  /*1b330*/  IMAD.WIDE R18, R3, 0x2, R18 ;  /* 0x0000000203127825 */ /* 0x000fc800078e0212 */
        /* <DEDUP_REMOVED lines=9> */
[----:B--2---:R-:W-:-:S05]  /*1b3d0*/  IMAD.WIDE R26, R3, 0x2, R26 ;  /* 0x00000002031a7825 */ /* 0x004fca00078e021a */
[----:B------:R0:W-:Y:S04]  /*1b3e0*/  STL.64 [R1+0x2c8], R26 ;  /* 0x0002c81a01007387 */ /* 0x0001e80000100a00 */
[----:B0-----:R-:W2:Y:S04]  /*1b3f0*/  LDL.LU.64 R26, [R1+0x988] ;  /* 0x00098800011a7983 */ /* 0x001ea80000300a00 */
[----:B------:R0:W-:Y:S04]  /*1b400*/  STL.64 [R1+0x2c0], R24 ;  /* 0x0002c01801007387 */ /* 0x0001e80000100a00 */
[----:B0-----:R-:W3:Y:S04]  /*1b410*/  LDL.LU.64 R24, [R1+0x980] ;  /* 0x0009800001187983 */ /* 0x001ee80000300a00 */
[----:B------:R0:W-:Y:S04]  /*1b420*/  STL.64 [R1+0x2b8], R22 ;  /* 0x0002b81601007387 */ /* 0x0001e80000100a00 */
[----:B0-----:R-:W4:Y:S04]  /*1b430*/  LDL.LU.64 R22, [R1+0x978] ;  /* 0x0009780001167983 */ /* 0x001f280000300a00 */
[----:B------:R0:W-:Y:S04]  /*1b440*/  STL.64 [R1+0x2b0], R18 ;  /* 0x0002b01201007387 */ /* 0x0001e80000100a00 */
[----:B0-----:R-:W2:Y:S04]  /*1b450*/  LDL.LU.64 R18, [R1+0x970] ;  /* 0x0009700001127983 */ /* 0x001ea80000300a00 */
[----:B------:R0:W-:Y:S04]  /*1b460*/  STL.64 [R1+0x2a8], R20 ;  /* 0x0002a81401007387 */ /* 0x0001e80000100a00 */
[----:B0-----:R-:W3:Y:S04]  /*1b470*/  LDL.LU.64 R20, [R1+0x188] ;  /* 0x0001880001147983 */ /* 0x001ee80000300a00 */
        /* <DEDUP_REMOVED lines=15> */
[----:B0-----:R-:W3:Y:S01]  /*1b570*/  LDL.LU.64 R28, [R1+0x930] ;  /* 0x00093000011c7983 */ /* 0x001ee20000300a00 */
[----:B----4-:R-:W-:-:S04]  /*1b580*/  IMAD.WIDE R22, R3, 0x2, R22 ;  /* 0x0000000203167825 */ /* 0x010fc800078e0216 */
[----:B--2---:R-:W-:-:S04]  /*1b590*/  IMAD.WIDE R18, R3, 0x2, R18 ;  /* 0x0000000203127825 */ /* 0x004fc800078e0212 */
[----:B---3--:R-:W-:-:S04]  /*1b5a0*/  IMAD.WIDE R16, R3, 0x2, R16 ;  /* 0x0000000203107825 */ /* 0x008fc800078e0210 */
[----:B------:R-:W-:-:S04]  /*1b5b0*/  IMAD.WIDE R14, R3, 0x2, R14 ;  /* 0x00000002030e7825 */ /* 0x000fc800078e020e */
[----:B------:R-:W-:-:S04]  /*1b5c0*/  IMAD.WIDE R12, R3, 0x2, R12 ;  /* 0x00000002030c7825 */ /* 0x000fc800078e020c */
[----:B------:R-:W-:-:S04]  /*1b5d0*/  IMAD.WIDE R10, R3, 0x2, R10 ;  /* 0x00000002030a7825 */ /* 0x000fc800078e020a */
[----:B------:R-:W-:-:S04]  /*1b5e0*/  IMAD.WIDE R8, R3, 0x2, R8 ;  /* 0x0000000203087825 */ /* 0x000fc800078e0208 */
[----:B------:R-:W-:-:S04]  /*1b5f0*/  IMAD.WIDE R6, R3, 0x2, R6 ;  /* 0x0000000203067825 */ /* 0x000fc800078e0206 */
[----:B------:R-:W-:-:S04]  /*1b600*/  IMAD.WIDE R4, R3, 0x2, R4 ;  /* 0x0000000203047825 */ /* 0x000fc800078e0204 */
[----:B------:R-:W-:-:S05]  /*1b610*/  IMAD.WIDE R28, R3, 0x2, R28 ;  /* 0x00000002031c7825 */ /* 0x000fca00078e021c */
        /* <DEDUP_REMOVED lines=11> */
[----:B0-----:R-:W4:Y:S04]  /*1b6d0*/  LDL.LU.64 R12, [R1+0x158] ;  /* 0x00015800010c7983 */ /* 0x001f280000300a00 */
[----:B------:R0:W-:Y:S04]  /*1b6e0*/  STL.64 [R1+0x230], R14 ;  /* 0x0002300e01007387 */ /* 0x0001e80000100a00 */
[----:B0-----:R-:W3:Y:S04]  /*1b6f0*/  LDL.LU.64 R14, [R1+0x150] ;  /* 0x00015000010e7983 */ /* 0x001ee80000300a00 */
[----:B------:R0:W-:Y:S04]  /*1b700*/  STL.64 [R1+0x228], R16 ;  /* 0x0002281001007387 */ /* 0x0001e80000100a00 */
[----:B0-----:R-:W4:Y:S04]  /*1b710*/  LDL.LU.64 R16, [R1+0x148] ;  /* 0x0001480001107983 */ /* 0x001f280000300a00 */
[----:B------:R0:W-:Y:S04]  /*1b720*/  STL.64 [R1+0x220], R18 ;  /* 0x0002201201007387 */ /* 0x0001e80000100a00 */
[----:B0-----:R-:W3:Y:S04]  /*1b730*/  LDL.LU.64 R18, [R1+0x140] ;  /* 0x0001400001127983 */ /* 0x001ee80000300a00 */
[----:B------:R0:W-:Y:S04]  /*1b740*/  STL.64 [R1+0x218], R22 ;  /* 0x0002181601007387 */ /* 0x0001e80000100a00 */
[----:B0-----:R-:W4:Y:S01]  /*1b750*/  LDL.LU.64 R22, [R1+0x138] ;  /* 0x0001380001167983 */ /* 0x001f220000300a00 */
[----:B------:R-:W-:-:S04]  /*1b760*/  IMAD.WIDE R24, R3, 0x2, R24 ;  /* 0x0000000203187825 */ /* 0x000fc800078e0218 */
[C---:B------:R-:W-:Y:S01]  /*1b770*/  IMAD.WIDE R26, R3.reuse, 0x2, R26 ;  /* 0x00000002031a7825 */ /* 0x040fe200078e021a */
[----:B------:R4:W-:Y:S04]  /*1b780*/  STL.64 [R1+0x210], R24 ;  /* 0x0002101801007387 */ /* 0x0009e80000100a00 */
[----:B------:R-:W-:Y:S01]  /*1b790*/  STL.64 [R1+0x208], R26 ;  /* 0x0002081a01007387 */ /* 0x000fe20000100a00 */
[----:B--2---:R-:W-:-:S04]  /*1b7a0*/  IMAD.WIDE R8, R3, 0x2, R8 ;  /* 0x0000000203087825 */ /* 0x004fc800078e0208 */
[----:B----4-:R-:W-:-:S04]  /*1b7b0*/  IMAD.WIDE R24, R3, 0x2, R22 ;  /* 0x0000000203187825 */ /* 0x010fc800078e0216 */
[----:B---3--:R-:W-:-:S04]  /*1b7c0*/  IMAD.WIDE R22, R3, 0x2, R18 ;  /* 0x0000000203167825 */ /* 0x008fc800078e0212 */
        /* <DEDUP_REMOVED lines=8> */
[----:B------:R-:W-:Y:S01]  /*1b850*/  STL.64 [R1+0x1e8], R16 ;  /* 0x0001e81001007387 */ /* 0x000fe20000100a00 */
[----:B------:R-:W-:-:S03]  /*1b860*/  IMAD.WIDE R6, R3, 0x2, R4 ;  /* 0x0000000203067825 */ /* 0x000fc600078e0204 */
[----:B------:R-:W-:Y:S04]  /*1b870*/  STL.64 [R1+0x1e0], R14 ;  /* 0x0001e00e01007387 */ /* 0x000fe80000100a00 */
[----:B------:R-:W-:Y:S04]  /*1b880*/  STL.64 [R1+0x1d8], R12 ;  /* 0x0001d80c01007387 */ /* 0x000fe80000100a00 */
[----:B------:R-:W-:Y:S04]  /*1b890*/  STL.64 [R1+0x1d0], R8 ;  /* 0x0001d00801007387 */ /* 0x000fe80000100a00 */
[----:B------:R-:W-:Y:S04]  /*1b8a0*/  STL.64 [R1+0x1c8], R10 ;  /* 0x0001c80a01007387 */ /* 0x000fe80000100a00 */
[----:B------:R0:W-:Y:S04]  /*1b8b0*/  STL.64 [R1+0x1c0], R6 ;  /* 0x0001c00601007387 */ /* 0x0001e80000100a00 */
[----:B0-----:R-:W2:Y:S01]  /*1b8c0*/  LDL.LU.64 R6, [R1+0x3d0] ;  /* 0x0003d00001067983 */ /* 0x001ea20000300a00 */
[----:B------:R-:W-:-:S04]  /*1b8d0*/  IMAD.WIDE R8, R3, 0x2, R28 ;  /* 0x0000000203087825 */ /* 0x000fc800078e021c */
[C---:B------:R-:W-:Y:S01]  /*1b8e0*/  IMAD.WIDE R4, R3.reuse, 0x2, R20 ;  /* 0x0000000203047825 */ /* 0x040fe200078e0214 */
[----:B------:R-:W-:Y:S04]  /*1b8f0*/  STL.64 [R1+0x1b8], R8 ;  /* 0x0001b80801007387 */ /* 0x000fe80000100a00 */
[----:B--2---:R0:W-:Y:S04]  /*1b900*/  STL.64 [R1+0x8f0], R6 ;  /* 0x0008f00601007387 */ /* 0x0041e80000100a00 */
[----:B------:R-:W-:Y:S04]  /*1b910*/  STL.64 [R1+0x1b0], R4 ;  /* 0x0001b00401007387 */ /* 0x000fe80000100a00 */
[----:B0-----:R-:W2:Y:S04]  /*1b920*/  LDL.LU.64 R6, [R1+0x3c8] ;  /* 0x0003c80001067983 */ /* 0x001ea80000300a00 */
[----:B--2---:R0:W-:Y:S04]  /*1b930*/  STL.64 [R1+0x8f8], R6 ;  /* 0x0008f80601007387 */ /* 0x0041e80000100a00 */
        /* <DEDUP_REMOVED lines=13> */
[----:B------:R-:W3:Y:S04]  /*1ba10*/  LDL.LU.64 R8, [R1+0x3d8] ;  /* 0x0003d80001087983 */ /* 0x000ee80000300a00 */
[----:B------:R-:W4:Y:S04]  /*1ba20*/  LDL.LU.64 R20, [R1+0x3e0] ;  /* 0x0003e00001147983 */ /* 0x000f280000300a00 */
[----:B------:R-:W2:Y:S04]  /*1ba30*/  LDL.LU.64 R26, [R1+0x420] ;  /* 0x00042000011a7983 */ /* 0x000ea80000300a00 */
        /* <DEDUP_REMOVED lines=11> */
[----:B0-----:R-:W2:Y:S01]  /*1baf0*/  LDL.LU.64 R26, [R1+0x3f0] ;  /* 0x0003f000011a7983 */ /* 0x001ea20000300a00 */
[----:B------:R-:W-:-:S03]  /*1bb00*/  IMAD.WIDE R6, R3, 0x2, R6 ;  /* 0x0000000203067825 */ /* 0x000fc600078e0206 */
[----:B--2---:R0:W-:Y:S04]  /*1bb10*/  STL.64 [R1+0x8e8], R26 ;  /* 0x0008e81a01007387 */ /* 0x0041e80000100a00 */
[----:B0-----:R-:W2:Y:S04]  /*1bb20*/  LDL.LU.64 R26, [R1+0x3e8] ;  /* 0x0003e800011a7983 */ /* 0x001ea80000300a00 */
[----:B------:R-:W2:Y:S04]  /*1bb30*/  LDL.LU.64 R24, [R1+0x428] ;  /* 0x0004280001187983 */ /* 0x000ea80000300a00 */
        /* <DEDUP_REMOVED lines=8> */
[----:B------:R0:W-:Y:S04]  /*1bbc0*/  STL.64 [R1+0x1a8], R6 ;  /* 0x0001a80601007387 */ /* 0x0001e80000100a00 */
[----:B0-----:R-:W3:Y:S02]  /*1bbd0*/  LDL.LU.64 R6, [R1+0x928] ;  /* 0x0009280001067983 */ /* 0x001ee40000300a00 */
[----:B---3--:R-:W-:-:S05]  /*1bbe0*/  IMAD.WIDE R6, R3, 0x2, R6 ;  /* 0x0000000203067825 */ /* 0x008fca00078e0206 */
        /* <DEDUP_REMOVED lines=19> */
[----:B0-----:R-:W3:Y:S01]  /*1bd20*/  LDL.LU.64 R6, [R1+0x8f0] ;  /* 0x0008f00001067983 */ /* 0x001ee20000300a00 */
[----:B------:R-:W-:-:S04]  /*1bd30*/  IMAD.WIDE R8, R3, 0x2, R8 ;  /* 0x0000000203087825 */ /* 0x000fc800078e0208 */
[----:B----4-:R-:W-:-:S04]  /*1bd40*/  IMAD.WIDE R20, R3, 0x2, R20 ;  /* 0x0000000203147825 */ /* 0x010fc800078e0214 */
[----:B--2---:R-:W-:-:S04]  /*1bd50*/  IMAD.WIDE R26, R3, 0x2, R26 ;  /* 0x00000002031a7825 */ /* 0x004fc800078e021a */
[----:B---3--:R-:W-:-:S05]  /*1bd60*/  IMAD.WIDE R6, R3, 0x2, R6 ;  /* 0x0000000203067825 */ /* 0x008fca00078e0206 */
[----:B------:R0:W-:Y:S04]  /*1bd70*/  STL.64 [R1+0x168], R6 ;  /* 0x0001680601007387 */ /* 0x0001e80000100a00 */
[----:B0-----:R-:W2:Y:S04]  /*1bd80*/  LDL.LU.64 R6, [R1+0x470] ;  /* 0x0004700001067983 */ /* 0x001ea80000300a00 */
[----:B------:R0:W-:Y:S04]  /*1bd90*/  STL.64 [R1+0x160], R8 ;  /* 0x0001600801007387 */ /* 0x0001e80000100a00 */
[----:B0-----:R-:W3:Y:S04]  /*1bda0*/  LDL.LU.64 R8, [R1+0x478] ;  /* 0x0004780001087983 */ /* 0x001ee80000300a00 */
[----:B------:R0:W-:Y:S04]  /*1bdb0*/  STL.64 [R1+0x158], R20 ;  /* 0x0001581401007387 */ /* 0x0001e80000100a00 */
[----:B0-----:R-:W4:Y:S04]  /*1bdc0*/  LDL.LU.64 R20, [R1+0x480] ;  /* 0x0004800001147983 */ /* 0x001f280000300a00 */
        /* <DEDUP_REMOVED lines=21> */
[----:B------:R0:W-:Y:S02]  /*1bf20*/  STL.64 [R1+0x118], R26 ;  /* 0x0001181a01007387 */ /* 0x0001e40000100a00 */
[----:B0-----:R-:W-:-:S04]  /*1bf30*/  IMAD.WIDE R26, R3, 0x2, R24 ;  /* 0x00000002031a7825 */ /* 0x001fc800078e0218 */
[----:B------:R-:W-:-:S04]  /*1bf40*/  IMAD.WIDE R24, R3, 0x2, R22 ;  /* 0x0000000203187825 */ /* 0x000fc800078e0216 */
[----:B------:R-:W-:-:S04]  /*1bf50*/  IMAD.WIDE R22, R3, 0x2, R18 ;  /* 0x0000000203167825 */ /* 0x000fc800078e0212 */
[----:B------:R-:W-:-:S04]  /*1bf60*/  IMAD.WIDE R18, R3, 0x2, R16 ;  /* 0x0000000203127825 */ /* 0x000fc800078e0210 */
[C---:B------:R-:W-:Y:S01]  /*1bf70*/  IMAD.WIDE R16, R3.reuse, 0x2, R14 ;  /* 0x0000000203107825 */ /* 0x040fe200078e020e */
[----:B------:R-:W-:Y:S03]  /*1bf80*/  STL.64 [R1+0x110], R26 ;  /* 0x0001101a01007387 */ /* 0x000fe60000100a00 */
[C---:B------:R-:W-:Y:S01]  /*1bf90*/  IMAD.WIDE R14, R3.reuse, 0x2, R12 ;  /* 0x00000002030e7825 */ /* 0x040fe200078e020c */
[----:B------:R0:W-:Y:S03]  /*1bfa0*/  STL.64 [R1+0x108], R24 ;  /* 0x0001081801007387 */ /* 0x0001e60000100a00 */
[C---:B------:R-:W-:Y:S01]  /*1bfb0*/  IMAD.WIDE R12, R3.reuse, 0x2, R10 ;  /* 0x00000002030c7825 */ /* 0x040fe200078e020a */
[----:B------:R-:W-:Y:S04]  /*1bfc0*/  STL.64 [R1+0x100], R22 ;  /* 0x0001001601007387 */ /* 0x000fe80000100a00 */
[----:B------:R-:W-:Y:S01]  /*1bfd0*/  STL.64 [R1+0xf8], R18 ;  /* 0x0000f81201007387 */ /* 0x000fe20000100a00 */
[----:B------:R-:W-:-:S03]  /*1bfe0*/  IMAD.WIDE R10, R3, 0x2, R4 ;  /* 0x00000002030a7825 */ /* 0x000fc600078e0204 */
[----:B------:R-:W-:Y:S04]  /*1bff0*/  STL.64 [R1+0xf0], R16 ;  /* 0x0000f01001007387 */ /* 0x000fe80000100a00 */
[----:B------:R-:W-:Y:S04]  /*1c000*/  STL.64 [R1+0xe8], R14 ;  /* 0x0000e80e01007387 */ /* 0x000fe80000100a00 */
[----:B------:R-:W-:Y:S01]  /*1c010*/  STL.64 [R1+0xe0], R12 ;  /* 0x0000e00c01007387 */ /* 0x000fe20000100a00 */
[----:B------:R-:W-:-:S03]  /*1c020*/  IMAD.WIDE R4, R3, 0x2, R28 ;  /* 0x0000000203047825 */ /* 0x000fc600078e021c */
[----:B0-----:R-:W2:Y:S04]  /*1c030*/  LDL.LU.64 R24, [R1+0x488] ;  /* 0x0004880001187983 */ /* 0x001ea80000300a00 */
[----:B------:R-:W-:Y:S04]  /*1c040*/  STL.64 [R1+0xd8], R10 ;  /* 0x0000d80a01007387 */ /* 0x000fe80000100a00 */
[----:B------:R-:W3:Y:S04]  /*1c050*/  LDL.LU.64 R28, [R1+0x4a8] ;  /* 0x0004a800011c7983 */ /* 0x000ee80000300a00 */
[----:B------:R-:W-:Y:S04]  /*1c060*/  STL.64 [R1+0xd0], R4 ;  /* 0x0000d00401007387 */ /* 0x000fe80000100a00 */
[----:B---3--:R0:W-:Y:S04]  /*1c070*/  STL.64 [R1+0x8a8], R28 ;  /* 0x0008a81c01007387 */ /* 0x0081e80000100a00 */
[----:B0-----:R-:W3:Y:S04]  /*1c080*/  LDL.LU.64 R28, [R1+0x4a0] ;  /* 0x0004a000011c7983 */ /* 0x001ee80000300a00 */
[----:B---3--:R0:W-:Y:S04]  /*1c090*/  STL.64 [R1+0x8b0], R28 ;  /* 0x0008b01c01007387 */ /* 0x0081e80000100a00 */
[----:B0-----:R-:W3:Y:S04]  /*1c0a0*/  LDL.LU.64 R28, [R1+0x490] ;  /* 0x00049000011c7983 */ /* 0x001ee80000300a00 */
[----:B------:R-:W2:Y:S01]  /*1c0b0*/  LDL.LU.64 R4, [R1+0x4b8] ;  /* 0x0004b80001047983 */ /* 0x000ea20000300a00 */
[----:B------:R-:W-:-:S04]  /*1c0c0*/  IMAD.WIDE R12, R3, 0x2, R6 ;  /* 0x00000002030c7825 */ /* 0x000fc800078e0206 */
[----:B------:R-:W-:-:S04]  /*1c0d0*/  IMAD.WIDE R10, R3, 0x2, R8 ;  /* 0x00000002030a7825 */ /* 0x000fc800078e0208 */
[C---:B----4-:R-:W-:Y:S01]  /*1c0e0*/  IMAD.WIDE R14, R3.reuse, 0x2, R20 ;  /* 0x00000002030e7825 */ /* 0x050fe200078e0214 */
[----:B--2---:R0:W-:Y:S04]  /*1c0f0*/  STL.64 [R1+0x8a0], R4 ;  /* 0x0008a00401007387 */ /* 0x0041e80000100a00 */
[----:B0-----:R-:W2:Y:S04]  /*1c100*/  LDL.LU.64 R4, [R1+0x4b0] ;  /* 0x0004b00001047983 */ /* 0x001ea80000300a00 */
[----:B------:R-:W4:Y:S04]  /*1c110*/  LDL.LU.64 R6, [R1+0x4c0] ;  /* 0x0004c00001067983 */ /* 0x000f280000300a00 */
[----:B------:R-:W-:Y:S04]  /*1c120*/  STL.64 [R1+0xc8], R12 ;  /* 0x0000c80c01007387 */ /* 0x000fe80000100a00 */
[----:B------:R-:W4:Y:S04]  /*1c130*/  LDL.LU.64 R8, [R1+0x4c8] ;  /* 0x0004c80001087983 */ /* 0x000f280000300a00 */
[----:B------:R0:W-:Y:S04]  /*1c140*/  STL.64 [R1+0xc0], R10 ;  /* 0x0000c00a01007387 */ /* 0x0001e80000100a00 */
[----:B0-----:R-:W4:Y:S04]  /*1c150*/  LDL.LU.64 R10, [R1+0x4d0] ;  /* 0x0004d000010a7983 */ /* 0x001f280000300a00 */
[----:B------:R-:W4:Y:S04]  /*1c160*/  LDL.LU.64 R12, [R1+0x4d8] ;  /* 0x0004d800010c7983 */ /* 0x000f280000300a00 */
[----:B------:R0:W-:Y:S04]  /*1c170*/  STL.64 [R1+0xb8], R14 ;  /* 0x0000b80e01007387 */ /* 0x0001e80000100a00 */
[----:B0-----:R-:W3:Y:S04]  /*1c180*/  LDL.LU.64 R14, [R1+0x4e8] ;  /* 0x0004e800010e7983 */ /* 0x001ee80000300a00 */
[----:B---3--:R0:W-:Y:S04]  /*1c190*/  STL.64 [R1+0x898], R14 ;  /* 0x0008980e01007387 */ /* 0x0081e80000100a00 */
[----:B0-----:R-:W3:Y:S04]  /*1c1a0*/  LDL.LU.64 R14, [R1+0x4e0] ;  /* 0x0004e000010e7983 */ /* 0x001ee80000300a00 */
[----:B------:R-:W2:Y:S04]  /*1c1b0*/  LDL.LU.64 R16, [R1+0x500] ;  /* 0x0005000001107983 */ /* 0x000ea80000300a00 */
[----:B--2---:R0:W-:Y:S04]  /*1c1c0*/  STL.64 [R1+0x888], R16 ;  /* 0x0008881001007387 */ /* 0x0041e80000100a00 */
[----:B0-----:R-:W2:Y:S04]  /*1c1d0*/  LDL.LU.64 R16, [R1+0x4f8] ;  /* 0x0004f80001107983 */ /* 0x001ea80000300a00 */
[----:B--2---:R0:W-:Y:S04]  /*1c1e0*/  STL.64 [R1+0x890], R16 ;  /* 0x0008901001007387 */ /* 0x0041e80000100a00 */
[----:B0-----:R-:W2:Y:S04]  /*1c1f0*/  LDL.LU.64 R16, [R1+0x4f0] ;  /* 0x0004f00001107983 */ /* 0x001ea80000300a00 */
[----:B------:R-:W4:Y:S04]  /*1c200*/  LDL.LU.64 R18, [R1+0x510] ;  /* 0x0005100001127983 */ /* 0x000f280000300a00 */
[----:B----4-:R0:W-:Y:S04]  /*1c210*/  STL.64 [R1+0x880], R18 ;  /* 0x0008801201007387 */ /* 0x0101e80000100a00 */
[----:B0-----:R-:W4:Y:S04]  /*1c220*/  LDL.LU.64 R18, [R1+0x508] ;  /* 0x0005080001127983 */ /* 0x001f280000300a00 */
[----:B------:R-:W3:Y:S01]  /*1c230*/  LDL.LU.64 R20, [R1+0x520] ;  /* 0x0005200001147983 */ /* 0x000ee20000300a00 */
[----:B------:R-:W-:-:S04]  /*1c240*/  IMAD.WIDE R24, R3, 0x2, R24 ;  /* 0x0000000203187825 */ /* 0x000fc800078e0218 */
[C---:B------:R-:W-:Y:S01]  /*1c250*/  IMAD.WIDE R28, R3.reuse, 0x2, R28 ;  /* 0x00000002031c7825 */ /* 0x040fe200078e021c */
[----:B---3--:R0:W-:Y:S04]  /*1c260*/  STL.64 [R1+0x878], R20 ;  /* 0x0008781401007387 */ /* 0x0081e80000100a00 */
[----:B0-----:R-:W3:Y:S04]  /*1c270*/  LDL.LU.64 R20, [R1+0x518] ;  /* 0x0005180001147983 */ /* 0x001ee80000300a00 */
[----:B------:R-:W3:Y:S04]  /*1c280*/  LDL.LU.64 R22, [R1+0x528] ;  /* 0x0005280001167983 */ /* 0x000ee80000300a00 */
[----:B------:R-:W3:Y:S04]  /*1c290*/  LDL.LU.64 R26, [R1+0x530] ;  /* 0x00053000011a7983 */ /* 0x000ee80000300a00 */
[----:B------:R0:W-:Y:S04]  /*1c2a0*/  STL.64 [R1+0xb0], R24 ;  /* 0x0000b01801007387 */ /* 0x0001e80000100a00 */
[----:B0-----:R-:W3:Y:S04]  /*1c2b0*/  LDL.LU.64 R24, [R1+0x538] ;  /* 0x0005380001187983 */ /* 0x001ee80000300a00 */
[----:B------:R0:W-:Y:S04]  /*1c2c0*/  STL.64 [R1+0xa8], R28 ;  /* 0x0000a81c01007387 */ /* 0x0001e80000100a00 */
[----:B0-----:R-:W2:Y:S02]  /*1c2d0*/  LDL.LU.64 R28, [R1+0x8b0] ;  /* 0x0008b000011c7983 */ /* 0x001ea40000300a00 */
[----:B--2---:R-:W-:-:S05]  /*1c2e0*/  IMAD.WIDE R28, R3, 0x2, R28 ;  /* 0x00000002031c7825 */ /* 0x004fca00078e021c */
[----:B------:R0:W-:Y:S04]  /*1c2f0*/  STL.64 [R1+0xa0], R28 ;  /* 0x0000a01c01007387 */ /* 0x0001e80000100a00 */
[----:B0-----:R-:W2:Y:S01]  /*1c300*/  LDL.LU.64 R28, [R1+0x8a8] ;  /* 0x0008a800011c7983 */ /* 0x001ea20000300a00 */
[----:B------:R-:W-:-:S04]  /*1c310*/  IMAD.WIDE R4, R3, 0x2, R4 ;  /* 0x0000000203047825 */ /* 0x000fc800078e0204 */
[----:B--2---:R-:W-:-:S05]  /*1c320*/  IMAD.WIDE R28, R3, 0x2, R28 ;  /* 0x00000002031c7825 */ /* 0x004fca00078e021c */
[----:B------:R0:W-:Y:S04]  /*1c330*/  STL.64 [R1+0x98], R28 ;  /* 0x0000981c01007387 */ /* 0x0001e80000100a00 */
[----:B0-----:R-:W2:Y:S04]  /*1c340*/  LDL.LU.64 R28, [R1+0x548] ;  /* 0x00054800011c7983 */ /* 0x001ea80000300a00 */
[----:B------:R0:W-:Y:S04]  /*1c350*/  STL.64 [R1+0x90], R4 ;  /* 0x0000900401007387 */ /* 0x0001e80000100a00 */
[----:B0-----:R-:W4:Y:S01]  /*1c360*/  LDL.LU.64 R4, [R1+0x8a0] ;  /* 0x0008a00001047983 */ /* 0x001f220000300a00 */
[----:B------:R-:W-:-:S04]  /*1c370*/  IMAD.WIDE R6, R3, 0x2, R6 ;  /* 0x0000000203067825 */ /* 0x000fc800078e0206 */
[----:B------:R-:W-:-:S04]  /*1c380*/  IMAD.WIDE R8, R3, 0x2, R8 ;  /* 0x0000000203087825 */ /* 0x000fc800078e0208 */
[----:B------:R-:W-:-:S04]  /*1c390*/  IMAD.WIDE R10, R3, 0x2, R10 ;  /* 0x00000002030a7825 */ /* 0x000fc800078e020a */
[----:B------:R-:W-:-:S04]  /*1c3a0*/  IMAD.WIDE R12, R3, 0x2, R12 ;  /* 0x00000002030c7825 */ /* 0x000fc800078e020c */
[----:B------:R-:W-:-:S04]  /*1c3b0*/  IMAD.WIDE R14, R3, 0x2, R14 ;  /* 0x00000002030e7825 */ /* 0x000fc800078e020e */
[----:B----4-:R-:W-:-:S05]  /*1c3c0*/  IMAD.WIDE R4, R3, 0x2, R4 ;  /* 0x0000000203047825 */ /* 0x010fca00078e0204 */
[----:B------:R0:W-:Y:S04]  /*1c3d0*/  STL.64 [R1+0x88], R4 ;  /* 0x0000880401007387 */ /* 0x0001e80000100a00 */
[----:B0-----:R-:W4:Y:S04]  /*1c3e0*/  LDL.LU.64 R4, [R1+0x550] ;  /* 0x0005500001047983 */ /* 0x001f280000300a00 */
        /* <DEDUP_REMOVED lines=9> */
[----:B0-----:R-:W3:Y:S01]  /*1c480*/  LDL.LU.64 R14, [R1+0x898] ;  /* 0x00089800010e7983 */ /* 0x001ee20000300a00 */
[----:B------:R-:W-:-:S04]  /*1c490*/  IMAD.WIDE R16, R3, 0x2, R16 ;  /* 0x0000000203107825 */ /* 0x000fc800078e0210 */
[----:B---3--:R-:W-:-:S05]  /*1c4a0*/  IMAD.WIDE R14, R3, 0x2, R14 ;  /* 0x00000002030e7825 */ /* 0x008fca00078e020e */
        /* <DEDUP_REMOVED lines=14> */
[----:B----4-:R-:W-:-:S05]  /*1c590*/  IMAD.WIDE R18, R3, 0x2, R18 ;  /* 0x0000000203127825 */ /* 0x010fca00078e0212 */
[----:B------:R0:W-:Y:S04]  /*1c5a0*/  STL.64 [R1+0x30], R18 ;  /* 0x0000301201007387 */ /* 0x0001e80000100a00 */
[----:B0-----:R-:W4:Y:S04]  /*1c5b0*/  LDL.LU.64 R18, [R1+0x588] ;  /* 0x0005880001127983 */ /* 0x001f280000300a00 */
[----:B------:R0:W-:Y:S04]  /*1c5c0*/  STL.64 [R1+0x28], R20 ;  /* 0x0000281401007387 */ /* 0x0001e80000100a00 */
[----:B0-----:R-:W3:Y:S01]  /*1c5d0*/  LDL.LU.64 R20, [R1+0x878] ;  /* 0x0008780001147983 */ /* 0x001ee20000300a00 */
[----:B------:R-:W-:-:S04]  /*1c5e0*/  IMAD.WIDE R22, R3, 0x2, R22 ;  /* 0x0000000203167825 */ /* 0x000fc800078e0216 */
[----:B------:R-:W-:-:S04]  /*1c5f0*/  IMAD.WIDE R26, R3, 0x2, R26 ;  /* 0x00000002031a7825 */ /* 0x000fc800078e021a */
[----:B---3--:R-:W-:-:S05]  /*1c600*/  IMAD.WIDE R20, R3, 0x2, R20 ;  /* 0x0000000203147825 */ /* 0x008fca00078e0214 */
[----:B------:R0:W-:Y:S04]  /*1c610*/  STL.64 [R1+0x20], R20 ;  /* 0x0000201401007387 */ /* 0x0001e80000100a00 */
[----:B0-----:R-:W3:Y:S04]  /*1c620*/  LDL.LU.64 R20, [R1+0x870] ;  /* 0x0008700001147983 */ /* 0x001ee80000300a00 */
[----:B------:R0:W-:Y:S04]  /*1c630*/  STL.64 [R1+0x18], R22 ;  /* 0x0000181601007387 */ /* 0x0001e80000100a00 */
[----:B0-----:R-:W3:Y:S04]  /*1c640*/  LDL.LU.64 R22, [R1+0x590] ;  /* 0x0005900001167983 */ /* 0x001ee80000300a00 */
[----:B------:R0:W-:Y:S01]  /*1c650*/  STL.64 [R1+0x10], R26 ;  /* 0x0000101a01007387 */ /* 0x0001e20000100a00 */
[----:B------:R-:W-:-:S04]  /*1c660*/  IMAD.WIDE R28, R3, 0x2, R28 ;  /* 0x00000002031c7825 */ /* 0x000fc800078e021c */
[----:B------:R-:W-:-:S04]  /*1c670*/  IMAD.WIDE R4, R3, 0x2, R4 ;  /* 0x0000000203047825 */ /* 0x000fc800078e0204 */
[----:B------:R-:W-:-:S04]  /*1c680*/  IMAD.WIDE R6, R3, 0x2, R6 ;  /* 0x0000000203067825 */ /* 0x000fc800078e0206 */
[----:B------:R-:W-:-:S04]  /*1c690*/  IMAD.WIDE R8, R3, 0x2, R8 ;  /* 0x0000000203087825 */ /* 0x000fc800078e0208 */
[C---:B0-----:R-:W-:Y:S02]  /*1c6a0*/  IMAD.WIDE R26, R3.reuse, 0x2, R24 ;  /* 0x00000002031a7825 */ /* 0x041fe400078e0218 */
[----:B------:R-:W3:Y:S04]  /*1c6b0*/  LDL.LU.64 R24, [R1+0x598] ;  /* 0x0005980001187983 */ /* 0x000ee80000300a00 */
[----:B------:R0:W-:Y:S01]  /*1c6c0*/  STL.64 [R1+0x8], R26 ;  /* 0x0000081a01007387 */ /* 0x0001e20000100a00 */
[----:B------:R-:W-:-:S04]  /*1c6d0*/  IMAD.WIDE R10, R3, 0x2, R10 ;  /* 0x00000002030a7825 */ /* 0x000fc800078e020a */
[----:B------:R-:W-:-:S04]  /*1c6e0*/  IMAD.WIDE R12, R3, 0x2, R12 ;  /* 0x00000002030c7825 */ /* 0x000fc800078e020c */
[----:B------:R-:W-:-:S04]  /*1c6f0*/  IMAD.WIDE R14, R3, 0x2, R14 ;  /* 0x00000002030e7825 */ /* 0x000fc800078e020e */
[----:B--2---:R-:W-:-:S04]  /*1c700*/  IMAD.WIDE R16, R3, 0x2, R16 ;  /* 0x0000000203107825 */ /* 0x004fc800078e0210 */
[----:B----4-:R-:W-:-:S04]  /*1c710*/  IMAD.WIDE R18, R3, 0x2, R18 ;  /* 0x0000000203127825 */ /* 0x010fc800078e0212 */
[----:B---3--:R-:W-:-:S05]  /*1c720*/  IMAD.WIDE R20, R3, 0x2, R20 ;  /* 0x0000000203147825 */ /* 0x008fca00078e0214 */
[----:B------:R-:W-:Y:S04]  /*1c730*/  STL.64 [R1+0x7f0], R20 ;  /* 0x0007f01401007387 */ /* 0x000fe80000100a00 */
[----:B0-----:R-:W2:Y:S04]  /*1c740*/  LDL.LU.64 R26, [R1+0x5a0] ;  /* 0x0005a000011a7983 */ /* 0x001ea80000300a00 */
[----:B------:R-:W-:Y:S04]  /*1c750*/  STL.64 [R1+0x7f8], R28 ;  /* 0x0007f81c01007387 */ /* 0x000fe80000100a00 */
[----:B------:R-:W-:Y:S04]  /*1c760*/  STL.64 [R1+0x800], R4 ;  /* 0x0008000401007387 */ /* 0x000fe80000100a00 */
[----:B------:R-:W-:Y:S04]  /*1c770*/  STL.64 [R1+0x808], R6 ;  /* 0x0008080601007387 */ /* 0x000fe80000100a00 */
[----:B------:R-:W-:Y:S04]  /*1c780*/  STL.64 [R1+0x810], R8 ;  /* 0x0008100801007387 */ /* 0x000fe80000100a00 */
[----:B------:R-:W-:Y:S04]  /*1c790*/  STL.64 [R1+0x818], R10 ;  /* 0x0008180a01007387 */ /* 0x000fe80000100a00 */
[----:B------:R0:W-:Y:S01]  /*1c7a0*/  STL.64 [R1+0x820], R12 ;  /* 0x0008200c01007387 */ /* 0x0001e20000100a00 */
[----:B------:R-:W-:-:S03]  /*1c7b0*/  IMAD.WIDE R22, R3, 0x2, R22 ;  /* 0x0000000203167825 */ /* 0x000fc600078e0216 */
[----:B0-----:R-:W3:Y:S04]  /*1c7c0*/  LDL.LU.64 R12, [R1+0x390] ;  /* 0x00039000010c7983 */ /* 0x001ee80000300a00 */
[----:B------:R-:W4:Y:S04]  /*1c7d0*/  LDL.LU.64 R10, [R1+0x378] ;  /* 0x00037800010a7983 */ /* 0x000f280000300a00 */
[----:B------:R0:W-:Y:S04]  /*1c7e0*/  STL.64 [R1+0x828], R14 ;  /* 0x0008280e01007387 */ /* 0x0001e80000100a00 */
[----:B0-----:R-:W3:Y:S04]  /*1c7f0*/  LDL.LU.64 R14, [R1+0x398] ;  /* 0x00039800010e7983 */ /* 0x001ee80000300a00 */
[----:B------:R0:W-:Y:S04]  /*1c800*/  STL.64 [R1+0x830], R16 ;  /* 0x0008301001007387 */ /* 0x0001e80000100a00 */
[----:B0-----:R-:W4:Y:S04]  /*1c810*/  LDL.LU.64 R16, [R1+0x370] ;  /* 0x0003700001107983 */ /* 0x001f280000300a00 */
[----:B------:R-:W4:Y:S04]  /*1c820*/  LDL.LU.64 R8, [R1+0x368] ;  /* 0x0003680001087983 */ /* 0x000f280000300a00 */
[----:B------:R0:W-:Y:S04]  /*1c830*/  STL.64 [R1+0x838], R18 ;  /* 0x0008381201007387 */ /* 0x0001e80000100a00 */
[----:B0-----:R-:W4:Y:S04]  /*1c840*/  LDL.LU.64 R18, [R1+0x380] ;  /* 0x0003800001127983 */ /* 0x001f280000300a00 */
[----:B------:R-:W4:Y:S04]  /*1c850*/  LDL.LU.64 R6, [R1+0x360] ;  /* 0x0003600001067983 */ /* 0x000f280000300a00 */
[----:B------:R0:W-:Y:S04]  /*1c860*/  STL.64 [R1+0x840], R22 ;  /* 0x0008401601007387 */ /* 0x0001e80000100a00 */
[----:B0-----:R-:W4:Y:S01]  /*1c870*/  LDL.LU.64 R22, [R1+0x388] ;  /* 0x0003880001167983 */ /* 0x001f220000300a00 */
[----:B------:R-:W-:-:S03]  /*1c880*/  IMAD.WIDE R24, R3, 0x2, R24 ;  /* 0x0000000203187825 */ /* 0x000fc600078e0218 */
[----:B------:R-:W4:Y:S04]  /*1c890*/  LDL.LU.64 R4, [R1+0x358] ;  /* 0x0003580001047983 */ /* 0x000f280000300a00 */
[----:B------:R-:W-:Y:S04]  /*1c8a0*/  STL.64 [R1+0x848], R24 ;  /* 0x0008481801007387 */ /* 0x000fe80000100a00 */
[----:B------:R-:W4:Y:S04]  /*1c8b0*/  LDL.LU.64 R28, [R1+0x350] ;  /* 0x00035000011c7983 */ /* 0x000f280000300a00 */
[----:B------:R-:W4:Y:S01]  /*1c8c0*/  LDL.LU.64 R20, [R1+0x348] ;  /* 0x0003480001147983 */ /* 0x000f220000300a00 */
[----:B--2---:R-:W-:-:S05]  /*1c8d0*/  IMAD.WIDE R26, R3, 0x2, R26 ;  /* 0x00000002031a7825 */ /* 0x004fca00078e021a */
[----:B------:R-:W-:Y:S04]  /*1c8e0*/  STL.64 [R1+0x858], R26 ;  /* 0x0008581a01007387 */ /* 0x000fe80000100a00 */
[----:B------:R-:W-:Y:S04]  /*1c8f0*/  STL [R1+0x850], R2 ;  /* 0x0008500201007387 */ /* 0x000fe80000100800 */
[----:B---3--:R0:W-:Y:S01]  /*1c900*/  STL [R1+0x6ec], R14 ;  /* 0x0006ec0e01007387 */ /* 0x0081e20000100800 */
[----:B------:R-:W-:-:S03]  /*1c910*/  IMAD.MOV.U32 R0, RZ, RZ, R15 ;  /* 0x000000ffff007224 */ /* 0x000fc600078e000f */
[----:B0-----:R-:W2:Y:S04]  /*1c920*/  LDL.LU.64 R14, [R1+0x340] ;  /* 0x00034000010e7983 */ /* 0x001ea80000300a00 */
[----:B------:R0:W-:Y:S04]  /*1c930*/  STL [R1+0x6d8], R0 ;  /* 0x0006d80001007387 */ /* 0x0001e80000100800 */
[----:B------:R1:W-:Y:S01]  /*1c940*/  STL [R1+0x6f0], R12 ;  /* 0x0006f00c01007387 */ /* 0x0003e20000100800 */
[----:B0-----:R-:W-:-:S03]  /*1c950*/  IMAD.MOV.U32 R0, RZ, RZ, R13 ;  /* 0x000000ffff007224 */ /* 0x001fc600078e000d */
[----:B-1----:R-:W3:Y:S04]  /*1c960*/  LDL.LU.64 R12, [R1+0x338] ;  /* 0x00033800010c7983 */ /* 0x002ee80000300a00 */
[----:B------:R0:W-:Y:S04]  /*1c970*/  STL [R1+0x6d0], R0 ;  /* 0x0006d00001007387 */ /* 0x0001e80000100800 */
[----:B----4-:R1:W-:Y:S01]  /*1c980*/  STL [R1+0x6f4], R22 ;  /* 0x0006f41601007387 */ /* 0x0103e20000100800 */
[----:B0-----:R-:W-:-:S03]  /*1c990*/  IMAD.MOV.U32 R0, RZ, RZ, R23 ;  /* 0x000000ffff007224 */ /* 0x001fc600078e0017 */
[----:B-1----:R-:W4:Y:S04]  /*1c9a0*/  LDL.LU.64 R22, [R1+0x330] ;  /* 0x0003300001167983 */ /* 0x002f280000300a00 */
[----:B------:R0:W-:Y:S04]  /*1c9b0*/  STL [R1+0x6c8], R0 ;  /* 0x0006c80001007387 */ /* 0x0001e80000100800 */
[----:B------:R1:W-:Y:S01]  /*1c9c0*/  STL [R1+0x6f8], R18 ;  /* 0x0006f81201007387 */ /* 0x0003e20000100800 */
        /* <DEDUP_REMOVED lines=31> */
[----:B--2---:R1:W-:Y:S01]  /*1cbc0*/  STL [R1+0x6c4], R14 ;  /* 0x0006c40e01007387 */ /* 0x0043e20000100800 */
[----:B0-----:R-:W-:-:S03]  /*1cbd0*/  IMAD.MOV.U32 R0, RZ, RZ, R15 ;  /* 0x000000ffff007224 */ /* 0x001fc600078e000f */
[----:B-1----:R-:W2:Y:S04]  /*1cbe0*/  LDL.LU.64 R14, [R1+0x2e8] ;  /* 0x0002e800010e7983 */ /* 0x002ea80000300a00 */
[----:B------:R0:W-:Y:S04]  /*1cbf0*/  STL [R1+0x340], R0 ;  /* 0x0003400001007387 */ /* 0x0001e80000100800 */
[----:B---3--:R1:W-:Y:S01]  /*1cc00*/  STL [R1+0x6bc], R12 ;  /* 0x0006bc0c01007387 */ /* 0x0083e20000100800 */
        /* <DEDUP_REMOVED lines=147> */
[----:B------:R-:W-:Y:S04]  /*1d540*/  STL [R1+0x430], R16 ;  /* 0x0004301001007387 */ /* 0x000fe80000100800 */
[----:B------:R-:W4:Y:S01]  /*1d550*/  LDL.LU.64 R24, [R1+0x1b8] ;  /* 0x0001b80001187983 */ /* 0x000f220000300a00 */
[----:B0-----:R-:W-:-:S05]  /*1d560*/  IMAD.MOV.U32 R0, RZ, RZ, R17 ;  /* 0x000000ffff007224 */ /* 0x001fca00078e0011 */
        /* <DEDUP_REMOVED lines=9> */
[----:B------:R1:W-:Y:S04]  /*1d600*/  STL [R1+0x43c], R4 ;  /* 0x00043c0401007387 */ /* 0x0003e80000100800 */
[----:B------:R-:W4:Y:S01]  /*1d610*/  LDL.LU.64 R16, [R1+0x1a0] ;  /* 0x0001a00001107983 */ /* 0x000f220000300a00 */
[----:B0-----:R-:W-:-:S05]  /*1d620*/  IMAD.MOV.U32 R0, RZ, RZ, R5 ;  /* 0x000000ffff007224 */ /* 0x001fca00078e0005 */
[----:B------:R0:W-:Y:S04]  /*1d630*/  STL [R1+0x254], R0 ;  /* 0x0002540001007387 */ /* 0x0001e80000100800 */
[----:B------:R0:W-:Y:S04]  /*1d640*/  STL [R1+0x440], R28 ;  /* 0x0004401c01007387 */ /* 0x0001e80000100800 */
[----:B-1----:R-:W4:Y:S01]  /*1d650*/  LDL.LU.64 R4, [R1+0x198] ;  /* 0x0001980001047983 */ /* 0x002f220000300a00 */
[----:B0-----:R-:W-:-:S05]  /*1d660*/  IMAD.MOV.U32 R0, RZ, RZ, R29 ;  /* 0x000000ffff007224 */ /* 0x001fca00078e001d */
[----:B------:R0:W-:Y:S04]  /*1d670*/  STL [R1+0x25c], R0 ;  /* 0x00025c0001007387 */ /* 0x0001e80000100800 */
[----:B------:R1:W-:Y:S04]  /*1d680*/  STL [R1+0x444], R20 ;  /* 0x0004441401007387 */ /* 0x0003e80000100800 */
[----:B------:R-:W4:Y:S01]  /*1d690*/  LDL.LU.64 R28, [R1+0x190] ;  /* 0x00019000011c7983 */ /* 0x000f220000300a00 */
[----:B0-----:R-:W-:-:S03]  /*1d6a0*/  IMAD.MOV.U32 R0, RZ, RZ, R21 ;  /* 0x000000ffff007224 */ /* 0x001fc600078e0015 */
[----:B--2---:R-:W-:Y:S04]  /*1d6b0*/  STL [R1+0x448], R14 ;  /* 0x0004480e01007387 */ /* 0x004fe80000100800 */
[----:B------:R0:W-:Y:S04]  /*1d6c0*/  STL [R1+0x264], R0 ;  /* 0x0002640001007387 */ /* 0x0001e80000100800 */
[----:B-1----:R-:W2:Y:S01]  /*1d6d0*/  LDL.LU.64 R20, [R1+0x188] ;  /* 0x0001880001147983 */ /* 0x002ea20000300a00 */
[----:B0-----:R-:W-:-:S03]  /*1d6e0*/  IMAD.MOV.U32 R0, RZ, RZ, R15 ;  /* 0x000000ffff007224 */ /* 0x001fc600078e000f */
[----:B---3--:R-:W-:Y:S04]  /*1d6f0*/  STL [R1+0x44c], R12 ;  /* 0x00044c0c01007387 */ /* 0x008fe80000100800 */
[----:B------:R0:W-:Y:S04]  /*1d700*/  STL [R1+0x26c], R0 ;  /* 0x00026c0001007387 */ /* 0x0001e80000100800 */
[----:B------:R-:W3:Y:S01]  /*1d710*/  LDL.LU.64 R14, [R1+0x180] ;  /* 0x00018000010e7983 */ /* 0x000ee20000300a00 */
[----:B0-----:R-:W-:-:S03]  /*1d720*/  IMAD.MOV.U32 R0, RZ, RZ, R13 ;  /* 0x000000ffff007224 */ /* 0x001fc600078e000d */
[----:B----4-:R-:W-:Y:S04]  /*1d730*/  STL [R1+0x450], R22 ;  /* 0x0004501601007387 */ /* 0x010fe80000100800 */
[----:B------:R0:W-:Y:S04]  /*1d740*/  STL [R1+0x274], R0 ;  /* 0x0002740001007387 */ /* 0x0001e80000100800 */
[----:B------:R-:W4:Y:S01]  /*1d750*/  LDL.LU.64 R12, [R1+0x178] ;  /* 0x00017800010c7983 */ /* 0x000f220000300a00 */
[----:B0-----:R-:W-:-:S03]  /*1d760*/  IMAD.MOV.U32 R0, RZ, RZ, R23 ;  /* 0x000000ffff007224 */ /* 0x001fc600078e0017 */
[----:B------:R-:W-:Y:S04]  /*1d770*/  STL [R1+0x454], R18 ;  /* 0x0004541201007387 */ /* 0x000fe80000100800 */
[----:B------:R0:W-:Y:S04]  /*1d780*/  STL [R1+0x27c], R0 ;  /* 0x00027c0001007387 */ /* 0x0001e80000100800 */
[----:B------:R-:W4:Y:S01]  /*1d790*/  LDL.LU.64 R22, [R1+0x170] ;  /* 0x0001700001167983 */ /* 0x000f220000300a00 */
[----:B0-----:R-:W-:-:S03]  /*1d7a0*/  IMAD.MOV.U32 R0, RZ, RZ, R19 ;  /* 0x000000ffff007224 */ /* 0x001fc600078e0013 */
[----:B------:R-:W-:Y:S04]  /*1d7b0*/  STL [R1+0x458], R10 ;  /* 0x0004580a01007387 */ /* 0x000fe80000100800 */
[----:B------:R0:W-:Y:S04]  /*1d7c0*/  STL [R1+0x284], R0 ;  /* 0x0002840001007387 */ /* 0x0001e80000100800 */
[----:B------:R-:W4:Y:S04]  /*1d7d0*/  LDL.LU.64 R18, [R1+0x168] ;  /* 0x0001680001127983 */ /* 0x000f280000300a00 */
[----:B------:R-:W-:Y:S01]  /*1d7e0*/  STL [R1+0x45c], R24 ;  /* 0x00045c1801007387 */ /* 0x000fe20000100800 */
[----:B0-----:R-:W-:-:S05]  /*1d7f0*/  IMAD.MOV.U32 R0, RZ, RZ, R11 ;  /* 0x000000ffff007224 */ /* 0x001fca00078e000b */
[----:B------:R0:W-:Y:S04]  /*1d800*/  STL [R1+0x28c], R0 ;  /* 0x00028c0001007387 */ /* 0x0001e80000100800 */
[----:B------:R-:W4:Y:S01]  /*1d810*/  LDL.LU.64 R10, [R1+0x160] ;  /* 0x00016000010a7983 */ /* 0x000f220000300a00 */
[----:B0-----:R-:W-:-:S03]  /*1d820*/  IMAD.MOV.U32 R0, RZ, RZ, R25 ;  /* 0x000000ffff007224 */ /* 0x001fc600078e0019 */
[----:B------:R-:W-:Y:S04]  /*1d830*/  STL [R1+0x460], R8 ;  /* 0x0004600801007387 */ /* 0x000fe80000100800 */
[----:B------:R0:W-:Y:S02]  /*1d840*/  STL [R1+0x294], R0 ;  /* 0x0002940001007387 */ /* 0x0001e40000100800 */
[----:B0-----:R-:W-:Y:S02]  /*1d850*/  IMAD.MOV.U32 R0, RZ, RZ, R9 ;  /* 0x000000ffff007224 */ /* 0x001fe400078e0009 */
[----:B------:R-:W4:Y:S04]  /*1d860*/  LDL.LU.64 R8, [R1+0x158] ;  /* 0x0001580001087983 */ /* 0x000f280000300a00 */
        /* <DEDUP_REMOVED lines=10> */
[----:B------:R-:W-:Y:S01]  /*1d910*/  STL [R1+0x470], R28 ;  /* 0x0004701c01007387 */ /* 0x000fe20000100800 */
[----:B0-----:R-:W-:-:S05]  /*1d920*/  IMAD.MOV.U32 R0, RZ, RZ, R5 ;  /* 0x000000ffff007224 */ /* 0x001fca00078e0005 */
[----:B------:R0:W-:Y:S04]  /*1d930*/  STL [R1+0x2b4], R0 ;  /* 0x0002b40001007387 */ /* 0x0001e80000100800 */
[----:B-1----:R-:W4:Y:S01]  /*1d940*/  LDL.LU.64 R4, [R1+0x140] ;  /* 0x0001400001047983 */ /* 0x002f220000300a00 */
[----:B0-----:R-:W-:-:S03]  /*1d950*/  IMAD.MOV.U32 R0, RZ, RZ, R29 ;  /* 0x000000ffff007224 */ /* 0x001fc600078e001d */
[----:B--2---:R-:W-:Y:S04]  /*1d960*/  STL [R1+0x474], R20 ;  /* 0x0004741401007387 */ /* 0x004fe80000100800 */
[----:B------:R0:W-:Y:S04]  /*1d970*/  STL [R1+0x2bc], R0 ;  /* 0x0002bc0001007387 */ /* 0x0001e80000100800 */
[----:B------:R-:W2:Y:S01]  /*1d980*/  LDL.LU.64 R28, [R1+0x138] ;  /* 0x00013800011c7983 */ /* 0x000ea20000300a00 */
        /* <DEDUP_REMOVED lines=15> */
[----:B------:R-:W4:Y:S01]  /*1da80*/  LDL.LU.64 R26, [R1+0x118] ;  /* 0x00011800011a7983 */ /* 0x000f220000300a00 */
[----:B0-----:R-:W-:-:S05]  /*1da90*/  IMAD.MOV.U32 R0, RZ, RZ, R19 ;  /* 0x000000ffff007224 */ /* 0x001fca00078e0013 */
[----:B------:R0:W-:Y:S04]  /*1daa0*/  STL [R1+0x2e4], R0 ;  /* 0x0002e40001007387 */ /* 0x0001e80000100800 */
[----:B------:R1:W-:Y:S04]  /*1dab0*/  STL [R1+0x488], R10 ;  /* 0x0004880a01007387 */ /* 0x0003e80000100800 */
[----:B------:R-:W4:Y:S01]  /*1dac0*/  LDL.LU.64 R24, [R1+0x110] ;  /* 0x0001100001187983 */ /* 0x000f220000300a00 */
[----:B0-----:R-:W-:-:S03]  /*1dad0*/  IMAD.MOV.U32 R0, RZ, RZ, R11 ;  /* 0x000000ffff007224 */ /* 0x001fc600078e000b */
[----:B-1----:R-:W4:Y:S04]  /*1dae0*/  LDL.LU.64 R10, [R1+0x108] ;  /* 0x00010800010a7983 */ /* 0x002f280000300a00 */
[----:B------:R0:W-:Y:S04]  /*1daf0*/  STL [R1+0x2ec], R0 ;  /* 0x0002ec0001007387 */ /* 0x0001e80000100800 */
[----:B------:R1:W-:Y:S04]  /*1db00*/  STL [R1+0x48c], R8 ;  /* 0x00048c0801007387 */ /* 0x0003e80000100800 */
[----:B------:R-:W4:Y:S01]  /*1db10*/  LDL.LU.64 R22, [R1+0x100] ;  /* 0x0001000001167983 */ /* 0x000f220000300a00 */
[----:B0-----:R-:W-:-:S03]  /*1db20*/  IMAD.MOV.U32 R0, RZ, RZ, R9 ;  /* 0x000000ffff007224 */ /* 0x001fc600078e0009 */
[----:B------:R-:W-:Y:S04]  /*1db30*/  STL [R1+0x490], R6 ;  /* 0x0004900601007387 */ /* 0x000fe80000100800 */
[----:B------:R0:W-:Y:S04]  /*1db40*/  STL [R1+0x2f4], R0 ;  /* 0x0002f40001007387 */ /* 0x0001e80000100800 */
[----:B-1----:R-:W4:Y:S01]  /*1db50*/  LDL.LU.64 R8, [R1+0xf8] ;  /* 0x0000f80001087983 */ /* 0x002f220000300a00 */
[----:B0-----:R-:W-:-:S03]  /*1db60*/  IMAD.MOV.U32 R0, RZ, RZ, R7 ;  /* 0x000000ffff007224 */ /* 0x001fc600078e0007 */
[----:B------:R-:W-:Y:S04]  /*1db70*/  STL [R1+0x494], R16 ;  /* 0x0004941001007387 */ /* 0x000fe80000100800 */
[----:B------:R0:W-:Y:S04]  /*1db80*/  STL [R1+0x2fc], R0 ;  /* 0x0002fc0001007387 */ /* 0x0001e80000100800 */
[----:B------:R-:W4:Y:S04]  /*1db90*/  LDL.LU.64 R6, [R1+0xf0] ;  /* 0x0000f00001067983 */ /* 0x000f280000300a00 */
[----:B------:R-:W4:Y:S01]  /*1dba0*/  LDL.LU.64 R18, [R1+0xe8] ;  /* 0x0000e80001127983 */ /* 0x000f220000300a00 */
[----:B0-----:R-:W-:-:S05]  /*1dbb0*/  IMAD.MOV.U32 R0, RZ, RZ, R17 ;  /* 0x000000ffff007224 */ /* 0x001fca00078e0011 */
[----:B------:R0:W-:Y:S04]  /*1dbc0*/  STL [R1+0x304], R0 ;  /* 0x0003040001007387 */ /* 0x0001e80000100800 */
[----:B------:R1:W-:Y:S01]  /*1dbd0*/  STL [R1+0x4a0], R4 ;  /* 0x0004a00401007387 */ /* 0x0003e20000100800 */
[----:B0-----:R-:W-:-:S03]  /*1dbe0*/  IMAD.MOV.U32 R0, RZ, RZ, R5 ;  /* 0x000000ffff007224 */ /* 0x001fc600078e0005 */
[----:B-1----:R-:W4:Y:S04]  /*1dbf0*/  LDL.LU.64 R4, [R1+0xe0] ;  /* 0x0000e00001047983 */ /* 0x002f280000300a00 */
[----:B------:R2:W-:Y:S02]  /*1dc00*/  STL [R1+0x30c], R0 ;  /* 0x00030c0001007387 */ /* 0x0005e40000100800 */
[----:B--2---:R-:W-:Y:S02]  /*1dc10*/  IMAD.MOV.U32 R0, RZ, RZ, R29 ;  /* 0x000000ffff007224 */ /* 0x004fe400078e001d */
[----:B------:R0:W-:Y:S04]  /*1dc20*/  STL [R1+0x4a4], R28 ;  /* 0x0004a41c01007387 */ /* 0x0001e80000100800 */
[----:B0-----:R-:W2:Y:S04]  /*1dc30*/  LDL.LU.64 R28, [R1+0xd8] ;  /* 0x0000d800011c7983 */ /* 0x001ea80000300a00 */
[----:B------:R0:W-:Y:S04]  /*1dc40*/  STL [R1+0x314], R0 ;  /* 0x0003140001007387 */ /* 0x0001e80000100800 */
[----:B---3--:R1:W-:Y:S04]  /*1dc50*/  STL [R1+0x4a8], R20 ;  /* 0x0004a81401007387 */ /* 0x0083e80000100800 */
[----:B------:R-:W3:Y:S01]  /*1dc60*/  LDL.LU.64 R16, [R1+0xd0] ;  /* 0x0000d00001107983 */ /* 0x000ee20000300a00 */
[----:B0-----:R-:W-:-:S03]  /*1dc70*/  IMAD.MOV.U32 R0, RZ, RZ, R21 ;  /* 0x000000ffff007224 */ /* 0x001fc600078e0015 */
[----:B----4-:R-:W-:Y:S04]  /*1dc80*/  STL [R1+0x4ac], R14 ;  /* 0x0004ac0e01007387 */ /* 0x010fe80000100800 */
[----:B------:R0:W-:Y:S04]  /*1dc90*/  STL [R1+0x31c], R0 ;  /* 0x00031c0001007387 */ /* 0x0001e80000100800 */
[----:B-1----:R-:W4:Y:S01]  /*1dca0*/  LDL.LU.64 R20, [R1+0xc8] ;  /* 0x0000c80001147983 */ /* 0x002f220000300a00 */
[----:B0-----:R-:W-:-:S03]  /*1dcb0*/  IMAD.MOV.U32 R0, RZ, RZ, R15 ;  /* 0x000000ffff007224 */ /* 0x001fc600078e000f */
[----:B------:R-:W-:Y:S04]  /*1dcc0*/  STL [R1+0x4b0], R12 ;  /* 0x0004b00c01007387 */ /* 0x000fe80000100800 */
[----:B------:R0:W-:Y:S04]  /*1dcd0*/  STL [R1+0x324], R0 ;  /* 0x0003240001007387 */ /* 0x0001e80000100800 */
[----:B------:R-:W4:Y:S01]  /*1dce0*/  LDL.LU.64 R14, [R1+0xc0] ;  /* 0x0000c000010e7983 */ /* 0x000f220000300a00 */
[----:B0-----:R-:W-:-:S03]  /*1dcf0*/  IMAD.MOV.U32 R0, RZ, RZ, R13 ;  /* 0x000000ffff007224 */ /* 0x001fc600078e000d */
[----:B------:R-:W4:Y:S04]  /*1dd00*/  LDL.LU.64 R12, [R1+0xb8] ;  /* 0x0000b800010c7983 */ /* 0x000f280000300a00 */
[----:B------:R0:W-:Y:S04]  /*1dd10*/  STL [R1+0x32c], R0 ;  /* 0x00032c0001007387 */ /* 0x0001e80000100800 */
[----:B------:R-:W-:Y:S01]  /*1dd20*/  STL [R1+0x4b4], R26 ;  /* 0x0004b41a01007387 */ /* 0x000fe20000100800 */
[----:B0-----:R-:W-:-:S03]  /*1dd30*/  IMAD.MOV.U32 R0, RZ, RZ, R27 ;  /* 0x000000ffff007224 */ /* 0x001fc600078e001b */
[----:B------:R-:W-:Y:S04]  /*1dd40*/  STL [R1+0x4b8], R24 ;  /* 0x0004b81801007387 */ /* 0x000fe80000100800 */
[----:B------:R0:W-:Y:S02]  /*1dd50*/  STL [R1+0x334], R0 ;  /* 0x0003340001007387 */ /* 0x0001e40000100800 */
[----:B0-----:R-:W-:Y:S02]  /*1dd60*/  IMAD.MOV.U32 R0, RZ, RZ, R25 ;  /* 0x000000ffff007224 */ /* 0x001fe400078e0019 */
[----:B------:R-:W-:Y:S04]  /*1dd70*/  STL [R1+0x4bc], R10 ;  /* 0x0004bc0a01007387 */ /* 0x000fe80000100800 */
[----:B------:R0:W-:Y:S02]  /*1dd80*/  STL [R1+0x33c], R0 ;  /* 0x00033c0001007387 */ /* 0x0001e40000100800 */
[----:B0-----:R-:W-:-:S02]  /*1dd90*/  IMAD.MOV.U32 R0, RZ, RZ, R11 ;  /* 0x000000ffff007224 */ /* 0x001fc400078e000b */
[----:B------:R-:W-:Y:S04]  /*1dda0*/  STL [R1+0x4c4], R22 ;  /* 0x0004c41601007387 */ /* 0x000fe80000100800 */
        /* <DEDUP_REMOVED lines=8> */
[----:B------:R1:W-:Y:S04]  /*1de30*/  STL [R1+0x4d4], R6 ;  /* 0x0004d40601007387 */ /* 0x0003e80000100800 */
[----:B------:R-:W-:Y:S01]  /*1de40*/  STL [R1+0x4dc], R18 ;  /* 0x0004dc1201007387 */ /* 0x000fe20000100800 */
[----:B0-----:R-:W-:-:S05]  /*1de50*/  IMAD.MOV.U32 R0, RZ, RZ, R7 ;  /* 0x000000ffff007224 */ /* 0x001fca00078e0007 */
[----:B------:R0:W-:Y:S04]  /*1de60*/  STL [R1+0x35c], R0 ;  /* 0x00035c0001007387 */ /* 0x0001e80000100800 */
[----:B-1----:R-:W4:Y:S04]  /*1de70*/  LDL.LU.64 R6, [R1+0xa0] ;  /* 0x0000a00001067983 */ /* 0x002f280000300a00 */
[----:B------:R-:W-:Y:S01]  /*1de80*/  STL [R1+0x4e4], R4 ;  /* 0x0004e40401007387 */ /* 0x000fe20000100800 */
[----:B0-----:R-:W-:-:S05]  /*1de90*/  IMAD.MOV.U32 R0, RZ, RZ, R19 ;  /* 0x000000ffff007224 */ /* 0x001fca00078e0013 */
[----:B------:R0:W-:Y:S02]  /*1dea0*/  STL [R1+0x364], R0 ;  /* 0x0003640001007387 */ /* 0x0001e40000100800 */
[----:B0-----:R-:W-:Y:S02]  /*1deb0*/  IMAD.MOV.U32 R0, RZ, RZ, R5 ;  /* 0x000000ffff007224 */ /* 0x001fe400078e0005 */
[----:B------:R-:W4:Y:S04]  /*1dec0*/  LDL.LU.64 R4, [R1+0x98] ;  /* 0x0000980001047983 */ /* 0x000f280000300a00 */
[----:B------:R2:W-:Y:S02]  /*1ded0*/  STL [R1+0x36c], R0 ;  /* 0x00036c0001007387 */ /* 0x0005e40000100800 */
[----:B--2---:R-:W-:-:S02]  /*1dee0*/  IMAD.MOV.U32 R0, RZ, RZ, R29 ;  /* 0x000000ffff007224 */ /* 0x004fc400078e001d */
[----:B------:R0:W-:Y:S04]  /*1def0*/  STL [R1+0x4ec], R28 ;  /* 0x0004ec1c01007387 */ /* 0x0001e80000100800 */
[----:B---3--:R-:W-:Y:S04]  /*1df00*/  STL [R1+0x4f4], R16 ;  /* 0x0004f41001007387 */ /* 0x008fe80000100800 */
[----:B------:R1:W-:Y:S04]  /*1df10*/  STL [R1+0x374], R0 ;  /* 0x0003740001007387 */ /* 0x0003e80000100800 */
[----:B0-----:R-:W2:Y:S01]  /*1df20*/  LDL.LU.64 R28, [R1+0x90] ;  /* 0x00009000011c7983 */ /* 0x001ea20000300a00 */
[----:B-1----:R-:W-:-:S03]  /*1df30*/  IMAD.MOV.U32 R0, RZ, RZ, R17 ;  /* 0x000000ffff007224 */ /* 0x002fc600078e0011 */
[----:B----4-:R-:W-:Y:S04]  /*1df40*/  STL [R1+0x4fc], R20 ;  /* 0x0004fc1401007387 */ /* 0x010fe80000100800 */
[----:B------:R0:W-:Y:S02]  /*1df50*/  STL [R1+0x378], R0 ;  /* 0x0003780001007387 */ /* 0x0001e40000100800 */
[----:B0-----:R-:W-:Y:S02]  /*1df60*/  IMAD.MOV.U32 R0, RZ, RZ, R21 ;  /* 0x000000ffff007224 */ /* 0x001fe400078e0015 */
[----:B------:R-:W3:Y:S04]  /*1df70*/  LDL.LU.64 R20, [R1+0x88] ;  /* 0x0000880001147983 */ /* 0x000ee80000300a00 */
[----:B------:R0:W-:Y:S04]  /*1df80*/  STL [R1+0x37c], R0 ;  /* 0x00037c0001007387 */ /* 0x0001e80000100800 */
[----:B------:R-:W-:Y:S01]  /*1df90*/  STL [R1+0x504], R14 ;  /* 0x0005040e01007387 */ /* 0x000fe20000100800 */
[----:B0-----:R-:W-:-:S03]  /*1dfa0*/  IMAD.MOV.U32 R0, RZ, RZ, R15 ;  /* 0x000000ffff007224 */ /* 0x001fc600078e000f */
[----:B------:R-:W-:Y:S04]  /*1dfb0*/  STL [R1+0x50c], R12 ;  /* 0x00050c0c01007387 */ /* 0x000fe80000100800 */
[----:B------:R-:W-:Y:S04]  /*1dfc0*/  STL [R1+0x380], R0 ;  /* 0x0003800001007387 */ /* 0x000fe80000100800 */
[----:B------:R-:W4:Y:S04]  /*1dfd0*/  LDL.LU.64 R26, [R1+0x70] ;  /* 0x00007000011a7983 */ /* 0x000f280000300a00 */
[----:B----4-:R0:W-:Y:S04]  /*1dfe0*/  STL.64 [R1+0x860], R26 ;  /* 0x0008601a01007387 */ /* 0x0101e80000100a00 */
[----:B0-----:R-:W4:Y:S01]  /*1dff0*/  LDL.LU.64 R26, [R1+0x78] ;  /* 0x00007800011a7983 */ /* 0x001f220000300a00 */
[----:B------:R-:W-:-:S03]  /*1e000*/  IMAD.MOV.U32 R0, RZ, RZ, R13 ;  /* 0x000000ffff007224 */ /* 0x000fc600078e000d */
[----:B----4-:R0:W-:Y:S04]  /*1e010*/  STL.64 [R1+0x868], R26 ;  /* 0x0008681a01007387 */ /* 0x0101e80000100a00 */
[----:B0-----:R-:W4:Y:S04]  /*1e020*/  LDL.LU.64 R26, [R1+0x80] ;  /* 0x00008000011a7983 */ /* 0x001f280000300a00 */
[----:B------:R-:W4:Y:S04]  /*1e030*/  LDL.LU.64 R2, [R1+0x68] ;  /* 0x0000680001027983 */ /* 0x000f280000300a00 */
[----:B------:R0:W-:Y:S04]  /*1e040*/  STL [R1+0x384], R0 ;  /* 0x0003840001007387 */ /* 0x0001e80000100800 */
[----:B------:R-:W-:Y:S04]  /*1e050*/  STL [R1+0x514], R10 ;  /* 0x0005140a01007387 */ /* 0x000fe80000100800 */
[----:B------:R-:W4:Y:S04]  /*1e060*/  LDL.LU.64 R24, [R1+0x60] ;  /* 0x0000600001187983 */ /* 0x000f280000300a00 */
[----:B------:R-:W4:Y:S01]  /*1e070*/  LDL.LU.64 R22, [R1+0x58] ;  /* 0x0000580001167983 */ /* 0x000f220000300a00 */
[----:B0-----:R-:W-:-:S05]  /*1e080*/  IMAD.MOV.U32 R0, RZ, RZ, R11 ;  /* 0x000000ffff007224 */ /* 0x001fca00078e000b */
        /* <DEDUP_REMOVED lines=11> */
[----:B------:R1:W-:Y:S04]  /*1e140*/  STL [R1+0x52c], R4 ;  /* 0x00052c0401007387 */ /* 0x0003e80000100800 */
[----:B------:R-:W4:Y:S04]  /*1e150*/  LDL.LU.64 R10, [R1+0x30] ;  /* 0x00003000010a7983 */ /* 0x000f280000300a00 */
[----:B------:R-:W4:Y:S01]  /*1e160*/  LDL.LU.64 R8, [R1+0x28] ;  /* 0x0000280001087983 */ /* 0x000f220000300a00 */
[----:B0-----:R-:W-:-:S05]  /*1e170*/  IMAD.MOV.U32 R0, RZ, RZ, R5 ;  /* 0x000000ffff007224 */ /* 0x001fca00078e0005 */
[----:B------:R0:W-:Y:S04]  /*1e180*/  STL [R1+0x394], R0 ;  /* 0x0003940001007387 */ /* 0x0001e80000100800 */
[----:B--2---:R2:W-:Y:S04]  /*1e190*/  STL [R1+0x534], R28 ;  /* 0x0005341c01007387 */ /* 0x0045e80000100800 */
[----:B------:R-:W4:Y:S04]  /*1e1a0*/  LDL.LU.64 R6, [R1+0x20] ;  /* 0x0000200001067983 */ /* 0x000f280000300a00 */
[----:B-1----:R-:W4:Y:S01]  /*1e1b0*/  LDL.LU.64 R4, [R1+0x18] ;  /* 0x0000180001047983 */ /* 0x002f220000300a00 */
[----:B0-----:R-:W-:-:S05]  /*1e1c0*/  IMAD.MOV.U32 R0, RZ, RZ, R29 ;  /* 0x000000ffff007224 */ /* 0x001fca00078e001d */
[----:B------:R0:W-:Y:S04]  /*1e1d0*/  STL [R1+0x398], R0 ;  /* 0x0003980001007387 */ /* 0x0001e80000100800 */
[----:B---3--:R1:W-:Y:S04]  /*1e1e0*/  STL [R1+0x53c], R20 ;  /* 0x00053c1401007387 */ /* 0x0083e80000100800 */
[----:B--2---:R-:W2:Y:S01]  /*1e1f0*/  LDL.LU.64 R28, [R1+0x10] ;  /* 0x00001000011c7983 */ /* 0x004ea20000300a00 */
[----:B0-----:R-:W-:-:S03]  /*1e200*/  IMAD.MOV.U32 R0, RZ, RZ, R21 ;  /* 0x000000ffff007224 */ /* 0x001fc600078e0015 */
[----:B-1----:R-:W3:Y:S04]  /*1e210*/  LDL.LU.64 R20, [R1+0x8] ;  /* 0x0000080001147983 */ /* 0x002ee80000300a00 */
[----:B------:R0:W-:Y:S04]  /*1e220*/  STL [R1+0x39c], R0 ;  /* 0x00039c0001007387 */ /* 0x0001e80000100800 */
[----:B----4-:R1:W-:Y:S01]  /*1e230*/  STL [R1+0x544], R26 ;  /* 0x0005441a01007387 */ /* 0x0103e20000100800 */
[----:B0-----:R-:W-:-:S03]  /*1e240*/  IMAD.MOV.U32 R0, RZ, RZ, R27 ;  /* 0x000000ffff007224 */ /* 0x001fc600078e001b */
[----:B-1----:R-:W4:Y:S04]  /*1e250*/  LDL.LU.64 R26, [R1+0x868] ;  /* 0x00086800011a7983 */ /* 0x002f280000300a00 */
[----:B----4-:R-:W-:Y:S04]  /*1e260*/  STL [R1+0x54c], R26 ;  /* 0x00054c1a01007387 */ /* 0x010fe80000100800 */
[----:B------:R0:W-:Y:S02]  /*1e270*/  STL [R1+0x4c0], R0 ;  /* 0x0004c00001007387 */ /* 0x0001e40000100800 */
[----:B0-----:R-:W-:-:S02]  /*1e280*/  IMAD.MOV.U32 R0, RZ, RZ, R27 ;  /* 0x000000ffff007224 */ /* 0x001fc400078e001b */
[----:B------:R-:W4:Y:S04]  /*1e290*/  LDL.LU.64 R26, [R1+0x860] ;  /* 0x00086000011a7983 */ /* 0x000f280000300a00 */
[----:B----4-:R-:W-:Y:S04]  /*1e2a0*/  STL [R1+0x554], R26 ;  /* 0x0005541a01007387 */ /* 0x010fe80000100800 */
[----:B------:R0:W-:Y:S02]  /*1e2b0*/  STL [R1+0x4c8], R0 ;  /* 0x0004c80001007387 */ /* 0x0001e40000100800 */
[----:B0-----:R-:W-:-:S02]  /*1e2c0*/  IMAD.MOV.U32 R0, RZ, RZ, R27 ;  /* 0x000000ffff007224 */ /* 0x001fc400078e001b */
[----:B------:R-:W4:Y:S04]  /*1e2d0*/  LDL.LU.64 R26, [R1+0x858] ;  /* 0x00085800011a7983 */ /* 0x000f280000300a00 */
[----:B------:R0:W-:Y:S04]  /*1e2e0*/  STL [R1+0x4d0], R0 ;  /* 0x0004d00001007387 */ /* 0x0001e80000100800 */
[----:B0-----:R0:W5:Y:S04]  /*1e2f0*/  LDL.LU R0, [R1+0x854] ;  /* 0x0008540001007983 */ /* 0x0011680000300800 */
[----:B------:R1:W-:Y:S04]  /*1e300*/  STL [R1+0x55c], R2 ;  /* 0x00055c0201007387 */ /* 0x0003e80000100800 */
[----:B-1----:R0:W5:Y:S04]  /*1e310*/  LDL.LU R2, [R1+0x850] ;  /* 0x0008500001027983 */ /* 0x0021680000300800 */
[----:B------:R-:W-:Y:S04]  /*1e320*/  STL [R1+0x560], R24 ;  /* 0x0005601801007387 */ /* 0x000fe80000100800 */
[----:B------:R1:W-:Y:S02]  /*1e330*/  STL [R1+0x4d8], R3 ;  /* 0x0004d80301007387 */ /* 0x0003e40000100800 */
[----:B-1----:R-:W-:-:S02]  /*1e340*/  IMAD.MOV.U32 R3, RZ, RZ, R25 ;  /* 0x000000ffff037224 */ /* 0x002fc400078e0019 */
[----:B------:R-:W4:Y:S04]  /*1e350*/  LDL.LU.64 R24, [R1+0x848] ;  /* 0x0008480001187983 */ /* 0x000f280000300a00 */
        /* <DEDUP_REMOVED lines=36> */
[----:B--2---:R-:W-:Y:S04]  /*1e5a0*/  STL [R1+0x588], R28 ;  /* 0x0005881c01007387 */ /* 0x004fe80000100800 */
[----:B------:R1:W-:Y:S02]  /*1e5b0*/  STL [R1+0x528], R3 ;  /* 0x0005280301007387 */ /* 0x0003e40000100800 */
[----:B-1----:R-:W-:-:S02]  /*1e5c0*/  IMAD.MOV.U32 R3, RZ, RZ, R29 ;  /* 0x000000ffff037224 */ /* 0x002fc400078e001d */
[----:B------:R-:W2:Y:S04]  /*1e5d0*/  LDL.LU.64 R28, [R1+0x7f8] ;  /* 0x0007f800011c7983 */ /* 0x000ea80000300a00 */
[----:B---3--:R-:W-:Y:S04]  /*1e5e0*/  STL [R1+0x58c], R20 ;  /* 0x00058c1401007387 */ /* 0x008fe80000100800 */
[----:B------:R1:W-:Y:S02]  /*1e5f0*/  STL [R1+0x530], R3 ;  /* 0x0005300301007387 */ /* 0x0003e40000100800 */
[----:B-1----:R-:W-:-:S02]  /*1e600*/  IMAD.MOV.U32 R3, RZ, RZ, R21 ;  /* 0x000000ffff037224 */ /* 0x002fc400078e0015 */
[----:B------:R-:W3:Y:S04]  /*1e610*/  LDL.LU.64 R20, [R1+0x7f0] ;  /* 0x0007f00001147983 */ /* 0x000ee80000300a00 */
[----:B---3--:R-:W-:Y:S04]  /*1e620*/  STL [R1+0x590], R20 ;  /* 0x0005901401007387 */ /* 0x008fe80000100800 */
[----:B------:R1:W-:Y:S02]  /*1e630*/  STL [R1+0x538], R3 ;  /* 0x0005380301007387 */ /* 0x0003e40000100800 */
[----:B-1----:R-:W-:-:S02]  /*1e640*/  IMAD.MOV.U32 R3, RZ, RZ, R21 ;  /* 0x000000ffff037224 */ /* 0x002fc400078e0015 */
[----:B------:R-:W3:Y:S04]  /*1e650*/  LDL.LU.64 R20, [R1+0x7e8] ;  /* 0x0007e80001147983 */ /* 0x000ee80000300a00 */
[----:B------:R1:W-:Y:S04]  /*1e660*/  STL [R1+0x540], R3 ;  /* 0x0005400301007387 */ /* 0x0003e80000100800 */
[----:B--2---:R2:W-:Y:S04]  /*1e670*/  STL [R1+0x594], R28 ;  /* 0x0005941c01007387 */ /* 0x0045e80000100800 */
[----:B------:R-:W-:Y:S04]  /*1e680*/  STL [R1+0x548], R29 ;  /* 0x0005481d01007387 */ /* 0x000fe80000100800 */
[----:B----4-:R4:W-:Y:S04]  /*1e690*/  STL [R1+0x598], R4 ;  /* 0x0005980401007387 */ /* 0x0109e80000100800 */
[----:B------:R3:W-:Y:S01]  /*1e6a0*/  STL [R1+0x550], R5 ;  /* 0x0005500501007387 */ /* 0x0007e20000100800 */
[----:B-1----:R-:W4:Y:S03]  /*1e6b0*/  LDC R3, c[0x0][0x238] ;  /* 0x00008e00ff037b82 */ /* 0x002f260000000800 */
[----:B--2---:R-:W2:Y:S04]  /*1e6c0*/  LDL.LU R28, [R1+0x718] ;  /* 0x00071800011c7983 */ /* 0x004ea80000300800 */
[----:B------:R0:W-:Y:S04]  /*1e6d0*/  STL [R1+0x59c], R6 ;  /* 0x00059c0601007387 */ /* 0x0001e80000100800 */
        /* <DEDUP_REMOVED lines=14> */
[----:B------:R0:W-:Y:S01]  /*1e7c0*/  STL [R1+0x6e8], R23 ;  /* 0x0006e81701007387 */ /* 0x0001e20000100800 */
[----:B------:R-:W-:Y:S01]  /*1e7d0*/  UIADD3 UR7, UR7, -0x40, URZ ;  /* 0xffffffc007077890 */ /* 0x000fe2000fffe03f */
[----:B----4-:R-:W-:-:S02]  /*1e7e0*/  IMAD.SHL.U32 R4, R3, 0x40, RZ ;  /* 0x0000004003047824 */ /* 0x010fc400078e00ff */
[----:B--2---:R-:W-:-:S05]  /*1e7f0*/  VIADD R28, R28, 0xffffffff ;  /* 0xffffffff1c1c7836 */ /* 0x004fca0000000000 */
[----:B------:R0:W-:Y:S04]  /*1e800*/  STL [R1+0x718], R28 ;  /* 0x0007181c01007387 */ /* 0x0001e80000100800 */
[----:B------:R0:W-:Y:S04]  /*1e810*/  STL [R1+0x710], R24 ;  /* 0x0007101801007387 */ /* 0x0001e80000100800 */
[----:B------:R0:W-:Y:S04]  /*1e820*/  STL [R1+0x708], R25 ;  /* 0x0007081901007387 */ /* 0x0001e80000100800 */
[----:B------:R0:W-:Y:S04]  /*1e830*/  STL [R1+0x714], R26 ;  /* 0x0007141a01007387 */ /* 0x0001e80000100800 */
[----:B------:R0:W-:Y:S01]  /*1e840*/  STL [R1+0x70c], R27 ;  /* 0x00070c1b01007387 */ /* 0x0001e20000100800 */
[----:B------:R-:W-:Y:S01]  /*1e850*/  ISETP.NE.U32.AND P0, PT, R28, RZ, PT ;  /* 0x000000ff1c00720c */ /* 0x000fe20003f05070 */
[----:B---3--:R-:W-:-:S12]  /*1e860*/  IMAD.WIDE R4, R4, 0x2, R20 ;  /* 0x0000000204047825 */ /* 0x008fd800078e0214 */
[----:B0-----:R-:W-:Y:S05]  /*1e870*/  @P0 BRA `(.L_x_2) ;  /* 0xfffffeec00f80947 */ /* 0x001fea000383ffff */
[----:B------:R-:W2:Y:S04]  /*1e880*/  LDL.LU R7, [R1+0x5fc] ;  /* 0x0005fc0001077983 */ /* 0x000ea80000300800 */
[----:B--2---:R0:W-:Y:S04]  /*1e890*/  STL [R1+0x830], R7 ;  /* 0x0008300701007387 */ /* 0x0041e80000100800 */
[----:B0-----:R-:W2:Y:S04]  /*1e8a0*/  LDL.LU R7, [R1+0x640] ;  /* 0x0006400001077983 */ /* 0x001ea80000300800 */
        /* <DEDUP_REMOVED lines=14> */
[----:B------:R-:W3:Y:S04]  /*1e990*/  LDL.LU R6, [R1+0x5f8] ;  /* 0x0005f80001067983 */ /* 0x000ee80000300800 */
[----:B---3--:R0:W-:Y:S04]  /*1e9a0*/  STL [R1+0x82c], R6 ;  /* 0x00082c0601007387 */ /* 0x0081e80000100800 */
[----:B0-----:R-:W3:Y:S04]  /*1e9b0*/  LDL.LU R6, [R1+0x5ec] ;  /* 0x0005ec0001067983 */ /* 0x001ee80000300800 */
        /* <DEDUP_REMOVED lines=15> */
[----:B0-----:R-:W2:Y:S04]  /*1eab0*/  LDL.LU R6, [R1+0x5bc] ;  /* 0x0005bc0001067983 */ /* 0x001ea80000300800 */
[----:B------:R-:W3:Y:S04]  /*1eac0*/  LDL.LU R5, [R1+0x5f4] ;  /* 0x0005f40001057983 */ /* 0x000ee80000300800 */
[----:B---3--:R0:W-:Y:S04]  /*1ead0*/  STL [R1+0x828], R5 ;  /* 0x0008280501007387 */ /* 0x0081e80000100800 */
[----:B0-----:R-:W3:Y:S04]  /*1eae0*/  LDL.LU R5, [R1+0x5e8] ;  /* 0x0005e80001057983 */ /* 0x001ee80000300800 */
[----:B------:R-:W4:Y:S04]  /*1eaf0*/  LDL.LU R4, [R1+0x5f0] ;  /* 0x0005f00001047983 */ /* 0x000f280000300800 */
[----:B----4-:R0:W-:Y:S04]  /*1eb00*/  STL [R1+0x824], R4 ;  /* 0x0008240401007387 */ /* 0x0101e80000100800 */
[----:B0-----:R-:W4:Y:S04]  /*1eb10*/  LDL.LU R4, [R1+0x5e4] ;  /* 0x0005e40001047983 */ /* 0x001f280000300800 */
[----:B------:R-:W2:Y:S04]  /*1eb20*/  LDL.LU R11, [R1+0x67c] ;  /* 0x00067c00010b7983 */ /* 0x000ea80000300800 */
[----:B--2---:R0:W-:Y:S04]  /*1eb30*/  STL [R1+0x820], R11 ;  /* 0x0008200b01007387 */ /* 0x0041e80000100800 */
        /* <DEDUP_REMOVED lines=43> */
[----:B-----5:R-:W2:Y:S01]  /*1edf0*/  LDL.LU R0, [R1+0x650] ;  /* 0x0006500001007983 */ /* 0x020ea20000300800 */
[----:B------:R-:W-:-:S03]  /*1ee00*/  F2FP.BF16.F32.PACK_AB R7, R6, R7 ;  /* 0x000000070607723e */ /* 0x000fc600000010ff */
[----:B--2---:R0:W-:Y:S04]  /*1ee10*/  STL [R1+0x7e4], R0 ;  /* 0x0007e40001007387 */ /* 0x0041e80000100800 */
[----:B0-----:R-:W2:Y:S04]  /*1ee20*/  LDL.LU R0, [R1+0x654] ;  /* 0x0006540001007983 */ /* 0x001ea80000300800 */
[----:B------:R-:W2:Y:S04]  /*1ee30*/  LDL.LU R20, [R1+0x5c0] ;  /* 0x0005c00001147983 */ /* 0x000ea80000300800 */
        /* <DEDUP_REMOVED lines=8> */
[----:B------:R-:W3:Y:S04]  /*1eec0*/  LDL.LU R6, [R1+0x86c] ;  /* 0x00086c0001067983 */ /* 0x000ee80000300800 */
[----:B------:R0:W-:Y:S04]  /*1eed0*/  STL [R1+0x1c], R7 ;  /* 0x00001c0701007387 */ /* 0x0001e80000100800 */
[----:B0-----:R-:W3:Y:S02]  /*1eee0*/  LDL.LU R7, [R1+0x868] ;  /* 0x0008680001077983 */ /* 0x001ee40000300800 */
[----:B---3--:R-:W-:-:S02]  /*1eef0*/  F2FP.BF16.F32.PACK_AB R7, R6, R7 ;  /* 0x000000070607723e */ /* 0x008fc400000010ff */
        /* <DEDUP_REMOVED lines=25> */
[----:B------:R0:W-:Y:S04]  /*1f090*/  STL [R1], R7 ;  /* 0x0000000701007387 */ /* 0x0001e80000100800 */
[----:B0-----:R-:W3:Y:S02]  /*1f0a0*/  LDL.LU R7, [R1+0x830] ;  /* 0x0008300001077983 */ /* 0x001ee40000300800 */
[----:B---3--:R-:W-:-:S02]  /*1f0b0*/  F2FP.BF16.F32.PACK_AB R7, R6, R7 ;  /* 0x000000070607723e */ /* 0x008fc400000010ff */
[----:B------:R-:W3:Y:S02]  /*1f0c0*/  LDL.LU R6, [R1+0x82c] ;  /* 0x00082c0001067983 */ /* 0x000ee40000300800 */
[----:B---3--:R-:W-:Y:S02]  /*1f0d0*/  F2FP.BF16.F32.PACK_AB R6, R5, R6 ;  /* 0x000000060506723e */ /* 0x008fe400000010ff */
[----:B------:R-:W3:Y:S02]  /*1f0e0*/  LDL.LU R5, [R1+0x828] ;  /* 0x0008280001057983 */ /* 0x000ee40000300800 */
[----:B---3--:R-:W-:Y:S02]  /*1f0f0*/  F2FP.BF16.F32.PACK_AB R5, R4, R5 ;  /* 0x000000050405723e */ /* 0x008fe400000010ff */
[----:B------:R-:W3:Y:S02]  /*1f100*/  LDL.LU R4, [R1+0x824] ;  /* 0x0008240001047983 */ /* 0x000ee40000300800 */
        /* <DEDUP_REMOVED lines=27> */
[----:B------:R-:W4:Y:S02]  /*1f2c0*/  LDL.LU R22, [R1+0x7ec] ;  /* 0x0007ec0001167983 */ /* 0x000f240000300800 */
[----:B----4-:R-:W-:Y:S02]  /*1f2d0*/  F2FP.BF16.F32.PACK_AB R22, R21, R22 ;  /* 0x000000161516723e */ /* 0x010fe400000010ff */
[----:B------:R-:W2:Y:S02]  /*1f2e0*/  LDL.LU R21, [R1+0x7e8] ;  /* 0x0007e80001157983 */ /* 0x000ea40000300800 */
[----:B--2---:R-:W-:-:S02]  /*1f2f0*/  F2FP.BF16.F32.PACK_AB R21, R0, R21 ;  /* 0x000000150015723e */ /* 0x004fc400000010ff */
[----:B------:R-:W2:Y:S01]  /*1f300*/  LDL.LU R0, [R1+0x7e4] ;  /* 0x0007e40001007983 */ /* 0x000ea20000300800 */
[----:B------:R-:W-:Y:S02]  /*1f310*/  F2FP.BF16.F32.PACK_AB R26, R26, R24 ;  /* 0x000000181a1a723e */ /* 0x000fe400000010ff */
[----:B------:R-:W-:Y:S02]  /*1f320*/  F2FP.BF16.F32.PACK_AB R27, R2, R27 ;  /* 0x0000001b021b723e */ /* 0x000fe400000010ff */
[----:B------:R-:W-:Y:S02]  /*1f330*/  F2FP.BF16.F32.PACK_AB R25, R25, R3 ;  /* 0x000000031919723e */ /* 0x000fe400000010ff */
[----:B------:R-:W-:Y:S02]  /*1f340*/  F2FP.BF16.F32.PACK_AB R24, R28, R29 ;  /* 0x0000001d1c18723e */ /* 0x000fe400000010ff */
[----:B--2---:R-:W-:-:S07]  /*1f350*/  F2FP.BF16.F32.PACK_AB R20, R0, R20 ;  /* 0x000000140014723e */ /* 0x004fce00000010ff */
.L_x_1:
[----:B0-----:R-:W2:Y:S01]  /*1f360*/  LDL.LU R0, [R1+0x728] ;  /* 0x0007280001007983 */ /* 0x001ea20000300800 */
[----:B------:R-:W0:Y:S01]  /*1f370*/  S2R R28, SR_TID.X ;  /* 0x00000000001c7919 */ /* 0x000e220000002100 */
[----:B------:R-:W1:Y:S01]  /*1f380*/  S2UR UR5, SR_CgaCtaId ;  /* 0x00000000000579c3 */ /* 0x000e620000008800 */
[----:B------:R-:W-:Y:S01]  /*1f390*/  UMOV UR4, 0x400 ;  /* 0x0000040000047882 */ /* 0x000fe20000000000 */
[----:B------:R-:W-:Y:S01]  /*1f3a0*/  ULDC.64 UR6, c[0x0][0x228] ;  /* 0x00008a0000067ab9 */ /* 0x000fe20000000a00 */
[----:B------:R-:W3:Y:S04]  /*1f3b0*/  LDL.LU R29, [R1+0x72c] ;  /* 0x00072c00011d7983 */ /* 0x000ee80000300800 */
[----:B------:R4:W-:Y:S04]  /*1f3c0*/  STL [R1+0x848], R7 ;  /* 0x0008480701007387 */ /* 0x0009e80000100800 */
[----:B----4-:R-:W4:Y:S01]  /*1f3d0*/  LDL.LU R7, [R1+0x498] ;  /* 0x0004980001077983 */ /* 0x010f220000300800 */
[----:B-1----:R-:W-:Y:S01]  /*1f3e0*/  ULEA UR4, UR5, UR4, 0x18 ;  /* 0x0000000405047291 */ /* 0x002fe2000f8ec03f */
[----:B0-----:R-:W-:-:S02]  /*1f3f0*/  IMAD.SHL.U32 R2, R28, 0x40, RZ ;  /* 0x000000401c027824 */ /* 0x001fc400078e00ff */
[----:B------:R-:W-:Y:S01]  /*1f400*/  IMAD.SHL.U32 R3, R28, 0x10, RZ ;  /* 0x000000101c037824 */ /* 0x000fe200078e00ff */
[----:B------:R-:W-:Y:S02]  /*1f410*/  SHF.R.U32.HI R28, RZ, 0x5, R28 ;  /* 0x00000005ff1c7819 */ /* 0x000fe4000001161c */
[----:B------:R-:W-:Y:S02]  /*1f420*/  LOP3.LUT R2, R2, 0x200, RZ, 0xc0, !PT ;  /* 0x0000020002027812 */ /* 0x000fe400078ec0ff */
[----:B------:R-:W-:Y:S02]  /*1f430*/  LOP3.LUT R3, R3, 0x70, RZ, 0xc0, !PT ;  /* 0x0000007003037812 */ /* 0x000fe400078ec0ff */
[----:B------:R-:W-:Y:S01]  /*1f440*/  SGXT.U32 R28, R28, 0x1 ;  /* 0x000000011c1c781a */ /* 0x000fe20000000000 */
[----:B------:R-:W-:Y:S01]  /*1f450*/  BAR.SYNC.DEFER_BLOCKING 0x0 ;  /* 0x0000000000007b1d */ /* 0x000fe20000010000 */
[----:B--2---:R-:W-:-:S04]  /*1f460*/  LOP3.LUT R0, R0, 0x80, RZ, 0xc0, !PT ;  /* 0x0000008000007812 */ /* 0x004fc800078ec0ff */
[----:B------:R-:W-:Y:S02]  /*1f470*/  IADD3 R0, R0, UR4, R2 ;  /* 0x0000000400007c10 */ /* 0x000fe4000fffe002 */
[----:B------:R-:W0:Y:S02]  /*1f480*/  S2R R2, SR_TID.X ;  /* 0x0000000000027919 */ /* 0x000e240000002100 */
[----:B---3--:R-:W-:-:S05]  /*1f490*/  IADD3 R3, R3, R0, R29 ;  /* 0x0000000003037210 */ /* 0x008fca0007ffe01d */
[----:B------:R-:W-:Y:S04]  /*1f4a0*/  STSM.16.M88.4 [R3], R24 ;  /* 0x0000001803007844 */ /* 0x000fe80000000200 */
[----:B------:R0:W-:Y:S01]  /*1f4b0*/  STSM.16.M88.4 [R3+0x100], R20 ;  /* 0x0001001403007844 */ /* 0x0001e20000000200 */
[----:B----4-:R-:W-:Y:S02]  /*1f4c0*/  LOP3.LUT R0, R7, R28, RZ, 0xfc, !PT ;  /* 0x0000001c07007212 */ /* 0x010fe400078efcff */
[----:B0-----:R-:W-:Y:S02]  /*1f4d0*/  SHF.R.U32.HI R23, RZ, 0x5, R2 ;  /* 0x00000005ff177819 */ /* 0x001fe40000011602 */
[----:B------:R-:W-:Y:S02]  /*1f4e0*/  LOP3.LUT R2, R2, 0x3f, RZ, 0xc0, !PT ;  /* 0x0000003f02027812 */ /* 0x000fe400078ec0ff */
[----:B------:R-:W-:-:S04]  /*1f4f0*/  SGXT.U32 R23, R23, 0x1 ;  /* 0x000000011717781a */ /* 0x000fc80000000000 */
[C-C-:B------:R-:W-:Y:S02]  /*1f500*/  LOP3.LUT R20, R7.reuse, 0x6, R23.reuse, 0xfe, !PT ;  /* 0x0000000607147812 */ /* 0x140fe400078efe17 */
[C-C-:B------:R-:W-:Y:S02]  /*1f510*/  LOP3.LUT R21, R7.reuse, 0x8, R23.reuse, 0xfe, !PT ;  /* 0x0000000807157812 */ /* 0x140fe400078efe17 */
[C-C-:B------:R-:W-:Y:S01]  /*1f520*/  LOP3.LUT R22, R7.reuse, 0xa, R23.reuse, 0xfe, !PT ;  /* 0x0000000a07167812 */ /* 0x140fe200078efe17 */
[----:B------:R0:W-:Y:S01]  /*1f530*/  STL [R1+0x34], R20 ;  /* 0x0000341401007387 */ /* 0x0001e20000100800 */
[C-C-:B------:R-:W-:Y:S02]  /*1f540*/  LOP3.LUT R28, R7.reuse, 0x2, R23.reuse, 0xfe, !PT ;  /* 0x00000002071c7812 */ /* 0x140fe400078efe17 */
[C-C-:B------:R-:W-:Y:S01]  /*1f550*/  LOP3.LUT R29, R7.reuse, 0x4, R23.reuse, 0xfe, !PT ;  /* 0x00000004071d7812 */ /* 0x140fe200078efe17 */
[----:B------:R1:W-:Y:S04]  /*1f560*/  STL [R1+0x38], R21 ;  /* 0x0000381501007387 */ /* 0x0003e80000100800 */
[----:B------:R2:W-:Y:S01]  /*1f570*/  STL [R1+0x3c], R22 ;  /* 0x00003c1601007387 */ /* 0x0005e20000100800 */
[----:B0-----:R-:W-:-:S02]  /*1f580*/  LOP3.LUT R20, R7, 0xc, R23, 0xfe, !PT ;  /* 0x0000000c07147812 */ /* 0x001fc400078efe17 */
[----:B-1----:R-:W-:-:S03]  /*1f590*/  LOP3.LUT R21, R7, 0xe, R23, 0xfe, !PT ;  /* 0x0000000e07157812 */ /* 0x002fc600078efe17 */
[----:B------:R0:W-:Y:S01]  /*1f5a0*/  STL [R1+0x40], R20 ;  /* 0x0000401401007387 */ /* 0x0001e20000100800 */
[----:B--2---:R-:W-:-:S03]  /*1f5b0*/  LOP3.LUT R22, R7, 0x10, R23, 0xfe, !PT ;  /* 0x0000001007167812 */ /* 0x004fc600078efe17 */
[----:B------:R1:W-:Y:S04]  /*1f5c0*/  STL [R1+0x44], R21 ;  /* 0x0000441501007387 */ /* 0x0003e80000100800 */
[----:B------:R2:W-:Y:S01]  /*1f5d0*/  STL [R1+0x48], R22 ;  /* 0x0000481601007387 */ /* 0x0005e20000100800 */
[C-C-:B0-----:R-:W-:Y:S02]  /*1f5e0*/  LOP3.LUT R20, R7.reuse, 0x12, R23.reuse, 0xfe, !PT ;  /* 0x0000001207147812 */ /* 0x141fe400078efe17 */
        /* <DEDUP_REMOVED lines=93> */
[----:B------:R1:W-:Y:S01]  /*1fbc0*/  STL [R1+0x10c], R21 ;  /* 0x00010c1501007387 */ /* 0x0003e20000100800 */
[C-C-:B0-----:R-:W-:Y:S02]  /*1fbd0*/  LOP3.LUT R20, R7.reuse, 0x70, R23.reuse, 0xfe, !PT ;  /* 0x0000007007147812 */ /* 0x141fe400078efe17 */
[----:B-1----:R-:W-:-:S03]  /*1fbe0*/  LOP3.LUT R21, R7, 0x74, R23, 0xfe, !PT ;  /* 0x0000007407157812 */ /* 0x002fc600078efe17 */
[----:B------:R0:W-:Y:S04]  /*1fbf0*/  STL [R1+0x110], R20 ;  /* 0x0001101401007387 */ /* 0x0001e80000100800 */
[----:B------:R1:W-:Y:S04]  /*1fc00*/  STL [R1+0x114], R22 ;  /* 0x0001141601007387 */ /* 0x0003e80000100800 */
[----:B------:R2:W-:Y:S01]  /*1fc10*/  STL [R1+0x118], R21 ;  /* 0x0001181501007387 */ /* 0x0005e20000100800 */
[----:B0-----:R-:W-:Y:S01]  /*1fc20*/  LEA R20, R2, UR4, 0x4 ;  /* 0x0000000402147c11 */ /* 0x001fe2000f8e20ff */
[----:B------:R-:W-:Y:S01]  /*1fc30*/  ULDC UR4, c[0x0][0x244] ;  /* 0x0000910000047ab9 */ /* 0x000fe20000000800 */
[----:B------:R-:W-:Y:S01]  /*1fc40*/  BAR.SYNC.DEFER_BLOCKING 0x0 ;  /* 0x0000000000007b1d */ /* 0x000fe20000010000 */
[----:B------:R-:W-:-:S02]  /*1fc50*/  LOP3.LUT R2, R7, 0x78, R23, 0xfe, !PT ;  /* 0x0000007807027812 */ /* 0x000fc400078efe17 */
[C-C-:B-1----:R-:W-:Y:S02]  /*1fc60*/  LOP3.LUT R22, R7.reuse, 0x76, R23.reuse, 0xfe, !PT ;  /* 0x0000007607167812 */ /* 0x142fe400078efe17 */
[----:B--2---:R-:W-:-:S03]  /*1fc70*/  LOP3.LUT R21, R7, 0x7a, R23, 0xfe, !PT ;  /* 0x0000007a07157812 */ /* 0x004fc600078efe17 */
[----:B------:R-:W-:Y:S04]  /*1fc80*/  STL [R1+0x11c], R22 ;  /* 0x00011c1601007387 */ /* 0x000fe80000100800 */
[----:B------:R-:W-:Y:S04]  /*1fc90*/  STL [R1+0x30], R20 ;  /* 0x0000301401007387 */ /* 0x000fe80000100800 */
[----:B------:R0:W-:Y:S04]  /*1fca0*/  STL [R1+0x120], R2 ;  /* 0x0001200201007387 */ /* 0x0001e80000100800 */
[----:B------:R-:W1:Y:S04]  /*1fcb0*/  LDS.128 R24, [R20] ;  /* 0x0000000014187984 */ /* 0x000e680000000c00 */
[----:B0-----:R-:W2:Y:S04]  /*1fcc0*/  LDL.LU R2, [R1+0x724] ;  /* 0x0007240001027983 */ /* 0x001ea80000300800 */
[----:B------:R-:W-:Y:S04]  /*1fcd0*/  STL [R1+0x124], R21 ;  /* 0x0001241501007387 */ /* 0x000fe80000100800 */
[----:B-1----:R0:W-:Y:S02]  /*1fce0*/  STL.64 [R1+0x810], R26 ;  /* 0x0008101a01007387 */ /* 0x0021e40000100a00 */
[----:B0-----:R-:W-:Y:S01]  /*1fcf0*/  IMAD.MOV.U32 R27, RZ, RZ, R20 ;  /* 0x000000ffff1b7224 */ /* 0x001fe200078e0014 */
[----:B------:R-:W-:-:S02]  /*1fd00*/  LOP3.LUT R20, R7, 0x7c, R23, 0xfe, !PT ;  /* 0x0000007c07147812 */ /* 0x000fc400078efe17 */
[----:B------:R-:W-:Y:S02]  /*1fd10*/  LOP3.LUT R26, R7, 0x7e, R23, 0xfe, !PT ;  /* 0x0000007e071a7812 */ /* 0x000fe400078efe17 */
[----:B------:R-:W3:Y:S04]  /*1fd20*/  LDL.LU R7, [R1+0x848] ;  /* 0x0008480001077983 */ /* 0x000ee80000300800 */
[----:B------:R-:W-:Y:S04]  /*1fd30*/  STL [R1+0x128], R20 ;  /* 0x0001281401007387 */ /* 0x000fe80000100800 */
[----:B------:R-:W0:Y:S01]  /*1fd40*/  LDS.128 R20, [R27+0x400] ;  /* 0x000400001b147984 */ /* 0x000e220000000c00 */
[----:B------:R-:W-:Y:S06]  /*1fd50*/  BAR.SYNC.DEFER_BLOCKING 0x0 ;  /* 0x0000000000007b1d */ /* 0x000fec0000010000 */
[----:B------:R-:W-:Y:S04]  /*1fd60*/  STSM.16.M88.4 [R3], R16 ;  /* 0x0000001003007844 */ /* 0x000fe80000000200 */
[----:B------:R-:W-:Y:S01]  /*1fd70*/  STSM.16.M88.4 [R3+0x100], R12 ;  /* 0x0001000c03007844 */ /* 0x000fe20000000200 */
[----:B------:R-:W-:Y:S06]  /*1fd80*/  BAR.SYNC.DEFER_BLOCKING 0x0 ;  /* 0x0000000000007b1d */ /* 0x000fec0000010000 */
[----:B0-----:R-:W-:Y:S04]  /*1fd90*/  STL [R1+0x820], R22 ;  /* 0x0008201601007387 */ /* 0x001fe80000100800 */
[----:B------:R-:W-:Y:S04]  /*1fda0*/  STL [R1+0xec], R26 ;  /* 0x0000ec1a01007387 */ /* 0x000fe80000100800 */
[----:B------:R-:W-:Y:S04]  /*1fdb0*/  STL.64 [R1+0x808], R20 ;  /* 0x0008081401007387 */ /* 0x000fe80000100a00 */
[----:B------:R0:W-:Y:S04]  /*1fdc0*/  STL [R1+0x7f8], R23 ;  /* 0x0007f81701007387 */ /* 0x0001e80000100800 */
[----:B------:R-:W1:Y:S04]  /*1fdd0*/  LDS.128 R16, [R27] ;  /* 0x000000001b107984 */ /* 0x000e680000000c00 */
[----:B------:R-:W4:Y:S01]  /*1fde0*/  LDS.128 R12, [R27+0x400] ;  /* 0x000400001b0c7984 */ /* 0x000f220000000c00 */
[----:B0-----:R-:W0:Y:S08]  /*1fdf0*/  LDC R23, c[0x0][0x248] ;  /* 0x00009200ff177b82 */ /* 0x001e300000000800 */
[----:B------:R-:W-:Y:S06]  /*1fe00*/  BAR.SYNC.DEFER_BLOCKING 0x0 ;  /* 0x0000000000007b1d */ /* 0x000fec0000010000 */
[----:B------:R0:W-:Y:S04]  /*1fe10*/  STSM.16.M88.4 [R3], R8 ;  /* 0x0000000803007844 */ /* 0x0001e80000000200 */
[----:B-1----:R-:W-:Y:S04]  /*1fe20*/  STL [R1+0x7f0], R16 ;  /* 0x0007f01001007387 */ /* 0x002fe80000100800 */
[----:B------:R-:W-:Y:S04]  /*1fe30*/  STL [R1+0x7ec], R17 ;  /* 0x0007ec1101007387 */ /* 0x000fe80000100800 */
[----:B------:R-:W-:Y:S01]  /*1fe40*/  STL.64 [R1+0x818], R16 ;  /* 0x0008181001007387 */ /* 0x000fe20000100a00 */
[----:B0-----:R-:W-:-:S02]  /*1fe50*/  IMAD R8, R0, R23, RZ ;  /* 0x0000001700087224 */ /* 0x001fc400078e02ff */
[----:B------:R-:W-:Y:S01]  /*1fe60*/  IMAD.MOV.U32 R11, RZ, RZ, R27 ;  /* 0x000000ffff0b7224 */ /* 0x000fe200078e001b */
[----:B------:R-:W-:Y:S04]  /*1fe70*/  STL [R1+0x7e8], R18 ;  /* 0x0007e81201007387 */ /* 0x000fe80000100800 */
[----:B------:R-:W-:Y:S04]  /*1fe80*/  STL [R1+0x7e4], R19 ;  /* 0x0007e41301007387 */ /* 0x000fe80000100800 */
[----:B----4-:R0:W-:Y:S04]  /*1fe90*/  STL.64 [R1+0x800], R12 ;  /* 0x0008000c01007387 */ /* 0x0101e80000100a00 */
[----:B------:R-:W-:Y:S04]  /*1fea0*/  STL [R1+0x7f4], R15 ;  /* 0x0007f40f01007387 */ /* 0x000fe80000100800 */
[----:B0-----:R-:W4:Y:S04]  /*1feb0*/  LDL.LU R12, [R1+0x34] ;  /* 0x00003400010c7983 */ /* 0x001f280000300800 */
[----:B------:R-:W5:Y:S04]  /*1fec0*/  LDL.LU R20, [R1+0x38] ;  /* 0x0000380001147983 */ /* 0x000f680000300800 */
[----:B------:R-:W5:Y:S04]  /*1fed0*/  LDL.LU R21, [R1+0x3c] ;  /* 0x00003c0001157983 */ /* 0x000f680000300800 */
[----:B------:R-:W4:Y:S04]  /*1fee0*/  LDL.LU R13, [R1+0x40] ;  /* 0x00004000010d7983 */ /* 0x000f280000300800 */
[----:B------:R-:W-:Y:S01]  /*1fef0*/  STL.64 [R1+0x830], R14 ;  /* 0x0008300e01007387 */ /* 0x000fe20000100a00 */
[C---:B--2---:R-:W-:Y:S01]  /*1ff00*/  ISETP.GE.AND P0, PT, R2.reuse, UR6, PT ;  /* 0x0000000602007c0c */ /* 0x044fe2000bf06270 */
[----:B------:R-:W-:Y:S01]  /*1ff10*/  IMAD R2, R2, UR4, RZ ;  /* 0x0000000402027c24 */ /* 0x000fe2000f8e02ff */
[----:B------:R-:W-:Y:S01]  /*1ff20*/  ULDC.64 UR4, c[0x0][0x220] ;  /* 0x0000880000047ab9 */ /* 0x000fe20000000a00 */
[----:B----4-:R0:W-:Y:S04]  /*1ff30*/  STL.64 [R1+0x828], R12 ;  /* 0x0008280c01007387 */ /* 0x0101e80000100a00 */
[----:B0-----:R-:W2:Y:S04]  /*1ff40*/  LDL.LU R12, [R1+0x10] ;  /* 0x00001000010c7983 */ /* 0x001ea80000300800 */
[----:B------:R-:W2:Y:S04]  /*1ff50*/  LDL.LU R13, [R1+0x14] ;  /* 0x00001400010d7983 */ /* 0x000ea80000300800 */
[----:B------:R-:W4:Y:S04]  /*1ff60*/  LDL.LU R14, [R1+0x18] ;  /* 0x00001800010e7983 */ /* 0x000f280000300800 */
[----:B------:R-:W4:Y:S04]  /*1ff70*/  LDL.LU R15, [R1+0x1c] ;  /* 0x00001c00010f7983 */ /* 0x000f280000300800 */
[----:B---3--:R-:W-:Y:S01]  /*1ff80*/  STSM.16.M88.4 [R3+0x100], R4 ;  /* 0x0001000403007844 */ /* 0x008fe20000000200 */
[----:B------:R-:W-:Y:S01]  /*1ff90*/  BAR.SYNC.DEFER_BLOCKING 0x0 ;  /* 0x0000000000007b1d */ /* 0x000fe20000010000 */
[----:B------:R-:W-:-:S02]  /*1ffa0*/  ISETP.LT.AND P3, PT, R0, UR7, !P0 ;  /* 0x0000000700007c0c */ /* 0x000fc4000c761270 */
[----:B------:R-:W-:-:S04]  /*1ffb0*/  LEA R0, P4, R2, UR4, 0x1 ;  /* 0x0000000402007c11 */ /* 0x000fc8000f8808ff */
[----:B------:R-:W-:Y:S02]  /*1ffc0*/  LEA.HI.X.SX32 R2, R2, UR5, 0x1, P4 ;  /* 0x0000000502027c11 */ /* 0x000fe4000a0f0eff */
[----:B------:R-:W-:-:S04]  /*1ffd0*/  LEA R16, P4, R8, R0, 0x1 ;  /* 0x0000000008107211 */ /* 0x000fc800078808ff */
[----:B------:R-:W-:Y:S01]  /*1ffe0*/  LEA.HI.X.SX32 R17, R8, R2, 0x1, P4 ;  /* 0x0000000208117211 */ /* 0x000fe200020f0eff */
[----:B------:R-:W0:Y:S04]  /*1fff0*/  LDS.128 R4, [R11] ;  /* 0x000000000b047984 */ /* 0x000e280000000c00 */
[----:B------:R-:W1:Y:S01]  /*20000*/  LDS.128 R8, [R11+0x400] ;  /* 0x000400000b087984 */ /* 0x000e620000000c00 */
[----:B------:R-:W-:Y:S06]  /*20010*/  BAR.SYNC.DEFER_BLOCKING 0x0 ;  /* 0x0000000000007b1d */ /* 0x000fec0000010000 */
[----:B----4-:R-:W-:Y:S04]  /*20020*/  STL.64 [R1+0x840], R14 ;  /* 0x0008400e01007387 */ /* 0x010fe80000100a00 */
[----:B--2---:R2:W-:Y:S04]  /*20030*/  STL.64 [R1+0x838], R12 ;  /* 0x0008380c01007387 */ /* 0x0045e80000100a00 */
[----:B--2---:R-:W2:Y:S04]  /*20040*/  LDL.LU R12, [R1] ;  /* 0x00000000010c7983 */ /* 0x004ea80000300800 */
[----:B------:R-:W2:Y:S04]  /*20050*/  LDL.LU R13, [R1+0x4] ;  /* 0x00000400010d7983 */ /* 0x000ea80000300800 */
[----:B------:R-:W2:Y:S04]  /*20060*/  LDL.LU R14, [R1+0x8] ;  /* 0x00000800010e7983 */ /* 0x000ea80000300800 */
[----:B------:R-:W2:Y:S04]  /*20070*/  LDL.LU R15, [R1+0xc] ;  /* 0x00000c00010f7983 */ /* 0x000ea80000300800 */
[----:B--2---:R2:W-:Y:S04]  /*20080*/  STSM.16.M88.4 [R3], R12 ;  /* 0x0000000c03007844 */ /* 0x0045e80000000200 */
[----:B--2---:R-:W2:Y:S04]  /*20090*/  LDL.LU.64 R14, [R1+0x840] ;  /* 0x00084000010e7983 */ /* 0x004ea80000300a00 */
[----:B------:R-:W2:Y:S01]  /*200a0*/  LDL.LU.64 R12, [R1+0x838] ;  /* 0x00083800010c7983 */ /* 0x000ea20000300a00 */
[C---:B------:R-:W-:Y:S01]  /*200b0*/  IMAD R22, R28.reuse, R23, RZ ;  /* 0x000000171c167224 */ /* 0x040fe200078e02ff */
[----:B------:R-:W-:-:S04]  /*200c0*/  ISETP.LT.AND P2, PT, R28, UR7, !P0 ;  /* 0x000000071c007c0c */ /* 0x000fc8000c741270 */
[----:B------:R-:W-:-:S04]  /*200d0*/  LEA R26, P5, R22, R0, 0x1 ;  /* 0x00000000161a7211 */ /* 0x000fc800078a08ff */
[----:B------:R-:W-:Y:S01]  /*200e0*/  LEA.HI.X.SX32 R27, R22, R2, 0x1, P5 ;  /* 0x00000002161b7211 */ /* 0x000fe200028f0eff */
[----:B--2---:R2:W-:Y:S01]  /*200f0*/  STSM.16.M88.4 [R3+0x100], R12 ;  /* 0x0001000c03007844 */ /* 0x0045e20000000200 */
[----:B------:R-:W-:Y:S06]  /*20100*/  BAR.SYNC.DEFER_BLOCKING 0x0 ;  /* 0x0000000000007b1d */ /* 0x000fec0000010000 */
[----:B--2---:R-:W2:Y:S04]  /*20110*/  LDL.LU.64 R14, [R1+0x830] ;  /* 0x00083000010e7983 */ /* 0x004ea80000300a00 */
[----:B------:R-:W3:Y:S04]  /*20120*/  LDL.LU.64 R12, [R1+0x828] ;  /* 0x00082800010c7983 */ /* 0x000ee80000300a00 */
[----:B------:R-:W4:Y:S04]  /*20130*/  LDL.LU R22, [R1+0x820] ;  /* 0x0008200001167983 */ /* 0x000f280000300800 */
[----:B------:R5:W-:Y:S04]  /*20140*/  @P3 STG.E.U16 desc[UR8][R16.64], R24 ;  /* 0x0000001810003986 */ /* 0x000be8000c101508 */
[----:B------:R0:W-:Y:S04]  /*20150*/  @P2 STG.E.U16 desc[UR8][R26.64], R25 ;  /* 0x000000191a002986 */ /* 0x0001e8000c101508 */
[----:B-----5:R-:W5:Y:S04]  /*20160*/  LDL.LU.64 R16, [R1+0x818] ;  /* 0x0008180001107983 */ /* 0x020f680000300a00 */
[----:B0-----:R-:W4:Y:S01]  /*20170*/  LDL.LU.64 R26, [R1+0x810] ;  /* 0x00081000011a7983 */ /* 0x001f220000300a00 */
[C---:B------:R-:W-:Y:S01]  /*20180*/  ISETP.LT.AND P1, PT, R29.reuse, UR7, !P0 ;  /* 0x000000071d007c0c */ /* 0x040fe2000c721270 */
[----:B------:R-:W-:-:S05]  /*20190*/  IMAD R29, R29, R23, RZ ;  /* 0x000000171d1d7224 */ /* 0x000fca00078e02ff */
[C---:B------:R-:W-:Y:S02]  /*201a0*/  LEA R28, P6, R29.reuse, R0, 0x1 ;  /* 0x000000001d1c7211 */ /* 0x040fe400078c08ff */
[----:B------:R-:W-:Y:S02]  /*201b0*/  ISETP.LT.AND P4, PT, R20, UR7, !P0 ;  /* 0x0000000714007c0c */ /* 0x000fe4000c781270 */
[----:B------:R-:W-:Y:S02]  /*201c0*/  LEA.HI.X.SX32 R29, R29, R2, 0x1, P6 ;  /* 0x000000021d1d7211 */ /* 0x000fe400030f0eff */
[----:B------:R-:W-:Y:S02]  /*201d0*/  ISETP.LT.AND P3, PT, R21, UR7, !P0 ;  /* 0x0000000715007c0c */ /* 0x000fe4000c761270 */
[----:B--2---:R-:W-:Y:S01]  /*201e0*/  PRMT R15, R24, 0x7632, R15 ;  /* 0x00007632180f7816 */ /* 0x004fe2000000000f */
[CC--:B---3--:R-:W-:Y:S01]  /*201f0*/  IMAD R3, R12.reuse, R23.reuse, RZ ;  /* 0x000000170c037224 */ /* 0x0c8fe200078e02ff */
[----:B------:R-:W-:Y:S01]  /*20200*/  ISETP.LT.AND P2, PT, R12, UR7, !P0 ;  /* 0x000000070c007c0c */ /* 0x000fe2000c741270 */
[----:B------:R-:W-:-:S03]  /*20210*/  IMAD R24, R20, R23, RZ ;  /* 0x0000001714187224 */ /* 0x000fc600078e02ff */
[----:B------:R-:W-:Y:S01]  /*20220*/  LEA R20, P6, R3, R0, 0x1 ;  /* 0x0000000003147211 */ /* 0x000fe200078c08ff */
[----:B----4-:R0:W-:Y:S01]  /*20230*/  @P1 STG.E.U16 desc[UR8][R28.64], R26 ;  /* 0x0000001a1c001986 */ /* 0x0101e2000c101508 */
[----:B-----5:R-:W-:Y:S02]  /*20240*/  PRMT R17, R26, 0x7632, R17 ;  /* 0x000076321a117816 */ /* 0x020fe40000000011 */
[----:B------:R-:W-:Y:S01]  /*20250*/  PRMT R18, R27, 0x7632, R18 ;  /* 0x000076321b127816 */ /* 0x000fe20000000012 */
[----:B0-----:R-:W-:Y:S01]  /*20260*/  IMAD R29, R21, R23, RZ ;  /* 0x00000017151d7224 */ /* 0x001fe200078e02ff */
[----:B------:R-:W-:Y:S02]  /*20270*/  LEA.HI.X.SX32 R21, R3, R2, 0x1, P6 ;  /* 0x0000000203157211 */ /* 0x000fe400030f0eff */
[----:B------:R-:W2:Y:S04]  /*20280*/  LDL.LU R3, [R1+0x48] ;  /* 0x0000480001037983 */ /* 0x000ea80000300800 */
[----:B------:R-:W3:Y:S04]  /*20290*/  LDL.LU R26, [R1+0x4c] ;  /* 0x00004c00011a7983 */ /* 0x000ee80000300800 */
[----:B------:R0:W-:Y:S04]  /*202a0*/  @P2 STG.E.U16 desc[UR8][R20.64], R27 ;  /* 0x0000001b14002986 */ /* 0x0001e8000c101508 */
[----:B0-----:R-:W4:Y:S04]  /*202b0*/  LDL.LU.64 R20, [R1+0x808] ;  /* 0x0008080001147983 */ /* 0x001f280000300a00 */
[----:B------:R-:W5:Y:S01]  /*202c0*/  LDL.LU R27, [R1+0x44] ;  /* 0x00004400011b7983 */ /* 0x000f620000300800 */
[----:B------:R-:W-:-:S02]  /*202d0*/  LEA R12, P5, R24, R0, 0x1 ;  /* 0x00000000180c7211 */ /* 0x000fc400078a08ff */
[----:B------:R-:W-:Y:S02]  /*202e0*/  LEA R28, P6, R29, R0, 0x1 ;  /* 0x000000001d1c7211 */ /* 0x000fe400078c08ff */
[----:B------:R-:W-:Y:S01]  /*202f0*/  PRMT R16, R25, 0x7632, R16 ;  /* 0x0000763219107816 */ /* 0x000fe20000000010 */
[C---:B------:R-:W-:Y:S01]  /*20300*/  IMAD R25, R13.reuse, R23, RZ ;  /* 0x000000170d197224 */ /* 0x040fe200078e02ff */
[----:B------:R-:W-:Y:S02]  /*20310*/  ISETP.LT.AND P1, PT, R13, UR7, !P0 ;  /* 0x000000070d007c0c */ /* 0x000fe4000c721270 */
[-C--:B------:R-:W-:Y:S02]  /*20320*/  LEA.HI.X.SX32 R13, R24, R2.reuse, 0x1, P5 ;  /* 0x00000002180d7211 */ /* 0x080fe400028f0eff */
[----:B------:R-:W-:Y:S02]  /*20330*/  LEA.HI.X.SX32 R29, R29, R2, 0x1, P6 ;  /* 0x000000021d1d7211 */ /* 0x000fe400030f0eff */
[----:B------:R-:W-:-:S04]  /*20340*/  LEA R24, P5, R25, R0, 0x1 ;  /* 0x0000000019187211 */ /* 0x000fc800078a08ff */
[----:B------:R-:W-:Y:S01]  /*20350*/  LEA.HI.X.SX32 R25, R25, R2, 0x1, P5 ;  /* 0x0000000219197211 */ /* 0x000fe200028f0eff */
[----:B----4-:R0:W-:Y:S04]  /*20360*/  @P4 STG.E.U16 desc[UR8][R12.64], R20 ;  /* 0x000000140c004986 */ /* 0x0101e8000c101508 */
[----:B------:R4:W-:Y:S01]  /*20370*/  @P3 STG.E.U16 desc[UR8][R28.64], R21 ;  /* 0x000000151c003986 */ /* 0x0009e2000c101508 */
[C---:B-----5:R-:W-:Y:S01]  /*20380*/  ISETP.LT.AND P3, PT, R27.reuse, UR7, !P0 ;  /* 0x000000071b007c0c */ /* 0x060fe2000c761270 */
[----:B------:R-:W-:Y:S02]  /*20390*/  IMAD R27, R27, R23, RZ ;  /* 0x000000171b1b7224 */ /* 0x000fe400078e02ff */
[----:B0-----:R-:W5:Y:S04]  /*203a0*/  LDL.LU.64 R12, [R1+0x800] ;  /* 0x00080000010c7983 */ /* 0x001f680000300a00 */
[----:B------:R-:W5:Y:S04]  /*203b0*/  LDL.LU R23, [R1+0x7f8] ;  /* 0x0007f80001177983 */ /* 0x000f680000300800 */
[----:B------:R0:W-:Y:S01]  /*203c0*/  @P1 STG.E.U16 desc[UR8][R24.64], R22 ;  /* 0x0000001618001986 */ /* 0x0001e2000c101508 */
[----:B----4-:R-:W-:-:S02]  /*203d0*/  PRMT R29, R20, 0x7632, R29 ;  /* 0x00007632141d7816 */ /* 0x010fc4000000001d */
[----:B------:R-:W4:Y:S08]  /*203e0*/  LDC R20, c[0x0][0x248] ;  /* 0x00009200ff147b82 */ /* 0x000f300000000800 */
[----:B0-----:R-:W0:Y:S01]  /*203f0*/  LDC R25, c[0x0][0x248] ;  /* 0x00009200ff197b82 */ /* 0x001e220000000800 */
[----:B--2---:R-:W-:Y:S02]  /*20400*/  ISETP.LT.AND P1, PT, R3, UR7, !P0 ;  /* 0x0000000703007c0c */ /* 0x004fe4000c721270 */
[----:B------:R-:W-:-:S02]  /*20410*/  LEA R24, P4, R27, R0, 0x1 ;  /* 0x000000001b187211 */ /* 0x000fc400078808ff */
[C---:B---3--:R-:W-:Y:S01]  /*20420*/  ISETP.LT.AND P2, PT, R26.reuse, UR7, !P0 ;  /* 0x000000071a007c0c */ /* 0x048fe2000c741270 */
[----:B----4-:R-:W-:Y:S02]  /*20430*/  IMAD R26, R26, R20, RZ ;  /* 0x000000141a1a7224 */ /* 0x010fe400078e02ff */
[----:B0-----:R-:W-:Y:S01]  /*20440*/  IMAD R3, R3, R25, RZ ;  /* 0x0000001903037224 */ /* 0x001fe200078e02ff */
[----:B------:R-:W-:-:S04]  /*20450*/  LEA.HI.X.SX32 R25, R27, R2, 0x1, P4 ;  /* 0x000000021b197211 */ /* 0x000fc800020f0eff */
[----:B------:R-:W-:Y:S02]  /*20460*/  LEA R20, P5, R3, R0, 0x1 ;  /* 0x0000000003147211 */ /* 0x000fe400078a08ff */
[----:B------:R-:W-:Y:S02]  /*20470*/  PRMT R27, R21, 0x7632, R27 ;  /* 0x00007632151b7816 */ /* 0x000fe4000000001b */
[----:B------:R-:W-:Y:S02]  /*20480*/  LEA.HI.X.SX32 R21, R3, R2, 0x1, P5 ;  /* 0x0000000203157211 */ /* 0x000fe400028f0eff */
[----:B------:R-:W2:Y:S01]  /*20490*/  LDL.LU R3, [R1+0x50] ;  /* 0x0000500001037983 */ /* 0x000ea20000300800 */
[----:B------:R-:W-:Y:S02]  /*204a0*/  PRMT R28, R22, 0x7632, R28 ;  /* 0x00007632161c7816 */ /* 0x000fe4000000001c */
[C---:B------:R-:W-:Y:S02]  /*204b0*/  LEA R22, P4, R26.reuse, R0, 0x1 ;  /* 0x000000001a167211 */ /* 0x040fe400078808ff */
[----:B-----5:R-:W-:Y:S01]  /*204c0*/  PRMT R19, R23, 0x7632, R19 ;  /* 0x0000763217137816 */ /* 0x020fe20000000013 */
[----:B------:R0:W-:Y:S04]  /*204d0*/  @P3 STG.E.U16 desc[UR8][R24.64], R23 ;  /* 0x0000001718003986 */ /* 0x0001e8000c101508 */
[----:B------:R3:W-:Y:S01]  /*204e0*/  @P1 STG.E.U16 desc[UR8][R20.64], R15 ;  /* 0x0000000f14001986 */ /* 0x0007e2000c101508 */
[----:B0-----:R-:W-:Y:S01]  /*204f0*/  LEA.HI.X.SX32 R23, R26, R2, 0x1, P4 ;  /* 0x000000021a177211 */ /* 0x001fe200020f0eff */
[----:B------:R-:W0:Y:S02]  /*20500*/  LDC R25, c[0x0][0x248] ;  /* 0x00009200ff197b82 */ /* 0x000e240000000800 */
[----:B------:R-:W4:Y:S04]  /*20510*/  LDL.LU R26, [R1+0x60] ;  /* 0x00006000011a7983 */ /* 0x000f280000300800 */
[----:B---3--:R-:W3:Y:S04]  /*20520*/  LDL.LU R15, [R1+0x7f4] ;  /* 0x0007f400010f7983 */ /* 0x008ee80000300800 */
[----:B------:R-:W5:Y:S04]  /*20530*/  LDL.LU R21, [R1+0x54] ;  /* 0x0000540001157983 */ /* 0x000f680000300800 */
[----:B------:R-:W4:Y:S04]  /*20540*/  LDL.LU R20, [R1+0x5c] ;  /* 0x00005c0001147983 */ /* 0x000f280000300800 */
[----:B------:R1:W-:Y:S04]  /*20550*/  @P2 STG.E.U16 desc[UR8][R22.64], R16 ;  /* 0x0000001016002986 */ /* 0x0003e8000c101508 */
[----:B-1----:R-:W3:Y:S01]  /*20560*/  LDL.LU R16, [R1+0x7f0] ;  /* 0x0007f00001107983 */ /* 0x002ee20000300800 */
[----:B------:R-:W1:Y:S03]  /*20570*/  LDC R22, c[0x0][0x248] ;  /* 0x00009200ff167b82 */ /* 0x000e660000000800 */
[----:B------:R-:W3:Y:S01]  /*20580*/  LDL.LU R23, [R1+0x58] ;  /* 0x0000580001177983 */ /* 0x000ee20000300800 */
[C---:B--2---:R-:W-:Y:S01]  /*20590*/  ISETP.LT.AND P4, PT, R3.reuse, UR7, !P0 ;  /* 0x0000000703007c0c */ /* 0x044fe2000c781270 */
[----:B0-----:R-:W-:-:S05]  /*205a0*/  IMAD R3, R3, R25, RZ ;  /* 0x0000001903037224 */ /* 0x001fca00078e02ff */
[----:B------:R-:W-:-:S04]  /*205b0*/  LEA R24, P2, R3, R0, 0x1 ;  /* 0x0000000003187211 */ /* 0x000fc800078408ff */
[----:B------:R-:W-:-:S05]  /*205c0*/  LEA.HI.X.SX32 R25, R3, R2, 0x1, P2 ;  /* 0x0000000203197211 */ /* 0x000fca00010f0eff */
[----:B------:R0:W-:Y:S02]  /*205d0*/  @P4 STG.E.U16 desc[UR8][R24.64], R17 ;  /* 0x0000001118004986 */ /* 0x0001e4000c101508 */
[----:B0-----:R-:W0:Y:S02]  /*205e0*/  LDC R25, c[0x0][0x248] ;  /* 0x00009200ff197b82 */ /* 0x001e240000000800 */
[----:B------:R-:W2:Y:S01]  /*205f0*/  LDL.LU R17, [R1+0x7ec] ;  /* 0x0007ec0001117983 */ /* 0x000ea20000300800 */
[C---:B-----5:R-:W-:Y:S01]  /*20600*/  ISETP.LT.AND P3, PT, R21.reuse, UR7, !P0 ;  /* 0x0000000715007c0c */ /* 0x060fe2000c761270 */
[-C--:B-1----:R-:W-:Y:S01]  /*20610*/  IMAD R21, R21, R22.reuse, RZ ;  /* 0x0000001615157224 */ /* 0x082fe200078e02ff */
[C---:B----4-:R-:W-:Y:S01]  /*20620*/  ISETP.LT.AND P2, PT, R20.reuse, UR7, !P0 ;  /* 0x0000000714007c0c */ /* 0x050fe2000c741270 */
[----:B------:R-:W-:-:S03]  /*20630*/  IMAD R3, R20, R22, RZ ;  /* 0x0000001614037224 */ /* 0x000fc600078e02ff */
[-C--:B------:R-:W-:Y:S02]  /*20640*/  LEA R20, P6, R21, R0.reuse, 0x1 ;  /* 0x0000000015147211 */ /* 0x080fe400078c08ff */
[----:B------:R-:W-:Y:S02]  /*20650*/  LEA R24, P4, R3, R0, 0x1 ;  /* 0x0000000003187211 */ /* 0x000fe400078808ff */
[----:B------:R-:W-:Y:S02]  /*20660*/  LEA.HI.X.SX32 R21, R21, R2, 0x1, P6 ;  /* 0x0000000215157211 */ /* 0x000fe400030f0eff */
[C---:B---3--:R-:W-:Y:S01]  /*20670*/  ISETP.LT.AND P1, PT, R23.reuse, UR7, !P0 ;  /* 0x0000000717007c0c */ /* 0x048fe2000c721270 */
[----:B------:R-:W-:-:S05]  /*20680*/  IMAD R23, R23, R22, RZ ;  /* 0x0000001617177224 */ /* 0x000fca00078e02ff */
[C---:B------:R-:W-:Y:S02]  /*20690*/  LEA R22, P5, R23.reuse, R0, 0x1 ;  /* 0x0000000017167211 */ /* 0x040fe400078a08ff */
[C---:B------:R-:W-:Y:S02]  /*206a0*/  ISETP.LT.AND P6, PT, R26.reuse, UR7, !P0 ;  /* 0x000000071a007c0c */ /* 0x040fe4000c7c1270 */
[-C--:B------:R-:W-:Y:S01]  /*206b0*/  LEA.HI.X.SX32 R23, R23, R2.reuse, 0x1, P5 ;  /* 0x0000000217177211 */ /* 0x080fe200028f0eff */
[----:B0-----:R-:W-:Y:S01]  /*206c0*/  IMAD R26, R26, R25, RZ ;  /* 0x000000191a1a7224 */ /* 0x001fe200078e02ff */
[----:B------:R-:W-:Y:S01]  /*206d0*/  LEA.HI.X.SX32 R25, R3, R2, 0x1, P4 ;  /* 0x0000000203197211 */ /* 0x000fe200020f0eff */
[----:B------:R0:W-:Y:S04]  /*206e0*/  @P3 STG.E.U16 desc[UR8][R20.64], R18 ;  /* 0x0000001214003986 */ /* 0x0001e8000c101508 */
[----:B------:R-:W3:Y:S04]  /*206f0*/  LDL.LU R3, [R1+0x68] ;  /* 0x0000680001037983 */ /* 0x000ee80000300800 */
[----:B------:R1:W-:Y:S04]  /*20700*/  @P1 STG.E.U16 desc[UR8][R22.64], R29 ;  /* 0x0000001d16001986 */ /* 0x0003e8000c101508 */
[----:B0-----:R-:W4:Y:S04]  /*20710*/  LDL.LU R18, [R1+0x7e8] ;  /* 0x0007e80001127983 */ /* 0x001f280000300800 */
[----:B-1----:R-:W5:Y:S04]  /*20720*/  LDL.LU R23, [R1+0x64] ;  /* 0x0000640001177983 */ /* 0x002f680000300800 */
[----:B------:R-:W2:Y:S04]  /*20730*/  LDL.LU R22, [R1+0x6c] ;  /* 0x00006c0001167983 */ /* 0x000ea80000300800 */
[----:B------:R-:W3:Y:S01]  /*20740*/  LDL.LU R29, [R1+0x70] ;  /* 0x00007000011d7983 */ /* 0x000ee20000300800 */
[----:B------:R-:W-:-:S04]  /*20750*/  LEA R20, P3, R26, R0, 0x1 ;  /* 0x000000001a147211 */ /* 0x000fc800078608ff */
[----:B------:R-:W-:Y:S01]  /*20760*/  LEA.HI.X.SX32 R21, R26, R2, 0x1, P3 ;  /* 0x000000021a157211 */ /* 0x000fe200018f0eff */
[----:B------:R0:W-:Y:S04]  /*20770*/  @P2 STG.E.U16 desc[UR8][R24.64], R27 ;  /* 0x0000001b18002986 */ /* 0x0001e8000c101508 */
[----:B------:R1:W-:Y:S04]  /*20780*/  @P6 STG.E.U16 desc[UR8][R20.64], R28 ;  /* 0x0000001c14006986 */ /* 0x0003e8000c101508 */
[----:B0-----:R-:W4:Y:S01]  /*20790*/  LDL.LU R27, [R1+0xac] ;  /* 0x0000ac00011b7983 */ /* 0x001f220000300800 */
[----:B------:R-:W0:Y:S03]  /*207a0*/  LDC R24, c[0x0][0x248] ;  /* 0x00009200ff187b82 */ /* 0x000e260000000800 */
[----:B-1----:R-:W4:Y:S01]  /*207b0*/  LDL.LU R28, [R1+0x74] ;  /* 0x00007400011c7983 */ /* 0x002f220000300800 */
[C---:B-----5:R-:W-:Y:S01]  /*207c0*/  ISETP.LT.AND P4, PT, R23.reuse, UR7, !P0 ;  /* 0x0000000717007c0c */ /* 0x060fe2000c781270 */
[----:B0-----:R-:W-:-:S05]  /*207d0*/  IMAD R23, R23, R24, RZ ;  /* 0x0000001817177224 */ /* 0x001fca00078e02ff */
[----:B------:R-:W-:Y:S01]  /*207e0*/  LEA R20, P3, R23, R0, 0x1 ;  /* 0x0000000017147211 */ /* 0x000fe200078608ff */
[----:B---3--:R-:W-:-:S03]  /*207f0*/  IMAD R26, R29, R24, RZ ;  /* 0x000000181d1a7224 */ /* 0x008fc600078e02ff */
[----:B------:R-:W-:-:S05]  /*20800*/  LEA.HI.X.SX32 R21, R23, R2, 0x1, P3 ;  /* 0x0000000217157211 */ /* 0x000fca00018f0eff */
[----:B------:R0:W-:Y:S02]  /*20810*/  @P4 STG.E.U16 desc[UR8][R20.64], R19 ;  /* 0x0000001314004986 */ /* 0x0001e4000c101508 */
[----:B0-----:R-:W-:Y:S02]  /*20820*/  LEA R20, P4, R26, R0, 0x1 ;  /* 0x000000001a147211 */ /* 0x001fe400078808ff */
[C---:B------:R-:W-:Y:S01]  /*20830*/  ISETP.LT.AND P1, PT, R3.reuse, UR7, !P0 ;  /* 0x0000000703007c0c */ /* 0x040fe2000c721270 */
[----:B--2---:R-:W-:Y:S01]  /*20840*/  IMAD R25, R22, R24, RZ ;  /* 0x0000001816197224 */ /* 0x004fe200078e02ff */
[----:B------:R-:W-:Y:S01]  /*20850*/  LEA.HI.X.SX32 R21, R26, R2, 0x1, P4 ;  /* 0x000000021a157211 */ /* 0x000fe200020f0eff */
[----:B------:R-:W2:Y:S01]  /*20860*/  LDL.LU R19, [R1+0x7e4] ;  /* 0x0007e40001137983 */ /* 0x000ea20000300800 */
[----:B------:R-:W0:Y:S01]  /*20870*/  LDC R26, c[0x0][0x248] ;  /* 0x00009200ff1a7b82 */ /* 0x000e220000000800 */
[----:B------:R-:W-:Y:S01]  /*20880*/  IMAD R3, R3, R24, RZ ;  /* 0x0000001803037224 */ /* 0x000fe200078e02ff */
[----:B------:R-:W-:-:S04]  /*20890*/  ISETP.LT.AND P2, PT, R22, UR7, !P0 ;  /* 0x0000000716007c0c */ /* 0x000fc8000c741270 */
[-C--:B------:R-:W-:Y:S02]  /*208a0*/  LEA R22, P5, R3, R0.reuse, 0x1 ;  /* 0x0000000003167211 */ /* 0x080fe400078a08ff */
[----:B------:R-:W-:Y:S02]  /*208b0*/  LEA R24, P6, R25, R0, 0x1 ;  /* 0x0000000019187211 */ /* 0x000fe400078c08ff */
[-C--:B------:R-:W-:Y:S02]  /*208c0*/  LEA.HI.X.SX32 R23, R3, R2.reuse, 0x1, P5 ;  /* 0x0000000203177211 */ /* 0x080fe400028f0eff */
[----:B------:R-:W-:Y:S02]  /*208d0*/  LEA.HI.X.SX32 R25, R25, R2, 0x1, P6 ;  /* 0x0000000219197211 */ /* 0x000fe400030f0eff */
[----:B------:R-:W-:Y:S01]  /*208e0*/  ISETP.LT.AND P3, PT, R29, UR7, !P0 ;  /* 0x000000071d007c0c */ /* 0x000fe2000c761270 */
[----:B------:R1:W-:Y:S01]  /*208f0*/  @P1 STG.E.U16 desc[UR8][R22.64], R16 ;  /* 0x0000001016001986 */ /* 0x0003e2000c101508 */
[----:B----4-:R-:W-:-:S03]  /*20900*/  ISETP.LT.AND P1, PT, R28, UR7, !P0 ;  /* 0x000000071c007c0c */ /* 0x010fc6000c721270 */
[----:B------:R-:W3:Y:S04]  /*20910*/  LDL.LU R29, [R1+0x88] ;  /* 0x00008800011d7983 */ /* 0x000ee80000300800 */
[----:B------:R4:W-:Y:S01]  /*20920*/  @P2 STG.E.U16 desc[UR8][R24.64], R17 ;  /* 0x0000001118002986 */ /* 0x0009e2000c101508 */
[----:B0-----:R-:W-:-:S03]  /*20930*/  IMAD R3, R28, R26, RZ ;  /* 0x0000001a1c037224 */ /* 0x001fc600078e02ff */
[----:B-1----:R-:W5:Y:S04]  /*20940*/  LDL.LU R23, [R1+0x78] ;  /* 0x0000780001177983 */ /* 0x002f680000300800 */
[----:B------:R-:W3:Y:S04]  /*20950*/  LDL.LU R22, [R1+0x80] ;  /* 0x0000800001167983 */ /* 0x000ee80000300800 */
[----:B------:R-:W3:Y:S04]  /*20960*/  LDL.LU R28, [R1+0xb0] ;  /* 0x0000b000011c7983 */ /* 0x000ee80000300800 */
[----:B----4-:R-:W4:Y:S04]  /*20970*/  LDL.LU R25, [R1+0x7c] ;  /* 0x00007c0001197983 */ /* 0x010f280000300800 */
[----:B------:R0:W-:Y:S02]  /*20980*/  @P3 STG.E.U16 desc[UR8][R20.64], R18 ;  /* 0x0000001214003986 */ /* 0x0001e4000c101508 */
[----:B0-----:R-:W-:-:S04]  /*20990*/  LEA R20, P2, R3, R0, 0x1 ;  /* 0x0000000003147211 */ /* 0x001fc800078408ff */
[----:B------:R-:W-:Y:S02]  /*209a0*/  LEA.HI.X.SX32 R21, R3, R2, 0x1, P2 ;  /* 0x0000000203157211 */ /* 0x000fe400010f0eff */
[----:B------:R-:W-:Y:S02]  /*209b0*/  ISETP.LT.AND P2, PT, R27, UR7, !P0 ;  /* 0x000000071b007c0c */ /* 0x000fe4000c741270 */
[----:B------:R-:W3:Y:S04]  /*209c0*/  LDL.LU R27, [R1+0x94] ;  /* 0x00009400011b7983 */ /* 0x000ee80000300800 */
[----:B--2---:R0:W-:Y:S01]  /*209d0*/  @P1 STG.E.U16 desc[UR8][R20.64], R19 ;  /* 0x0000001314001986 */ /* 0x0041e2000c101508 */
[C---:B-----5:R-:W-:Y:S01]  /*209e0*/  ISETP.LT.AND P5, PT, R23.reuse, UR7, !P0 ;  /* 0x0000000717007c0c */ /* 0x060fe2000c7a1270 */
[----:B------:R-:W-:-:S02]  /*209f0*/  IMAD R23, R23, R26, RZ ;  /* 0x0000001a17177224 */ /* 0x000fc400078e02ff */
[C---:B----4-:R-:W-:Y:S01]  /*20a00*/  IMAD R3, R25.reuse, R26, RZ ;  /* 0x0000001a19037224 */ /* 0x050fe200078e02ff */
[----:B------:R-:W-:-:S04]  /*20a10*/  ISETP.LT.AND P4, PT, R25, UR7, !P0 ;  /* 0x0000000719007c0c */ /* 0x000fc8000c781270 */
[C---:B0-----:R-:W-:Y:S01]  /*20a20*/  LEA R20, P1, R3.reuse, R0, 0x1 ;  /* 0x0000000003147211 */ /* 0x041fe200078208ff */
[C---:B---3--:R-:W-:Y:S01]  /*20a30*/  IMAD R25, R22.reuse, R26, RZ ;  /* 0x0000001a16197224 */ /* 0x048fe200078e02ff */
[----:B------:R-:W-:Y:S02]  /*20a40*/  ISETP.LT.AND P3, PT, R22, UR7, !P0 ;  /* 0x0000000716007c0c */ /* 0x000fe4000c761270 */
[----:B------:R-:W-:Y:S02]  /*20a50*/  LEA.HI.X.SX32 R21, R3, R2, 0x1, P1 ;  /* 0x0000000203157211 */ /* 0x000fe400008f0eff */
[----:B------:R-:W2:Y:S01]  /*20a60*/  LDL.LU R3, [R1+0x84] ;  /* 0x0000840001037983 */ /* 0x000ea20000300800 */
[----:B------:R-:W-:-:S04]  /*20a70*/  LEA R22, P6, R23, R0, 0x1 ;  /* 0x0000000017167211 */ /* 0x000fc800078c08ff */
[----:B------:R-:W-:-:S05]  /*20a80*/  LEA.HI.X.SX32 R23, R23, R2, 0x1, P6 ;  /* 0x0000000217177211 */ /* 0x000fca00030f0eff */
[----:B------:R0:W-:Y:S04]  /*20a90*/  @P5 STG.E.U16 desc[UR8][R22.64], R12 ;  /* 0x0000000c16005986 */ /* 0x0001e8000c101508 */
[----:B0-----:R-:W3:Y:S01]  /*20aa0*/  LDL.LU R22, [R1+0x8c] ;  /* 0x00008c0001167983 */ /* 0x001ee20000300800 */
[----:B------:R-:W-:-:S03]  /*20ab0*/  LEA R24, P6, R25, R0, 0x1 ;  /* 0x0000000019187211 */ /* 0x000fc600078c08ff */
[----:B------:R-:W-:Y:S01]  /*20ac0*/  @P4 STG.E.U16 desc[UR8][R20.64], R13 ;  /* 0x0000000d14004986 */ /* 0x000fe2000c101508 */
[----:B------:R-:W-:Y:S01]  /*20ad0*/  LEA.HI.X.SX32 R25, R25, R2, 0x1, P6 ;  /* 0x0000000219197211 */ /* 0x000fe200030f0eff */
[C---:B------:R-:W-:Y:S01]  /*20ae0*/  IMAD R23, R29.reuse, R26, RZ ;  /* 0x0000001a1d177224 */ /* 0x040fe200078e02ff */
[----:B------:R-:W-:-:S03]  /*20af0*/  ISETP.LT.AND P4, PT, R29, UR7, !P0 ;  /* 0x000000071d007c0c */ /* 0x000fc6000c781270 */
[----:B------:R0:W-:Y:S01]  /*20b00*/  @P3 STG.E.U16 desc[UR8][R24.64], R14 ;  /* 0x0000000e18003986 */ /* 0x0001e2000c101508 */
[----:B------:R-:W-:-:S03]  /*20b10*/  ISETP.LT.AND P3, PT, R28, UR7, !P0 ;  /* 0x000000071c007c0c */ /* 0x000fc6000c761270 */
[----:B0-----:R-:W4:Y:S04]  /*20b20*/  LDL.LU R24, [R1+0x98] ;  /* 0x0000980001187983 */ /* 0x001f280000300800 */
[----:B------:R-:W5:Y:S04]  /*20b30*/  LDL.LU R29, [R1+0x9c] ;  /* 0x00009c00011d7983 */ /* 0x000f680000300800 */
[----:B------:R-:W4:Y:S04]  /*20b40*/  LDL.LU R25, [R1+0xa0] ;  /* 0x0000a00001197983 */ /* 0x000f280000300800 */
[----:B------:R-:W4:Y:S01]  /*20b50*/  LDL.LU R28, [R1+0xa4] ;  /* 0x0000a400011c7983 */ /* 0x000f220000300800 */
[C---:B--2---:R-:W-:Y:S01]  /*20b60*/  ISETP.LT.AND P1, PT, R3.reuse, UR7, !P0 ;  /* 0x0000000703007c0c */ /* 0x044fe2000c721270 */
[----:B------:R-:W-:-:S05]  /*20b70*/  IMAD R3, R3, R26, RZ ;  /* 0x0000001a03037224 */ /* 0x000fca00078e02ff */
[----:B------:R-:W-:-:S04]  /*20b80*/  LEA R20, P5, R3, R0, 0x1 ;  /* 0x0000000003147211 */ /* 0x000fc800078a08ff */
[----:B------:R-:W-:-:S05]  /*20b90*/  LEA.HI.X.SX32 R21, R3, R2, 0x1, P5 ;  /* 0x0000000203157211 */ /* 0x000fca00028f0eff */
[----:B------:R0:W-:Y:S01]  /*20ba0*/  @P1 STG.E.U16 desc[UR8][R20.64], R15 ;  /* 0x0000000f14001986 */ /* 0x0001e2000c101508 */
[----:B---3--:R-:W-:-:S05]  /*20bb0*/  IMAD R3, R22, R26, RZ ;  /* 0x0000001a16037224 */ /* 0x008fca00078e02ff */
[----:B0-----:R-:W-:-:S04]  /*20bc0*/  LEA R20, P1, R3, R0, 0x1 ;  /* 0x0000000003147211 */ /* 0x001fc800078208ff */
[----:B------:R-:W-:Y:S02]  /*20bd0*/  LEA.HI.X.SX32 R21, R3, R2, 0x1, P1 ;  /* 0x0000000203157211 */ /* 0x000fe400008f0eff */
[----:B------:R-:W2:Y:S01]  /*20be0*/  LDL.LU R3, [R1+0x90] ;  /* 0x0000900001037983 */ /* 0x000ea20000300800 */
[----:B------:R-:W-:Y:S02]  /*20bf0*/  ISETP.LT.AND P6, PT, R22, UR7, !P0 ;  /* 0x0000000716007c0c */ /* 0x000fe4000c7c1270 */
[C---:B------:R-:W-:Y:S02]  /*20c00*/  LEA R22, P5, R23.reuse, R0, 0x1 ;  /* 0x0000000017167211 */ /* 0x040fe400078a08ff */
[----:B------:R-:W-:Y:S02]  /*20c10*/  PRMT R16, R16, 0x7632, R16 ;  /* 0x0000763210107816 */ /* 0x000fe40000000010 */
[----:B------:R-:W-:Y:S02]  /*20c20*/  LEA.HI.X.SX32 R23, R23, R2, 0x1, P5 ;  /* 0x0000000217177211 */ /* 0x000fe400028f0eff */
[----:B------:R-:W-:-:S03]  /*20c30*/  PRMT R17, R17, 0x7632, R17 ;  /* 0x0000763211117816 */ /* 0x000fc60000000011 */
[----:B------:R-:W-:Y:S01]  /*20c40*/  @P4 STG.E.U16 desc[UR8][R22.64], R16 ;  /* 0x0000001016004986 */ /* 0x000fe2000c101508 */
[----:B------:R-:W-:-:S03]  /*20c50*/  ISETP.LT.AND P4, PT, R27, UR7, !P0 ;  /* 0x000000071b007c0c */ /* 0x000fc6000c781270 */
[----:B------:R0:W-:Y:S01]  /*20c60*/  @P6 STG.E.U16 desc[UR8][R20.64], R17 ;  /* 0x0000001114006986 */ /* 0x0001e2000c101508 */
[----:B------:R-:W-:Y:S02]  /*20c70*/  PRMT R12, R18, 0x7632, R12 ;  /* 0x00007632120c7816 */ /* 0x000fe4000000000c */
[----:B------:R-:W-:Y:S01]  /*20c80*/  PRMT R13, R19, 0x7632, R13 ;  /* 0x00007632130d7816 */ /* 0x000fe2000000000d */
[----:B0-----:R-:W-:Y:S02]  /*20c90*/  IMAD R20, R27, R26, RZ ;  /* 0x0000001a1b147224 */ /* 0x001fe400078e02ff */
[----:B------:R-:W3:Y:S03]  /*20ca0*/  LDL.LU R27, [R1+0xa8] ;  /* 0x0000a800011b7983 */ /* 0x000ee60000300800 */
[----:B------:R-:W-:-:S04]  /*20cb0*/  LEA R18, P6, R20, R0, 0x1 ;  /* 0x0000000014127211 */ /* 0x000fc800078c08ff */
[----:B------:R-:W-:Y:S01]  /*20cc0*/  LEA.HI.X.SX32 R19, R20, R2, 0x1, P6 ;  /* 0x0000000214137211 */ /* 0x000fe200030f0eff */
[CC--:B-----5:R-:W-:Y:S01]  /*20cd0*/  IMAD R20, R29.reuse, R26.reuse, RZ ;  /* 0x0000001a1d147224 */ /* 0x0e0fe200078e02ff */
[----:B------:R-:W-:Y:S02]  /*20ce0*/  ISETP.LT.AND P6, PT, R29, UR7, !P0 ;  /* 0x000000071d007c0c */ /* 0x000fe4000c7c1270 */
[C---:B--2---:R-:W-:Y:S01]  /*20cf0*/  ISETP.LT.AND P5, PT, R3.reuse, UR7, !P0 ;  /* 0x0000000703007c0c */ /* 0x044fe2000c7a1270 */
[----:B------:R-:W-:-:S05]  /*20d00*/  IMAD R3, R3, R26, RZ ;  /* 0x0000001a03037224 */ /* 0x000fca00078e02ff */
[----:B------:R-:W-:-:S04]  /*20d10*/  LEA R16, P1, R3, R0, 0x1 ;  /* 0x0000000003107211 */ /* 0x000fc800078208ff */
[----:B------:R-:W-:Y:S01]  /*20d20*/  LEA.HI.X.SX32 R17, R3, R2, 0x1, P1 ;  /* 0x0000000203117211 */ /* 0x000fe200008f0eff */
[C---:B----4-:R-:W-:Y:S01]  /*20d30*/  IMAD R3, R24.reuse, R26, RZ ;  /* 0x0000001a18037224 */ /* 0x050fe200078e02ff */
[----:B------:R-:W-:Y:S02]  /*20d40*/  ISETP.LT.AND P1, PT, R24, UR7, !P0 ;  /* 0x0000000718007c0c */ /* 0x000fe4000c721270 */
[----:B------:R-:W2:Y:S04]  /*20d50*/  LDL.LU R24, [R1+0xb8] ;  /* 0x0000b80001187983 */ /* 0x000ea80000300800 */
[----:B------:R-:W4:Y:S04]  /*20d60*/  LDL.LU R29, [R1+0xbc] ;  /* 0x0000bc00011d7983 */ /* 0x000f280000300800 */
[----:B------:R0:W-:Y:S04]  /*20d70*/  @P5 STG.E.U16 desc[UR8][R16.64], R12 ;  /* 0x0000000c10005986 */ /* 0x0001e8000c101508 */
[----:B------:R1:W-:Y:S01]  /*20d80*/  @P4 STG.E.U16 desc[UR8][R18.64], R13 ;  /* 0x0000000d12004986 */ /* 0x0003e2000c101508 */
[----:B------:R-:W-:-:S03]  /*20d90*/  ISETP.LT.AND P4, PT, R25, UR7, !P0 ;  /* 0x0000000719007c0c */ /* 0x000fc6000c781270 */
[----:B------:R-:W5:Y:S01]  /*20da0*/  LDL.LU R23, [R1+0xc0] ;  /* 0x0000c00001177983 */ /* 0x000f620000300800 */
[C---:B0-----:R-:W-:Y:S02]  /*20db0*/  LEA R16, P5, R3.reuse, R0, 0x1 ;  /* 0x0000000003107211 */ /* 0x041fe400078a08ff */
[----:B------:R-:W-:Y:S02]  /*20dc0*/  PRMT R12, R12, 0x7632, R12 ;  /* 0x000076320c0c7816 */ /* 0x000fe4000000000c */
[----:B------:R-:W-:Y:S01]  /*20dd0*/  LEA.HI.X.SX32 R17, R3, R2, 0x1, P5 ;  /* 0x0000000203117211 */ /* 0x000fe200028f0eff */
[----:B------:R-:W-:Y:S01]  /*20de0*/  IMAD R3, R25, R26, RZ ;  /* 0x0000001a19037224 */ /* 0x000fe200078e02ff */
[C---:B-1----:R-:W-:Y:S01]  /*20df0*/  LEA R18, P5, R20.reuse, R0, 0x1 ;  /* 0x0000000014127211 */ /* 0x042fe200078a08ff */
[----:B------:R-:W5:Y:S01]  /*20e00*/  LDL.LU R25, [R1+0xc4] ;  /* 0x0000c40001197983 */ /* 0x000f620000300800 */
[----:B------:R-:W-:Y:S02]  /*20e10*/  PRMT R13, R13, 0x7632, R13 ;  /* 0x000076320d0d7816 */ /* 0x000fe4000000000d */
[----:B------:R-:W-:Y:S01]  /*20e20*/  LEA.HI.X.SX32 R19, R20, R2, 0x1, P5 ;  /* 0x0000000214137211 */ /* 0x000fe200028f0eff */
[----:B------:R0:W-:Y:S01]  /*20e30*/  @P1 STG.E.U16 desc[UR8][R16.64], R12 ;  /* 0x0000000c10001986 */ /* 0x0001e2000c101508 */
[----:B------:R-:W-:-:S03]  /*20e40*/  ISETP.LT.AND P1, PT, R28, UR7, !P0 ;  /* 0x000000071c007c0c */ /* 0x000fc6000c721270 */
[----:B------:R1:W-:Y:S01]  /*20e50*/  @P6 STG.E.U16 desc[UR8][R18.64], R13 ;  /* 0x0000000d12006986 */ /* 0x0003e2000c101508 */
[C---:B0-----:R-:W-:Y:S01]  /*20e60*/  LEA R12, P5, R3.reuse, R0, 0x1 ;  /* 0x00000000030c7211 */ /* 0x041fe200078a08ff */
[----:B------:R-:W-:Y:S01]  /*20e70*/  IMAD R16, R28, R26, RZ ;  /* 0x0000001a1c107224 */ /* 0x000fe200078e02ff */
[----:B------:R-:W-:Y:S01]  /*20e80*/  PRMT R17, R14, 0x7632, R17 ;  /* 0x000076320e117816 */ /* 0x000fe20000000011 */
[----:B------:R-:W5:Y:S01]  /*20e90*/  LDL.LU R28, [R1+0xc8] ;  /* 0x0000c800011c7983 */ /* 0x000f620000300800 */
[----:B-1----:R-:W-:Y:S01]  /*20ea0*/  LEA.HI.X.SX32 R13, R3, R2, 0x1, P5 ;  /* 0x00000002030d7211 */ /* 0x002fe200028f0eff */
[----:B---3--:R-:W-:Y:S01]  /*20eb0*/  IMAD R3, R27, R26, RZ ;  /* 0x0000001a1b037224 */ /* 0x008fe200078e02ff */
[C---:B------:R-:W-:Y:S02]  /*20ec0*/  LEA R14, P6, R16.reuse, R0, 0x1 ;  /* 0x00000000100e7211 */ /* 0x040fe400078c08ff */
[----:B------:R-:W-:Y:S01]  /*20ed0*/  PRMT R18, R15, 0x7632, R18 ;  /* 0x000076320f127816 */ /* 0x000fe20000000012 */
[----:B------:R0:W-:Y:S01]  /*20ee0*/  @P4 STG.E.U16 desc[UR8][R12.64], R17 ;  /* 0x000000110c004986 */ /* 0x0001e2000c101508 */
[----:B------:R-:W-:-:S02]  /*20ef0*/  LEA.HI.X.SX32 R15, R16, R2, 0x1, P6 ;  /* 0x00000002100f7211 */ /* 0x000fc400030f0eff */
[----:B------:R-:W-:Y:S02]  /*20f00*/  ISETP.LT.AND P5, PT, R27, UR7, !P0 ;  /* 0x000000071b007c0c */ /* 0x000fe4000c7a1270 */
[----:B------:R-:W3:Y:S01]  /*20f10*/  LDL.LU R27, [R1+0xcc] ;  /* 0x0000cc00011b7983 */ /* 0x000ee20000300800 */
[----:B0-----:R-:W-:-:S03]  /*20f20*/  LEA R12, P4, R3, R0, 0x1 ;  /* 0x00000000030c7211 */ /* 0x001fc600078808ff */
[----:B------:R0:W-:Y:S01]  /*20f30*/  @P1 STG.E.U16 desc[UR8][R14.64], R18 ;  /* 0x000000120e001986 */ /* 0x0001e2000c101508 */
[----:B------:R-:W-:-:S03]  /*20f40*/  LEA.HI.X.SX32 R13, R3, R2, 0x1, P4 ;  /* 0x00000002030d7211 */ /* 0x000fc600020f0eff */
[----:B------:R-:W3:Y:S01]  /*20f50*/  LDL.LU R22, [R1+0xd0] ;  /* 0x0000d00001167983 */ /* 0x000ee20000300800 */
[----:B--2---:R-:W-:-:S03]  /*20f60*/  ISETP.LT.AND P4, PT, R24, UR7, !P0 ;  /* 0x0000000718007c0c */ /* 0x004fc6000c781270 */
[----:B------:R-:W2:Y:S01]  /*20f70*/  LDL.LU R24, [R1+0xd4] ;  /* 0x0000d40001187983 */ /* 0x000ea20000300800 */
[----:B----4-:R-:W-:-:S03]  /*20f80*/  ISETP.LT.AND P1, PT, R29, UR7, !P0 ;  /* 0x000000071d007c0c */ /* 0x010fc6000c721270 */
[----:B------:R-:W4:Y:S01]  /*20f90*/  LDL.LU R29, [R1+0xd8] ;  /* 0x0000d800011d7983 */ /* 0x000f220000300800 */
[----:B------:R-:W-:-:S04]  /*20fa0*/  IMAD R16, R26, 0x2, R3 ;  /* 0x000000021a107824 */ /* 0x000fc800078e0203 */
[----:B------:R-:W-:Y:S01]  /*20fb0*/  IMAD R3, R26, 0x2, R16 ;  /* 0x000000021a037824 */ /* 0x000fe200078e0210 */
[C---:B0-----:R-:W-:Y:S01]  /*20fc0*/  LEA R14, P6, R16.reuse, R0, 0x1 ;  /* 0x00000000100e7211 */ /* 0x041fe200078c08ff */
[----:B------:R0:W-:Y:S03]  /*20fd0*/  @P5 STG.E.U16 desc[UR8][R12.64], R4 ;  /* 0x000000040c005986 */ /* 0x0001e6000c101508 */
[----:B------:R-:W-:Y:S01]  /*20fe0*/  LEA.HI.X.SX32 R15, R16, R2, 0x1, P6 ;  /* 0x00000002100f7211 */ /* 0x000fe200030f0eff */
[----:B------:R-:W-:Y:S01]  /*20ff0*/  IMAD R16, R26, 0x2, R3 ;  /* 0x000000021a107824 */ /* 0x000fe200078e0203 */
[----:B0-----:R-:W-:-:S03]  /*21000*/  LEA R12, P5, R3, R0, 0x1 ;  /* 0x00000000030c7211 */ /* 0x001fc600078a08ff */
[----:B------:R0:W-:Y:S01]  /*21010*/  @P2 STG.E.U16 desc[UR8][R14.64], R5 ;  /* 0x000000050e002986 */ /* 0x0001e2000c101508 */
[----:B------:R-:W-:Y:S01]  /*21020*/  LEA.HI.X.SX32 R13, R3, R2, 0x1, P5 ;  /* 0x00000002030d7211 */ /* 0x000fe200028f0eff */
[----:B------:R-:W-:-:S04]  /*21030*/  IMAD R3, R26, 0x2, R16 ;  /* 0x000000021a037824 */ /* 0x000fc800078e0210 */
[----:B------:R1:W-:Y:S01]  /*21040*/  @P3 STG.E.U16 desc[UR8][R12.64], R6 ;  /* 0x000000060c003986 */ /* 0x0003e2000c101508 */
[----:B0-----:R-:W-:-:S04]  /*21050*/  LEA R14, P6, R16, R0, 0x1 ;  /* 0x00000000100e7211 */ /* 0x001fc800078c08ff */
[----:B------:R-:W-:Y:S01]  /*21060*/  LEA.HI.X.SX32 R15, R16, R2, 0x1, P6 ;  /* 0x00000002100f7211 */ /* 0x000fe200030f0eff */
[C---:B------:R-:W-:Y:S01]  /*21070*/  IMAD R16, R26.reuse, 0x2, R3 ;  /* 0x000000021a107824 */ /* 0x040fe200078e0203 */
[----:B-1----:R-:W-:Y:S02]  /*21080*/  LEA R12, P3, R3, R0, 0x1 ;  /* 0x00000000030c7211 */ /* 0x002fe400078608ff */
[----:B-----5:R-:W-:Y:S02]  /*21090*/  ISETP.LT.AND P2, PT, R23, UR7, !P0 ;  /* 0x0000000717007c0c */ /* 0x020fe4000c741270 */
[----:B------:R-:W-:Y:S01]  /*210a0*/  LEA.HI.X.SX32 R13, R3, R2, 0x1, P3 ;  /* 0x00000002030d7211 */ /* 0x000fe200018f0eff */
[----:B------:R-:W-:Y:S01]  /*210b0*/  IMAD R3, R26, 0x2, R16 ;  /* 0x000000021a037824 */ /* 0x000fe200078e0210 */
[----:B------:R-:W-:Y:S01]  /*210c0*/  ISETP.LT.AND P5, PT, R25, UR7, !P0 ;  /* 0x0000000719007c0c */ /* 0x000fe2000c7a1270 */
[----:B------:R-:W5:Y:S04]  /*210d0*/  LDL.LU R23, [R1+0xdc] ;  /* 0x0000dc0001177983 */ /* 0x000f680000300800 */
[----:B------:R-:W5:Y:S04]  /*210e0*/  LDL.LU R25, [R1+0xe0] ;  /* 0x0000e00001197983 */ /* 0x000f680000300800 */
[----:B------:R0:W-:Y:S04]  /*210f0*/  @P4 STG.E.U16 desc[UR8][R14.64], R7 ;  /* 0x000000070e004986 */ /* 0x0001e8000c101508 */
[----:B------:R1:W-:Y:S01]  /*21100*/  @P1 STG.E.U16 desc[UR8][R12.64], R8 ;  /* 0x000000080c001986 */ /* 0x0003e2000c101508 */
[----:B0-----:R-:W-:-:S02]  /*21110*/  LEA R14, P6, R16, R0, 0x1 ;  /* 0x00000000100e7211 */ /* 0x001fc400078c08ff */
[C---:B-1----:R-:W-:Y:S02]  /*21120*/  LEA R12, P1, R3.reuse, R0, 0x1 ;  /* 0x00000000030c7211 */ /* 0x042fe400078208ff */
[-C--:B------:R-:W-:Y:S02]  /*21130*/  LEA.HI.X.SX32 R15, R16, R2.reuse, 0x1, P6 ;  /* 0x00000002100f7211 */ /* 0x080fe400030f0eff */
[----:B------:R-:W-:Y:S02]  /*21140*/  LEA.HI.X.SX32 R13, R3, R2, 0x1, P1 ;  /* 0x00000002030d7211 */ /* 0x000fe400008f0eff */
[----:B------:R-:W-:Y:S01]  /*21150*/  ISETP.LT.AND P4, PT, R28, UR7, !P0 ;  /* 0x000000071c007c0c */ /* 0x000fe2000c781270 */
[----:B------:R0:W-:Y:S01]  /*21160*/  @P2 STG.E.U16 desc[UR8][R14.64], R9 ;  /* 0x000000090e002986 */ /* 0x0001e2000c101508 */
[----:B---3--:R-:W-:-:S03]  /*21170*/  ISETP.LT.AND P3, PT, R27, UR7, !P0 ;  /* 0x000000071b007c0c */ /* 0x008fc6000c761270 */
[----:B------:R-:W3:Y:S04]  /*21180*/  LDL.LU R28, [R1+0xe4] ;  /* 0x0000e400011c7983 */ /* 0x000ee80000300800 */
[----:B------:R-:W3:Y:S04]  /*21190*/  LDL.LU R27, [R1+0xe8] ;  /* 0x0000e800011b7983 */ /* 0x000ee80000300800 */
[----:B------:R1:W-:Y:S01]  /*211a0*/  @P5 STG.E.U16 desc[UR8][R12.64], R10 ;  /* 0x0000000a0c005986 */ /* 0x0003e2000c101508 */
[----:B--2---:R-:W-:-:S03]  /*211b0*/  ISETP.LT.AND P2, PT, R24, UR7, !P0 ;  /* 0x0000000718007c0c */ /* 0x004fc6000c741270 */
[----:B------:R-:W2:Y:S01]  /*211c0*/  LDL.LU R24, [R1+0x30] ;  /* 0x0000300001187983 */ /* 0x000ea20000300800 */
[----:B----4-:R-:W-:-:S03]  /*211d0*/  ISETP.LT.AND P5, PT, R29, UR7, !P0 ;  /* 0x000000071d007c0c */ /* 0x010fc6000c7a1270 */
[----:B------:R-:W4:Y:S01]  /*211e0*/  LDL.LU R29, [R1+0xf0] ;  /* 0x0000f000011d7983 */ /* 0x000f220000300800 */
[----:B------:R-:W-:-:S05]  /*211f0*/  IMAD R16, R26, 0x2, R3 ;  /* 0x000000021a107824 */ /* 0x000fca00078e0203 */
[----:B0-----:R-:W-:Y:S01]  /*21200*/  LEA R14, P6, R16, R0, 0x1 ;  /* 0x00000000100e7211 */ /* 0x001fe200078c08ff */
[----:B------:R-:W-:-:S03]  /*21210*/  IMAD R3, R26, 0x2, R16 ;  /* 0x000000021a037824 */ /* 0x000fc600078e0210 */
[----:B------:R-:W-:Y:S02]  /*21220*/  LEA.HI.X.SX32 R15, R16, R2, 0x1, P6 ;  /* 0x00000002100f7211 */ /* 0x000fe400030f0eff */
[----:B-1----:R-:W-:-:S03]  /*21230*/  LEA R12, P6, R3, R0, 0x1 ;  /* 0x00000000030c7211 */ /* 0x002fc600078c08ff */
[----:B------:R0:W-:Y:S01]  /*21240*/  @P4 STG.E.U16 desc[UR8][R14.64], R11 ;  /* 0x0000000b0e004986 */ /* 0x0001e2000c101508 */
[----:B------:R-:W-:Y:S02]  /*21250*/  LEA.HI.X.SX32 R13, R3, R2, 0x1, P6 ;  /* 0x00000002030d7211 */ /* 0x000fe400030f0eff */
[----:B------:R-:W-:Y:S02]  /*21260*/  PRMT R4, R4, 0x7632, R4 ;  /* 0x0000763204047816 */ /* 0x000fe40000000004 */
[----:B------:R-:W-:Y:S01]  /*21270*/  ISETP.LT.AND P1, PT, R22, UR7, !P0 ;  /* 0x0000000716007c0c */ /* 0x000fe2000c721270 */
[----:B0-----:R-:W-:-:S04]  /*21280*/  IMAD R15, R26, 0x2, R3 ;  /* 0x000000021a0f7824 */ /* 0x001fc800078e0203 */
[----:B------:R-:W-:Y:S01]  /*21290*/  IMAD R3, R26, 0x2, R15 ;  /* 0x000000021a037824 */ /* 0x000fe200078e020f */
[C---:B------:R-:W-:Y:S01]  /*212a0*/  LEA R14, P6, R15.reuse, R0, 0x1 ;  /* 0x000000000f0e7211 */ /* 0x040fe200078c08ff */
[----:B------:R0:W-:Y:S01]  /*212b0*/  @P3 STG.E.U16 desc[UR8][R12.64], R4 ;  /* 0x000000040c003986 */ /* 0x0001e2000c101508 */
[----:B------:R-:W-:Y:S01]  /*212c0*/  PRMT R7, R6, 0x7632, R7 ;  /* 0x0000763206077816 */ /* 0x000fe20000000007 */
[----:B------:R-:W-:Y:S01]  /*212d0*/  IMAD R6, R26, 0x2, R3 ;  /* 0x000000021a067824 */ /* 0x000fe200078e0203 */
[----:B------:R-:W-:Y:S02]  /*212e0*/  LEA.HI.X.SX32 R15, R15, R2, 0x1, P6 ;  /* 0x000000020f0f7211 */ /* 0x000fe400030f0eff */
[----:B------:R-:W-:Y:S02]  /*212f0*/  PRMT R8, R5, 0x7632, R8 ;  /* 0x0000763205087816 */ /* 0x000fe40000000008 */
[----:B-----5:R-:W-:Y:S02]  /*21300*/  ISETP.LT.AND P4, PT, R23, UR7, !P0 ;  /* 0x0000000717007c0c */ /* 0x020fe4000c781270 */
[----:B0-----:R-:W-:Y:S01]  /*21310*/  LEA R4, P6, R3, R0, 0x1 ;  /* 0x0000000003047211 */ /* 0x001fe200078c08ff */
[----:B------:R-:W5:Y:S01]  /*21320*/  LDL.LU R23, [R1+0xf4] ;  /* 0x0000f40001177983 */ /* 0x000f620000300800 */
[----:B------:R-:W-:-:S03]  /*21330*/  ISETP.LT.AND P3, PT, R25, UR7, !P0 ;  /* 0x0000000719007c0c */ /* 0x000fc6000c761270 */
[----:B------:R-:W5:Y:S01]  /*21340*/  LDL.LU R25, [R1+0xf8] ;  /* 0x0000f80001197983 */ /* 0x000f620000300800 */
[----:B------:R-:W-:Y:S02]  /*21350*/  LEA.HI.X.SX32 R5, R3, R2, 0x1, P6 ;  /* 0x0000000203057211 */ /* 0x000fe400030f0eff */
[C---:B------:R-:W-:Y:S01]  /*21360*/  LEA R12, P6, R6.reuse, R0, 0x1 ;  /* 0x00000000060c7211 */ /* 0x040fe200078c08ff */
[----:B------:R0:W-:Y:S03]  /*21370*/  @P1 STG.E.U16 desc[UR8][R14.64], R8 ;  /* 0x000000080e001986 */ /* 0x0001e6000c101508 */
[----:B------:R-:W-:Y:S01]  /*21380*/  LEA.HI.X.SX32 R13, R6, R2, 0x1, P6 ;  /* 0x00000002060d7211 */ /* 0x000fe200030f0eff */
[----:B------:R-:W-:Y:S01]  /*21390*/  @P2 STG.E.U16 desc[UR8][R4.64], R7 ;  /* 0x0000000704002986 */ /* 0x000fe2000c101508 */
[----:B0-----:R-:W-:-:S05]  /*213a0*/  PRMT R8, R7, 0x7632, R8 ;  /* 0x0000763207087816 */ /* 0x001fca0000000008 */
[----:B------:R0:W-:Y:S01]  /*213b0*/  @P5 STG.E.U16 desc[UR8][R12.64], R8 ;  /* 0x000000080c005986 */ /* 0x0001e2000c101508 */
[----:B---3--:R-:W-:-:S03]  /*213c0*/  ISETP.LT.AND P1, PT, R28, UR7, !P0 ;  /* 0x000000071c007c0c */ /* 0x008fc6000c721270 */
[----:B------:R-:W3:Y:S01]  /*213d0*/  LDL.LU R28, [R1+0xfc] ;  /* 0x0000fc00011c7983 */ /* 0x000ee20000300800 */
[----:B------:R-:W-:-:S03]  /*213e0*/  ISETP.LT.AND P2, PT, R27, UR7, !P0 ;  /* 0x000000071b007c0c */ /* 0x000fc6000c741270 */
[----:B------:R-:W3:Y:S01]  /*213f0*/  LDL.LU R27, [R1+0x100] ;  /* 0x00010000011b7983 */ /* 0x000ee20000300800 */
[----:B----4-:R-:W-:-:S03]  /*21400*/  ISETP.LT.AND P5, PT, R29, UR7, !P0 ;  /* 0x000000071d007c0c */ /* 0x010fc6000c7a1270 */
[----:B------:R-:W4:Y:S01]  /*21410*/  LDL.LU R29, [R1+0x104] ;  /* 0x00010400011d7983 */ /* 0x000f220000300800 */
[----:B------:R-:W-:-:S03]  /*21420*/  IMAD R3, R26, 0x2, R6 ;  /* 0x000000021a037824 */ /* 0x000fc600078e0206 */
[----:B--2---:R-:W1:Y:S01]  /*21430*/  LDS.128 R4, [R24] ;  /* 0x0000000018047984 */ /* 0x004e620000000c00 */
[----:B------:R-:W-:Y:S01]  /*21440*/  IMAD R16, R26, 0x2, R3 ;  /* 0x000000021a107824 */ /* 0x000fe200078e0203 */
[----:B------:R-:W-:-:S04]  /*21450*/  LEA R14, P6, R3, R0, 0x1 ;  /* 0x00000000030e7211 */ /* 0x000fc800078c08ff */
[----:B------:R-:W-:Y:S02]  /*21460*/  LEA.HI.X.SX32 R15, R3, R2, 0x1, P6 ;  /* 0x00000002030f7211 */ /* 0x000fe400030f0eff */
[----:B0-----:R-:W-:Y:S02]  /*21470*/  LEA R12, P6, R16, R0, 0x1 ;  /* 0x00000000100c7211 */ /* 0x001fe400078c08ff */
[----:B------:R-:W-:Y:S02]  /*21480*/  PRMT R8, R8, 0x7632, R8 ;  /* 0x0000763208087816 */ /* 0x000fe40000000008 */
[----:B------:R-:W-:Y:S02]  /*21490*/  PRMT R9, R9, 0x7632, R9 ;  /* 0x0000763209097816 */ /* 0x000fe40000000009 */
[----:B------:R-:W-:Y:S01]  /*214a0*/  LEA.HI.X.SX32 R13, R16, R2, 0x1, P6 ;  /* 0x00000002100d7211 */ /* 0x000fe200030f0eff */
[----:B------:R-:W-:Y:S01]  /*214b0*/  IMAD R16, R26, 0x2, R16 ;  /* 0x000000021a107824 */ /* 0x000fe200078e0210 */
[----:B------:R0:W-:Y:S04]  /*214c0*/  @P4 STG.E.U16 desc[UR8][R14.64], R8 ;  /* 0x000000080e004986 */ /* 0x0001e8000c101508 */
[----:B------:R2:W-:Y:S01]  /*214d0*/  @P3 STG.E.U16 desc[UR8][R12.64], R9 ;  /* 0x000000090c003986 */ /* 0x0005e2000c101508 */
[----:B------:R-:W-:Y:S01]  /*214e0*/  PRMT R17, R10, 0x7632, R17 ;  /* 0x000076320a117816 */ /* 0x000fe20000000011 */
[----:B0-----:R-:W-:Y:S01]  /*214f0*/  IMAD R15, R26, 0x2, R16 ;  /* 0x000000021a0f7824 */ /* 0x001fe200078e0210 */
[----:B--2---:R-:W-:-:S04]  /*21500*/  LEA R12, P6, R16, R0, 0x1 ;  /* 0x00000000100c7211 */ /* 0x004fc800078c08ff */
[----:B------:R-:W-:Y:S01]  /*21510*/  LEA.HI.X.SX32 R13, R16, R2, 0x1, P6 ;  /* 0x00000002100d7211 */ /* 0x000fe200030f0eff */
[----:B------:R-:W-:Y:S01]  /*21520*/  IMAD R16, R26, 0x2, R15 ;  /* 0x000000021a107824 */ /* 0x000fe200078e020f */
[----:B------:R-:W-:-:S03]  /*21530*/  LEA R14, P6, R15, R0, 0x1 ;  /* 0x000000000f0e7211 */ /* 0x000fc600078c08ff */
[----:B------:R0:W-:Y:S01]  /*21540*/  @P1 STG.E.U16 desc[UR8][R12.64], R17 ;  /* 0x000000110c001986 */ /* 0x0001e2000c101508 */
[----:B------:R-:W-:Y:S02]  /*21550*/  LEA.HI.X.SX32 R15, R15, R2, 0x1, P6 ;  /* 0x000000020f0f7211 */ /* 0x000fe400030f0eff */
[----:B-----5:R-:W-:Y:S02]  /*21560*/  ISETP.LT.AND P3, PT, R25, UR7, !P0 ;  /* 0x0000000719007c0c */ /* 0x020fe4000c761270 */
[----:B------:R-:W2:Y:S01]  /*21570*/  LDL.LU R25, [R1+0x108] ;  /* 0x0001080001197983 */ /* 0x000ea20000300800 */
[----:B------:R-:W-:Y:S02]  /*21580*/  PRMT R3, R11, 0x7632, R3 ;  /* 0x000076320b037816 */ /* 0x000fe40000000003 */
[----:B------:R-:W-:Y:S01]  /*21590*/  ISETP.LT.AND P4, PT, R23, UR7, !P0 ;  /* 0x0000000717007c0c */ /* 0x000fe2000c781270 */
[----:B------:R5:W4:Y:S01]  /*215a0*/  LDS.128 R8, [R24+0x400] ;  /* 0x0004000018087984 */ /* 0x000b220000000c00 */
[----:B0-----:R-:W-:-:S03]  /*215b0*/  LEA R12, P6, R16, R0, 0x1 ;  /* 0x00000000100c7211 */ /* 0x001fc600078c08ff */
[----:B------:R-:W2:Y:S01]  /*215c0*/  LDL.LU R23, [R1+0x10c] ;  /* 0x00010c0001177983 */ /* 0x000ea20000300800 */
[----:B------:R-:W-:-:S03]  /*215d0*/  LEA.HI.X.SX32 R13, R16, R2, 0x1, P6 ;  /* 0x00000002100d7211 */ /* 0x000fc600030f0eff */
[----:B-----5:R-:W5:Y:S04]  /*215e0*/  LDL.LU R24, [R1+0x110] ;  /* 0x0001100001187983 */ /* 0x020f680000300800 */
[----:B------:R0:W-:Y:S04]  /*215f0*/  @P2 STG.E.U16 desc[UR8][R14.64], R3 ;  /* 0x000000030e002986 */ /* 0x0001e8000c101508 */
[----:B-1----:R1:W-:Y:S01]  /*21600*/  @P5 STG.E.U16 desc[UR8][R12.64], R4 ;  /* 0x000000040c005986 */ /* 0x0023e2000c101508 */
[----:B---3--:R-:W-:-:S03]  /*21610*/  ISETP.LT.AND P1, PT, R28, UR7, !P0 ;  /* 0x000000071c007c0c */ /* 0x008fc6000c721270 */
[----:B------:R-:W3:Y:S01]  /*21620*/  LDL.LU R28, [R1+0x114] ;  /* 0x00011400011c7983 */ /* 0x000ee20000300800 */
[----:B------:R-:W-:-:S03]  /*21630*/  ISETP.LT.AND P2, PT, R27, UR7, !P0 ;  /* 0x000000071b007c0c */ /* 0x000fc6000c741270 */
[----:B------:R-:W5:Y:S01]  /*21640*/  LDL.LU R27, [R1+0x118] ;  /* 0x00011800011b7983 */ /* 0x000f620000300800 */
[----:B----4-:R-:W-:-:S03]  /*21650*/  ISETP.LT.AND P5, PT, R29, UR7, !P0 ;  /* 0x000000071d007c0c */ /* 0x010fc6000c7a1270 */
[----:B------:R-:W4:Y:S01]  /*21660*/  LDL.LU R29, [R1+0x11c] ;  /* 0x00011c00011d7983 */ /* 0x000f220000300800 */
[----:B------:R-:W-:-:S04]  /*21670*/  IMAD R17, R26, 0x2, R16 ;  /* 0x000000021a117824 */ /* 0x000fc800078e0210 */
[----:B0-----:R-:W-:Y:S01]  /*21680*/  IMAD R3, R26, 0x2, R17 ;  /* 0x000000021a037824 */ /* 0x001fe200078e0211 */
[----:B------:R-:W-:-:S04]  /*21690*/  LEA R14, P6, R17, R0, 0x1 ;  /* 0x00000000110e7211 */ /* 0x000fc800078c08ff */
[----:B------:R-:W-:Y:S01]  /*216a0*/  LEA.HI.X.SX32 R15, R17, R2, 0x1, P6 ;  /* 0x00000002110f7211 */ /* 0x000fe200030f0eff */
[----:B------:R-:W-:Y:S01]  /*216b0*/  IMAD R17, R26, 0x2, R3 ;  /* 0x000000021a117824 */ /* 0x000fe200078e0203 */
[----:B-1----:R-:W-:-:S03]  /*216c0*/  LEA R12, P6, R3, R0, 0x1 ;  /* 0x00000000030c7211 */ /* 0x002fc600078c08ff */
[----:B------:R0:W-:Y:S01]  /*216d0*/  @P4 STG.E.U16 desc[UR8][R14.64], R5 ;  /* 0x000000050e004986 */ /* 0x0001e2000c101508 */
[----:B------:R-:W-:Y:S01]  /*216e0*/  LEA.HI.X.SX32 R13, R3, R2, 0x1, P6 ;  /* 0x00000002030d7211 */ /* 0x000fe200030f0eff */
[----:B------:R-:W-:-:S04]  /*216f0*/  IMAD R3, R26, 0x2, R17 ;  /* 0x000000021a037824 */ /* 0x000fc800078e0211 */
[----:B------:R1:W-:Y:S01]  /*21700*/  @P3 STG.E.U16 desc[UR8][R12.64], R6 ;  /* 0x000000060c003986 */ /* 0x0003e2000c101508 */
[----:B0-----:R-:W-:-:S04]  /*21710*/  LEA R14, P6, R17, R0, 0x1 ;  /* 0x00000000110e7211 */ /* 0x001fc800078c08ff */
[----:B------:R-:W-:Y:S01]  /*21720*/  LEA.HI.X.SX32 R15, R17, R2, 0x1, P6 ;  /* 0x00000002110f7211 */ /* 0x000fe200030f0eff */
[----:B------:R-:W-:Y:S01]  /*21730*/  IMAD R17, R26, 0x2, R3 ;  /* 0x000000021a117824 */ /* 0x000fe200078e0203 */
[----:B-1----:R-:W-:-:S03]  /*21740*/  LEA R12, P6, R3, R0, 0x1 ;  /* 0x00000000030c7211 */ /* 0x002fc600078c08ff */
[----:B------:R0:W-:Y:S01]  /*21750*/  @P1 STG.E.U16 desc[UR8][R14.64], R7 ;  /* 0x000000070e001986 */ /* 0x0001e2000c101508 */
[----:B------:R-:W-:Y:S01]  /*21760*/  LEA.HI.X.SX32 R13, R3, R2, 0x1, P6 ;  /* 0x00000002030d7211 */ /* 0x000fe200030f0eff */
[----:B------:R-:W-:-:S04]  /*21770*/  IMAD R3, R26, 0x2, R17 ;  /* 0x000000021a037824 */ /* 0x000fc800078e0211 */
[----:B------:R1:W-:Y:S01]  /*21780*/  @P2 STG.E.U16 desc[UR8][R12.64], R8 ;  /* 0x000000080c002986 */ /* 0x0003e2000c101508 */
[----:B0-----:R-:W-:Y:S02]  /*21790*/  LEA R14, P6, R17, R0, 0x1 ;  /* 0x00000000110e7211 */ /* 0x001fe400078c08ff */
[----:B--2---:R-:W-:Y:S02]  /*217a0*/  ISETP.LT.AND P4, PT, R25, UR7, !P0 ;  /* 0x0000000719007c0c */ /* 0x004fe4000c781270 */
[----:B------:R-:W-:Y:S01]  /*217b0*/  LEA.HI.X.SX32 R15, R17, R2, 0x1, P6 ;  /* 0x00000002110f7211 */ /* 0x000fe200030f0eff */
[----:B------:R-:W2:Y:S01]  /*217c0*/  LDL.LU R25, [R1+0x120] ;  /* 0x0001200001197983 */ /* 0x000ea20000300800 */
[----:B-1----:R-:W-:-:S04]  /*217d0*/  LEA R12, P6, R3, R0, 0x1 ;  /* 0x00000000030c7211 */ /* 0x002fc800078c08ff */
[----:B------:R-:W-:Y:S01]  /*217e0*/  LEA.HI.X.SX32 R13, R3, R2, 0x1, P6 ;  /* 0x00000002030d7211 */ /* 0x000fe200030f0eff */
[----:B------:R0:W-:Y:S04]  /*217f0*/  @P5 STG.E.U16 desc[UR8][R14.64], R9 ;  /* 0x000000090e005986 */ /* 0x0001e8000c101508 */
[----:B------:R1:W-:Y:S01]  /*21800*/  @P4 STG.E.U16 desc[UR8][R12.64], R10 ;  /* 0x0000000a0c004986 */ /* 0x0003e2000c101508 */
[----:B---3--:R-:W-:-:S03]  /*21810*/  ISETP.LT.AND P2, PT, R28, UR7, !P0 ;  /* 0x000000071c007c0c */ /* 0x008fc6000c741270 */
[----:B------:R-:W3:Y:S01]  /*21820*/  LDL.LU R28, [R1+0x124] ;  /* 0x00012400011c7983 */ /* 0x000ee20000300800 */
[----:B-----5:R-:W-:-:S03]  /*21830*/  ISETP.LT.AND P5, PT, R27, UR7, !P0 ;  /* 0x000000071b007c0c */ /* 0x020fc6000c7a1270 */
[----:B------:R-:W5:Y:S01]  /*21840*/  LDL.LU R27, [R1+0x128] ;  /* 0x00012800011b7983 */ /* 0x000f620000300800 */
[----:B----4-:R-:W-:-:S03]  /*21850*/  ISETP.LT.AND P4, PT, R29, UR7, !P0 ;  /* 0x000000071d007c0c */ /* 0x010fc6000c781270 */
[----:B------:R-:W4:Y:S01]  /*21860*/  LDL.LU R29, [R1+0xec] ;  /* 0x0000ec00011d7983 */ /* 0x000f220000300800 */
[----:B------:R-:W-:-:S04]  /*21870*/  IMAD R17, R26, 0x2, R3 ;  /* 0x000000021a117824 */ /* 0x000fc800078e0203 */
[----:B------:R-:W-:Y:S01]  /*21880*/  IMAD R3, R26, 0x2, R17 ;  /* 0x000000021a037824 */ /* 0x000fe200078e0211 */
[----:B0-----:R-:W-:-:S04]  /*21890*/  LEA R14, P6, R17, R0, 0x1 ;  /* 0x00000000110e7211 */ /* 0x001fc800078c08ff */
[----:B------:R-:W-:Y:S01]  /*218a0*/  LEA.HI.X.SX32 R15, R17, R2, 0x1, P6 ;  /* 0x00000002110f7211 */ /* 0x000fe200030f0eff */
[----:B------:R-:W-:Y:S01]  /*218b0*/  IMAD R19, R26, 0x2, R3 ;  /* 0x000000021a137824 */ /* 0x000fe200078e0203 */
[----:B------:R-:W-:Y:S02]  /*218c0*/  LEA R16, P6, R3, R0, 0x1 ;  /* 0x0000000003107211 */ /* 0x000fe400078c08ff */
[----:B------:R-:W-:Y:S02]  /*218d0*/  ISETP.LT.AND P3, PT, R23, UR7, !P0 ;  /* 0x0000000717007c0c */ /* 0x000fe4000c761270 */
[----:B------:R-:W-:Y:S02]  /*218e0*/  ISETP.LT.AND P1, PT, R24, UR7, !P0 ;  /* 0x0000000718007c0c */ /* 0x000fe4000c721270 */
[----:B------:R-:W-:Y:S01]  /*218f0*/  LEA.HI.X.SX32 R17, R3, R2, 0x1, P6 ;  /* 0x0000000203117211 */ /* 0x000fe200030f0eff */
[----:B------:R-:W-:Y:S01]  /*21900*/  IMAD R3, R26, 0x2, R19 ;  /* 0x000000021a037824 */ /* 0x000fe200078e0213 */
[----:B------:R-:W-:-:S03]  /*21910*/  LEA R18, P6, R19, R0, 0x1 ;  /* 0x0000000013127211 */ /* 0x000fc600078c08ff */
[----:B-1----:R-:W-:Y:S01]  /*21920*/  IMAD R13, R26, 0x2, R3 ;  /* 0x000000021a0d7824 */ /* 0x002fe200078e0203 */
[----:B------:R-:W-:-:S03]  /*21930*/  PRMT R8, R4, 0x7632, R8 ;  /* 0x0000763204087816 */ /* 0x000fc60000000008 */
[C---:B------:R-:W-:Y:S01]  /*21940*/  IMAD R21, R26.reuse, 0x2, R13 ;  /* 0x000000021a157824 */ /* 0x040fe200078e020d */
[----:B------:R-:W-:Y:S01]  /*21950*/  @P3 STG.E.U16 desc[UR8][R14.64], R11 ;  /* 0x0000000b0e003986 */ /* 0x000fe2000c101508 */
[----:B------:R-:W-:Y:S02]  /*21960*/  LEA.HI.X.SX32 R19, R19, R2, 0x1, P6 ;  /* 0x0000000213137211 */ /* 0x000fe400030f0eff */
[----:B------:R-:W-:Y:S01]  /*21970*/  PRMT R9, R5, 0x7632, R9 ;  /* 0x0000763205097816 */ /* 0x000fe20000000009 */
[----:B------:R0:W-:Y:S01]  /*21980*/  @P1 STG.E.U16 desc[UR8][R16.64], R8 ;  /* 0x0000000810001986 */ /* 0x0001e2000c101508 */
[-C--:B------:R-:W-:Y:S01]  /*21990*/  LEA R4, P1, R3, R0.reuse, 0x1 ;  /* 0x0000000003047211 */ /* 0x080fe200078208ff */
[----:B------:R-:W-:Y:S02]  /*219a0*/  IMAD R23, R26, 0x2, R21 ;  /* 0x000000021a177824 */ /* 0x000fe400078e0215 */
[----:B------:R1:W-:Y:S01]  /*219b0*/  @P2 STG.E.U16 desc[UR8][R18.64], R9 ;  /* 0x0000000912002986 */ /* 0x0003e2000c101508 */
[----:B------:R-:W-:-:S02]  /*219c0*/  LEA R12, P2, R13, R0, 0x1 ;  /* 0x000000000d0c7211 */ /* 0x000fc400078408ff */
[-C--:B------:R-:W-:Y:S01]  /*219d0*/  LEA.HI.X.SX32 R5, R3, R2.reuse, 0x1, P1 ;  /* 0x0000000203057211 */ /* 0x080fe200008f0eff */
[----:B------:R-:W-:Y:S01]  /*219e0*/  IMAD R3, R26, 0x2, R23 ;  /* 0x000000021a037824 */ /* 0x000fe200078e0217 */
[----:B------:R-:W-:Y:S02]  /*219f0*/  LEA.HI.X.SX32 R13, R13, R2, 0x1, P2 ;  /* 0x000000020d0d7211 */ /* 0x000fe400010f0eff */
[-C--:B0-----:R-:W-:Y:S02]  /*21a00*/  LEA R16, P1, R23, R0.reuse, 0x1 ;  /* 0x0000000017107211 */ /* 0x081fe400078208ff */
[----:B------:R-:W-:Y:S02]  /*21a10*/  LEA R14, P6, R21, R0, 0x1 ;  /* 0x00000000150e7211 */ /* 0x000fe400078c08ff */
[----:B------:R-:W-:Y:S02]  /*21a20*/  LEA.HI.X.SX32 R17, R23, R2, 0x1, P1 ;  /* 0x0000000217117211 */ /* 0x000fe400008f0eff */
[----:B--2---:R-:W-:-:S02]  /*21a30*/  ISETP.LT.AND P3, PT, R25, UR7, !P0 ;  /* 0x0000000719007c0c */ /* 0x004fc4000c761270 */
[----:B------:R-:W-:Y:S02]  /*21a40*/  LEA.HI.X.SX32 R15, R21, R2, 0x1, P6 ;  /* 0x00000002150f7211 */ /* 0x000fe400030f0eff */
[----:B------:R-:W-:Y:S02]  /*21a50*/  LEA R20, P6, R3, R0, 0x1 ;  /* 0x0000000003147211 */ /* 0x000fe400078c08ff */
[----:B------:R-:W-:Y:S02]  /*21a60*/  PRMT R6, R6, 0x7632, R6 ;  /* 0x0000763206067816 */ /* 0x000fe40000000006 */
[----:B------:R-:W-:Y:S01]  /*21a70*/  PRMT R7, R7, 0x7632, R7 ;  /* 0x0000763207077816 */ /* 0x000fe20000000007 */
[----:B-1----:R-:W-:Y:S01]  /*21a80*/  IMAD R19, R26, 0x2, R3 ;  /* 0x000000021a137824 */ /* 0x002fe200078e0203 */
[----:B------:R-:W-:Y:S02]  /*21a90*/  PRMT R8, R8, 0x7632, R8 ;  /* 0x0000763208087816 */ /* 0x000fe40000000008 */
[----:B------:R-:W-:Y:S01]  /*21aa0*/  PRMT R9, R9, 0x7632, R9 ;  /* 0x0000763209097816 */ /* 0x000fe20000000009 */
[----:B------:R0:W-:Y:S01]  /*21ab0*/  @P5 STG.E.U16 desc[UR8][R4.64], R6 ;  /* 0x0000000604005986 */ /* 0x0001e2000c101508 */
[----:B------:R-:W-:-:S02]  /*21ac0*/  LEA.HI.X.SX32 R21, R3, R2, 0x1, P6 ;  /* 0x0000000203157211 */ /* 0x000fc400030f0eff */
[----:B------:R-:W-:Y:S01]  /*21ad0*/  PRMT R10, R10, 0x7632, R10 ;  /* 0x000076320a0a7816 */ /* 0x000fe2000000000a */
[----:B------:R0:W-:Y:S01]  /*21ae0*/  @P4 STG.E.U16 desc[UR8][R12.64], R7 ;  /* 0x000000070c004986 */ /* 0x0001e2000c101508 */
[----:B---3--:R-:W-:Y:S02]  /*21af0*/  ISETP.LT.AND P2, PT, R28, UR7, !P0 ;  /* 0x000000071c007c0c */ /* 0x008fe4000c741270 */
[----:B-----5:R-:W-:Y:S01]  /*21b00*/  ISETP.LT.AND P1, PT, R27, UR7, !P0 ;  /* 0x000000071b007c0c */ /* 0x020fe2000c721270 */
[----:B------:R0:W-:Y:S01]  /*21b10*/  @P3 STG.E.U16 desc[UR8][R14.64], R8 ;  /* 0x000000080e003986 */ /* 0x0001e2000c101508 */
[----:B------:R-:W-:-:S09]  /*21b20*/  LEA R18, P6, R19, R0, 0x1 ;  /* 0x0000000013127211 */ /* 0x000fd200078c08ff */
[----:B------:R0:W-:Y:S01]  /*21b30*/  @P2 STG.E.U16 desc[UR8][R16.64], R9 ;  /* 0x0000000910002986 */ /* 0x0001e2000c101508 */
[----:B------:R-:W-:-:S03]  /*21b40*/  LEA.HI.X.SX32 R19, R19, R2, 0x1, P6 ;  /* 0x0000000213137211 */ /* 0x000fc600030f0eff */
[----:B------:R0:W-:Y:S01]  /*21b50*/  @P1 STG.E.U16 desc[UR8][R20.64], R10 ;  /* 0x0000000a14001986 */ /* 0x0001e2000c101508 */
[----:B----4-:R-:W-:-:S13]  /*21b60*/  ISETP.LT.AND P0, PT, R29, UR7, !P0 ;  /* 0x000000071d007c0c */ /* 0x010fda000c701270 */
[----:B0-----:R-:W-:Y:S05]  /*21b70*/  @!P0 EXIT ;  /* 0x000000000000894d */ /* 0x001fea0003800000 */
[----:B------:R-:W-:-:S05]  /*21b80*/  PRMT R9, R11, 0x7632, R9 ;  /* 0x000076320b097816 */ /* 0x000fca0000000009 */
[----:B------:R-:W-:Y:S01]  /*21b90*/  STG.E.U16 desc[UR8][R18.64], R9 ;  /* 0x0000000912007986 */ /* 0x000fe2000c101508 */
[----:B------:R-:W-:Y:S05]  /*21ba0*/  EXIT ;  /* 0x000000000000794d */ /* 0x000fea0003800000 */
.L_x_3:
[----:B------:R-:W-:-:S00]  /*21bb0*/  BRA `(.L_x_3) ;  /* 0xfffffffc00fc7947 */ /* 0x000fc0000383ffff */
[----:B------:R-:W-:-:S00]  /*21bc0*/  NOP ;  /* 0x0000000000007918 */ /* 0x000fc00000000000 */
        /* <DEDUP_REMOVED lines=11> */
.L_x_4:


//--------------------- .nv.shared.matmul_kernel  --------------------------
	.section	.nv.shared.matmul_kernel,"aw",@nobits
	.sectionflags	@""
	.align	16
	.zero		1024


//--------------------- .nv.shared.reserved.0     --------------------------
	.section	.nv.shared.reserved.0,"aw",@nobits
	.weak		__nv_reservedSMEM_offset_0_alias
	.size		__nv_reservedSMEM_offset_0_alias, 0, 0
	.other		__nv_reservedSMEM_offset_0_alias,@"STO_CUDA_RESERVED_SHARED STV_DEFAULT"
__nv_reservedSMEM_offset_0_alias:
	.zero		0


//--------------------- .nv.constant0.matmul_kernel --------------------------
	.section	.nv.constant0.matmul_kernel,"a",@progbits
	.sectionflags	@""
	.align	4
.nv.constant0.matmul_kernel:
	.zero		608


//--------------------- SYMBOLS --------------------------

	.type		.nv.reservedSmem.offset0,@object
	.size		.nv.reservedSmem.offset0,0x4
